def matmul_kernel(
    a_ptr,
    b_ptr,
    c_ptr,
    M,
    N,
    K,
    stride_am,
    stride_ak,
    stride_bk,
    stride_bn,
    stride_cm,
    stride_cn,
    BLOCK_M: tl.constexpr,
    BLOCK_N: tl.constexpr,
    BLOCK_K: tl.constexpr,
    GROUP_M: tl.constexpr,
):
    pid = tl.program_id(axis=0)
    num_pid_m = tl.cdiv(M, BLOCK_M)
    num_pid_n = tl.cdiv(N, BLOCK_N)
    num_pid_in_group = GROUP_M * num_pid_n
    group_id = pid // num_pid_in_group
    first_pid_m = group_id * GROUP_M
    group_size_m = min(num_pid_m - first_pid_m, GROUP_M)
    pid_m = first_pid_m + ((pid % num_pid_in_group) % group_size_m)
    pid_n = (pid % num_pid_in_group) // group_size_m

    offs_am = (pid_m * BLOCK_M + tl.arange(0, BLOCK_M)) % M
    offs_bn = (pid_n * BLOCK_N + tl.arange(0, BLOCK_N)) % N
    offs_k = tl.arange(0, BLOCK_K)
    a_ptrs = a_ptr + offs_am[:, None] * stride_am + offs_k[None, :] * stride_ak
    b_ptrs = b_ptr + offs_k[:, None] * stride_bk + offs_bn[None, :] * stride_bn

    acc = tl.zeros((BLOCK_M, BLOCK_N), dtype=tl.float32)
    for kk in range(0, tl.cdiv(K, BLOCK_K)):
        a = tl.load(a_ptrs, mask=offs_k[None, :] < K - kk * BLOCK_K, other=0.0)
        b = tl.load(b_ptrs, mask=offs_k[:, None] < K - kk * BLOCK_K, other=0.0)
        acc = tl.dot(a, b, acc)
        a_ptrs += BLOCK_K * stride_ak
        b_ptrs += BLOCK_K * stride_bk

    c = acc.to(c_ptr.dtype.element_ty)
    offs_cm = pid_m * BLOCK_M + tl.arange(0, BLOCK_M)
    offs_cn = pid_n * BLOCK_N + tl.arange(0, BLOCK_N)
    c_ptrs = c_ptr + offs_cm[:, None] * stride_cm + offs_cn[None, :] * stride_cn
    mask = (offs_cm[:, None] < M) & (offs_cn[None, :] < N)
    tl.store(c_ptrs, c, mask=mask)

# config = {"BLOCK_K": 128, "BLOCK_M": 64, "BLOCK_N": 64, "GROUP_M": 8, "arch": "sm_100", "dtype": "fp32", "num_ctas": 1, "num_stages": 3, "num_warps": 1}
# arch = sm_100


// ===== COMPILED SASS (sm_100a) =====

	.target	sm_100a

	.elftype	@"ET_EXEC"


//--------------------- .note.nv.tkinfo           --------------------------
	.section	.note.nv.tkinfo,"",@"SHT_NOTE"
	.sectionflags	@"SHF_NOTE_NV_TKINFO"
	.tkinfo
        /*0018*/ 	.word	0x00000081
        /*0030*/ 	.string	""
        /*0030*/ 	.string	"ptxas-blackwell"
        /*0030*/ 	.string	"Cuda compilation tools, release 12.9, V12.9.86"
        /*0030*/ 	.string	"Build cuda_12.9.r12.9/compiler.36037853_0"
        /*0030*/ 	.string	"-v  -suppress-debug-info  -lineinfo  -arch sm_100a "



//--------------------- .note.nv.cuver            --------------------------
	.section	.note.nv.cuver,"",@"SHT_NOTE"
	.sectionflags	@"SHF_NOTE_NV_CUVER"
        /*0018*/ 	.short	0x0001
        /*001a*/ 	.short	0x0064
        /*001c*/ 	.short	0x0001
        /*001e*/ 	.short	0x0000
        /*0020*/ 	.short	0x0001
        /*0022*/ 	.short	0x0000


//--------------------- .nv.info                  --------------------------
	.section	.nv.info,"",@"SHT_CUDA_INFO"
	.align	4


	//----- nvinfo : EIATTR_REGCOUNT
	.align		4
        /*0000*/ 	.byte	0x04, 0x2f
        /*0002*/ 	.short	(.L_1 - .L_0)
	.align		4
.L_0:
        /*0004*/ 	.word	index@(matmul_kernel)
        /*0008*/ 	.word	0x000000ff


	//----- nvinfo : EIATTR_FRAME_SIZE
	.align		4
.L_1:
        /*000c*/ 	.byte	0x04, 0x11
        /*000e*/ 	.short	(.L_3 - .L_2)
	.align		4
.L_2:
        /*0010*/ 	.word	index@(matmul_kernel)
        /*0014*/ 	.word	0x000014d8


	//----- nvinfo : EIATTR_MIN_STACK_SIZE
	.align		4
.L_3:
        /*0018*/ 	.byte	0x04, 0x12
        /*001a*/ 	.short	(.L_5 - .L_4)
	.align		4
.L_4:
        /*001c*/ 	.word	index@(matmul_kernel)
        /*0020*/ 	.word	0x000014d8
.L_5:


//--------------------- .nv.info.matmul_kernel    --------------------------
	.section	.nv.info.matmul_kernel,"",@"SHT_CUDA_INFO"
	.sectionflags	@""
	.align	4


	//----- nvinfo : EIATTR_CUDA_API_VERSION
	.align		4
        /*0000*/ 	.byte	0x04, 0x37
        /*0002*/ 	.short	(.L_7 - .L_6)
.L_6:
        /*0004*/ 	.word	0x00000081


	//----- nvinfo : EIATTR_KPARAM_INFO
	.align		4
.L_7:
        /*0008*/ 	.byte	0x04, 0x17
        /*000a*/ 	.short	(.L_9 - .L_8)
.L_8:
        /*000c*/ 	.word	0x00000000
        /*0010*/ 	.short	0x000d
        /*0012*/ 	.short	0x0048
        /*0014*/ 	.byte	0x00, 0xf4, 0x21, 0x00


	//----- nvinfo : EIATTR_KPARAM_INFO
	.align		4
.L_9:
        /*0018*/ 	.byte	0x04, 0x17
        /*001a*/ 	.short	(.L_11 - .L_10)
.L_10:
        /*001c*/ 	.word	0x00000000
        /*0020*/ 	.short	0x000c
        /*0022*/ 	.short	0x0040
        /*0024*/ 	.byte	0x00, 0xf4, 0x21, 0x00


	//----- nvinfo : EIATTR_KPARAM_INFO
	.align		4
.L_11:
        /*0028*/ 	.byte	0x04, 0x17
        /*002a*/ 	.short	(.L_13 - .L_12)
.L_12:
        /*002c*/ 	.word	0x00000000
        /*0030*/ 	.short	0x000b
        /*0032*/ 	.short	0x0038
        /*0034*/ 	.byte	0x00, 0xf0, 0x11, 0x00


	//----- nvinfo : EIATTR_KPARAM_INFO
	.align		4
.L_13:
        /*0038*/ 	.byte	0x04, 0x17
        /*003a*/ 	.short	(.L_15 - .L_14)
.L_14:
        /*003c*/ 	.word	0x00000000
        /*0040*/ 	.short	0x000a
        /*0042*/ 	.short	0x0034
        /*0044*/ 	.byte	0x00, 0xf0, 0x11, 0x00


	//----- nvinfo : EIATTR_KPARAM_INFO
	.align		4
.L_15:
        /*0048*/ 	.byte	0x04, 0x17
        /*004a*/ 	.short	(.L_17 - .L_16)
.L_16:
        /*004c*/ 	.word	0x00000000
        /*0050*/ 	.short	0x0009
        /*0052*/ 	.short	0x0030
        /*0054*/ 	.byte	0x00, 0xf0, 0x11, 0x00


	//----- nvinfo : EIATTR_KPARAM_INFO
	.align		4
.L_17:
        /*0058*/ 	.byte	0x04, 0x17
        /*005a*/ 	.short	(.L_19 - .L_18)
.L_18:
        /*005c*/ 	.word	0x00000000
        /*0060*/ 	.short	0x0008
        /*0062*/ 	.short	0x002c
        /*0064*/ 	.byte	0x00, 0xf0, 0x11, 0x00


	//----- nvinfo : EIATTR_KPARAM_INFO
	.align		4
.L_19:
        /*0068*/ 	.byte	0x04, 0x17
        /*006a*/ 	.short	(.L_21 - .L_20)
.L_20:
        /*006c*/ 	.word	0x00000000
        /*0070*/ 	.short	0x0007
        /*0072*/ 	.short	0x0028
        /*0074*/ 	.byte	0x00, 0xf0, 0x11, 0x00


	//----- nvinfo : EIATTR_KPARAM_INFO
	.align		4
.L_21:
        /*0078*/ 	.byte	0x04, 0x17
        /*007a*/ 	.short	(.L_23 - .L_22)
.L_22:
        /*007c*/ 	.word	0x00000000
        /*0080*/ 	.short	0x0006
        /*0082*/ 	.short	0x0024
        /*0084*/ 	.byte	0x00, 0xf0, 0x11, 0x00


	//----- nvinfo : EIATTR_KPARAM_INFO
	.align		4
.L_23:
        /*0088*/ 	.byte	0x04, 0x17
        /*008a*/ 	.short	(.L_25 - .L_24)
.L_24:
        /*008c*/ 	.word	0x00000000
        /*0090*/ 	.short	0x0005
        /*0092*/ 	.short	0x0020
        /*0094*/ 	.byte	0x00, 0xf0, 0x11, 0x00


	//----- nvinfo : EIATTR_KPARAM_INFO
	.align		4
.L_25:
        /*0098*/ 	.byte	0x04, 0x17
        /*009a*/ 	.short	(.L_27 - .L_26)
.L_26:
        /*009c*/ 	.word	0x00000000
        /*00a0*/ 	.short	0x0004
        /*00a2*/ 	.short	0x001c
        /*00a4*/ 	.byte	0x00, 0xf0, 0x11, 0x00


	//----- nvinfo : EIATTR_KPARAM_INFO
	.align		4
.L_27:
        /*00a8*/ 	.byte	0x04, 0x17
        /*00aa*/ 	.short	(.L_29 - .L_28)
.L_28:
        /*00ac*/ 	.word	0x00000000
        /*00b0*/ 	.short	0x0003
        /*00b2*/ 	.short	0x0018
        /*00b4*/ 	.byte	0x00, 0xf0, 0x11, 0x00


	//----- nvinfo : EIATTR_KPARAM_INFO
	.align		4
.L_29:
        /*00b8*/ 	.byte	0x04, 0x17
        /*00ba*/ 	.short	(.L_31 - .L_30)
.L_30:
        /*00bc*/ 	.word	0x00000000
        /*00c0*/ 	.short	0x0002
        /*00c2*/ 	.short	0x0010
        /*00c4*/ 	.byte	0x00, 0xf4, 0x21, 0x00


	//----- nvinfo : EIATTR_KPARAM_INFO
	.align		4
.L_31:
        /*00c8*/ 	.byte	0x04, 0x17
        /*00ca*/ 	.short	(.L_33 - .L_32)
.L_32:
        /*00cc*/ 	.word	0x00000000
        /*00d0*/ 	.short	0x0001
        /*00d2*/ 	.short	0x0008
        /*00d4*/ 	.byte	0x00, 0xf4, 0x21, 0x00


	//----- nvinfo : EIATTR_KPARAM_INFO
	.align		4
.L_33:
        /*00d8*/ 	.byte	0x04, 0x17
        /*00da*/ 	.short	(.L_35 - .L_34)
.L_34:
        /*00dc*/ 	.word	0x00000000
        /*00e0*/ 	.short	0x0000
        /*00e2*/ 	.short	0x0000
        /*00e4*/ 	.byte	0x00, 0xf4, 0x21, 0x00


	//----- nvinfo : EIATTR_SPARSE_MMA_MASK
	.align		4
.L_35:
        /*00e8*/ 	.byte	0x03, 0x50
        /*00ea*/ 	.short	0x0000


	//----- nvinfo : EIATTR_MAXREG_COUNT
	.align		4
        /*00ec*/ 	.byte	0x03, 0x1b
        /*00ee*/ 	.short	0x00ff


	//----- nvinfo : EIATTR_NUM_BARRIERS
	.align		4
        /*00f0*/ 	.byte	0x02, 0x4c
        /*00f2*/ 	.byte	0x01
	.zero		1


	//----- nvinfo : EIATTR_ANNOTATIONS
	.align		4
        /*00f4*/ 	.byte	0x04, 0x55
        /*00f6*/ 	.short	(.L_37 - .L_36)


	//   ....[0]....
.L_36:
        /*00f8*/ 	.word	0x00000001
        /*00fc*/ 	.byte	0xd0, 0x00, 0x00, 0x00, 0x01, 0x00, 0x00, 0x00, 0xe0, 0x09, 0x00, 0x00, 0x01, 0x00, 0x00, 0x00
        /* <DEDUP_REMOVED lines=2499> */
        /*9d3c*/ 	.byte	0xa0, 0x5f, 0x03, 0x00


	//----- nvinfo : EIATTR_COOP_GROUP_MASK_REGIDS
	.align		4
.L_37:
        /*9d40*/ 	.byte	0x04, 0x29
        /*9d42*/ 	.short	(.L_39 - .L_38)


	//   ....[0]....
.L_38:
        /*9d44*/ 	.word	0xffffffff


	//   ....[1]....
        /*9d48*/ 	.word	0xffffffff


	//   ....[2]....
        /*9d4c*/ 	.word	0xffffffff


	//   ....[3]....
        /*9d50*/ 	.word	0xffffffff


	//   ....[4]....
        /*9d54*/ 	.word	0xffffffff


	//   ....[5]....
        /*9d58*/ 	.word	0xffffffff


	//   ....[6]....
        /*9d5c*/ 	.word	0xffffffff


	//   ....[7]....
        /*9d60*/ 	.word	0xffffffff


	//   ....[8]....
        /*9d64*/ 	.word	0xffffffff


	//   ....[9]....
        /*9d68*/ 	.word	0xffffffff


	//   ....[10]....
        /*9d6c*/ 	.word	0xffffffff


	//   ....[11]....
        /*9d70*/ 	.word	0xffffffff


	//   ....[12]....
        /*9d74*/ 	.word	0xffffffff


	//   ....[13]....
        /*9d78*/ 	.word	0xffffffff


	//   ....[14]....
        /*9d7c*/ 	.word	0xffffffff


	//   ....[15]....
        /*9d80*/ 	.word	0xffffffff


	//   ....[16]....
        /*9d84*/ 	.word	0xffffffff


	//   ....[17]....
        /*9d88*/ 	.word	0xffffffff


	//   ....[18]....
        /*9d8c*/ 	.word	0xffffffff


	//   ....[19]....
        /*9d90*/ 	.word	0xffffffff


	//   ....[20]....
        /*9d94*/ 	.word	0xffffffff


	//   ....[21]....
        /*9d98*/ 	.word	0xffffffff


	//   ....[22]....
        /*9d9c*/ 	.word	0xffffffff


	//   ....[23]....
        /*9da0*/ 	.word	0xffffffff


	//   ....[24]....
        /*9da4*/ 	.word	0xffffffff


	//   ....[25]....
        /*9da8*/ 	.word	0xffffffff


	//   ....[26]....
        /*9dac*/ 	.word	0xffffffff


	//   ....[27]....
        /*9db0*/ 	.word	0xffffffff


	//   ....[28]....
        /*9db4*/ 	.word	0xffffffff


	//   ....[29]....
        /*9db8*/ 	.word	0xffffffff


	//   ....[30]....
        /*9dbc*/ 	.word	0xffffffff


	//   ....[31]....
        /*9dc0*/ 	.word	0xffffffff


	//   ....[32]....
        /*9dc4*/ 	.word	0xffffffff


	//   ....[33]....
        /*9dc8*/ 	.word	0xffffffff


	//   ....[34]....
        /*9dcc*/ 	.word	0xffffffff


	//   ....[35]....
        /*9dd0*/ 	.word	0xffffffff


	//   ....[36]....
        /*9dd4*/ 	.word	0xffffffff


	//   ....[37]....
        /*9dd8*/ 	.word	0xffffffff


	//   ....[38]....
        /*9ddc*/ 	.word	0xffffffff


	//   ....[39]....
        /*9de0*/ 	.word	0xffffffff


	//   ....[40]....
        /*9de4*/ 	.word	0xffffffff


	//   ....[41]....
        /*9de8*/ 	.word	0xffffffff


	//   ....[42]....
        /*9dec*/ 	.word	0xffffffff


	//   ....[43]....
        /*9df0*/ 	.word	0xffffffff


	//   ....[44]....
        /*9df4*/ 	.word	0xffffffff


	//   ....[45]....
        /*9df8*/ 	.word	0xffffffff


	//   ....[46]....
        /*9dfc*/ 	.word	0xffffffff


	//   ....[47]....
        /*9e00*/ 	.word	0xffffffff


	//   ....[48]....
        /*9e04*/ 	.word	0xffffffff


	//   ....[49]....
        /*9e08*/ 	.word	0xffffffff


	//   ....[50]....
        /*9e0c*/ 	.word	0xffffffff


	//   ....[51]....
        /*9e10*/ 	.word	0xffffffff


	//   ....[52]....
        /*9e14*/ 	.word	0xffffffff


	//   ....[53]....
        /*9e18*/ 	.word	0xffffffff


	//   ....[54]....
        /*9e1c*/ 	.word	0xffffffff


	//   ....[55]....
        /*9e20*/ 	.word	0xffffffff


	//   ....[56]....
        /*9e24*/ 	.word	0xffffffff


	//   ....[57]....
        /*9e28*/ 	.word	0xffffffff


	//   ....[58]....
        /*9e2c*/ 	.word	0xffffffff


	//   ....[59]....
        /*9e30*/ 	.word	0xffffffff


	//   ....[60]....
        /*9e34*/ 	.word	0xffffffff


	//   ....[61]....
        /*9e38*/ 	.word	0xffffffff


	//   ....[62]....
        /*9e3c*/ 	.word	0xffffffff


	//----- nvinfo : EIATTR_COOP_GROUP_INSTR_OFFSETS
	.align		4
.L_39:
        /*9e40*/ 	.byte	0x04, 0x28
        /*9e42*/ 	.short	(.L_41 - .L_40)


	//   ....[0]....
.L_40:
        /*9e44*/ 	.word	0x00036700


	//   ....[1]....
        /*9e48*/ 	.word	0x00036720


	//   ....[2]....
        /*9e4c*/ 	.word	0x00036740


	//   ....[3]....
        /*9e50*/ 	.word	0x00036760


	//   ....[4]....
        /*9e54*/ 	.word	0x00036780


	//   ....[5]....
        /*9e58*/ 	.word	0x000367a0


	//   ....[6]....
        /*9e5c*/ 	.word	0x000367c0


	//   ....[7]....
        /*9e60*/ 	.word	0x000367e0


	//   ....[8]....
        /*9e64*/ 	.word	0x00036800


	//   ....[9]....
        /*9e68*/ 	.word	0x00036820


	//   ....[10]....
        /*9e6c*/ 	.word	0x00036840


	//   ....[11]....
        /*9e70*/ 	.word	0x00036860


	//   ....[12]....
        /*9e74*/ 	.word	0x000368c0


	//   ....[13]....
        /*9e78*/ 	.word	0x000368e0


	//   ....[14]....
        /*9e7c*/ 	.word	0x00036900


	//   ....[15]....
        /*9e80*/ 	.word	0x00036920


	//   ....[16]....
        /*9e84*/ 	.word	0x00036940


	//   ....[17]....
        /*9e88*/ 	.word	0x00036960


	//   ....[18]....
        /*9e8c*/ 	.word	0x00036980


	//   ....[19]....
        /*9e90*/ 	.word	0x000369a0


	//   ....[20]....
        /*9e94*/ 	.word	0x00036a00


	//   ....[21]....
        /*9e98*/ 	.word	0x00036a20


	//   ....[22]....
        /*9e9c*/ 	.word	0x00036a40


	//   ....[23]....
        /*9ea0*/ 	.word	0x00036a60


	//   ....[24]....
        /*9ea4*/ 	.word	0x00036a80


	//   ....[25]....
        /*9ea8*/ 	.word	0x00036aa0


	//   ....[26]....
        /*9eac*/ 	.word	0x00036ac0


	//   ....[27]....
        /*9eb0*/ 	.word	0x00036ae0


	//   ....[28]....
        /*9eb4*/ 	.word	0x00036b00


	//   ....[29]....
        /*9eb8*/ 	.word	0x00036b20


	//   ....[30]....
        /*9ebc*/ 	.word	0x00036b40


	//   ....[31]....
        /*9ec0*/ 	.word	0x00036b60


	//   ....[32]....
        /*9ec4*/ 	.word	0x00036ba0


	//   ....[33]....
        /*9ec8*/ 	.word	0x00036bc0


	//   ....[34]....
        /*9ecc*/ 	.word	0x00036c00


	//   ....[35]....
        /*9ed0*/ 	.word	0x00036c20


	//   ....[36]....
        /*9ed4*/ 	.word	0x00036c50


	//   ....[37]....
        /*9ed8*/ 	.word	0x00036c70


	//   ....[38]....
        /*9edc*/ 	.word	0x00036c90


	//   ....[39]....
        /*9ee0*/ 	.word	0x00036cb0


	//   ....[40]....
        /*9ee4*/ 	.word	0x00036d10


	//   ....[41]....
        /*9ee8*/ 	.word	0x00036d30


	//   ....[42]....
        /*9eec*/ 	.word	0x00036d50


	//   ....[43]....
        /*9ef0*/ 	.word	0x00036d90


	//   ....[44]....
        /*9ef4*/ 	.word	0x00036dd0


	//   ....[45]....
        /*9ef8*/ 	.word	0x00036df0


	//   ....[46]....
        /*9efc*/ 	.word	0x00036e10


	//   ....[47]....
        /*9f00*/ 	.word	0x00036e70


	//   ....[48]....
        /*9f04*/ 	.word	0x00036ed0


	//   ....[49]....
        /*9f08*/ 	.word	0x00036ef0


	//   ....[50]....
        /*9f0c*/ 	.word	0x00036f10


	//   ....[51]....
        /*9f10*/ 	.word	0x00036f70


	//   ....[52]....
        /*9f14*/ 	.word	0x00036fd0


	//   ....[53]....
        /*9f18*/ 	.word	0x00036ff0


	//   ....[54]....
        /*9f1c*/ 	.word	0x00037010


	//   ....[55]....
        /*9f20*/ 	.word	0x00037080


	//   ....[56]....
        /*9f24*/ 	.word	0x000370d0


	//   ....[57]....
        /*9f28*/ 	.word	0x00037110


	//   ....[58]....
        /*9f2c*/ 	.word	0x00037190


	//   ....[59]....
        /*9f30*/ 	.word	0x000371c0


	//   ....[60]....
        /*9f34*/ 	.word	0x00037230


	//   ....[61]....
        /*9f38*/ 	.word	0x00037260


	//   ....[62]....
        /*9f3c*/ 	.word	0x000372a0


	//----- nvinfo : EIATTR_VRC_CTA_INIT_COUNT
	.align		4
.L_41:
        /*9f40*/ 	.byte	0x02, 0x4a
	.zero		1
	.zero		1


	//----- nvinfo : EIATTR_EXIT_INSTR_OFFSETS
	.align		4
        /*9f44*/ 	.byte	0x04, 0x1c
        /*9f46*/ 	.short	(.L_43 - .L_42)


	//   ....[0]....
.L_42:
        /*9f48*/ 	.word	0x00039e80


	//   ....[1]....
        /*9f4c*/ 	.word	0x00039ea0


	//----- nvinfo : EIATTR_REQNTID
	.align		4
.L_43:
        /*9f50*/ 	.byte	0x04, 0x10
        /*9f52*/ 	.short	(.L_45 - .L_44)
.L_44:
        /*9f54*/ 	.word	0x00000020
        /*9f58*/ 	.word	0x00000001
        /*9f5c*/ 	.word	0x00000001


	//----- nvinfo : EIATTR_CBANK_PARAM_SIZE
	.align		4
.L_45:
        /*9f60*/ 	.byte	0x03, 0x19
        /*9f62*/ 	.short	0x0050


	//----- nvinfo : EIATTR_PARAM_CBANK
	.align		4
        /*9f64*/ 	.byte	0x04, 0x0a
        /*9f66*/ 	.short	(.L_47 - .L_46)
	.align		4
.L_46:
        /*9f68*/ 	.word	index@(.nv.constant0.matmul_kernel)
        /*9f6c*/ 	.short	0x0380
        /*9f6e*/ 	.short	0x0050


	//----- nvinfo : EIATTR_SW_WAR
	.align		4
.L_47:
        /*9f70*/ 	.byte	0x04, 0x36
        /*9f72*/ 	.short	(.L_49 - .L_48)
.L_48:
        /*9f74*/ 	.word	0x00000008
.L_49:


//--------------------- .nv.compat                --------------------------
	.section	.nv.compat,"",@"SHT_CUDA_COMPAT_INFO"
	.align	4
        /*0000*/ 	.byte	0x02, 0x02, 0x01, 0x00, 0x02, 0x05, 0x05, 0x00, 0x02, 0x03, 0x00, 0x00, 0x02, 0x06, 0x01, 0x00


//--------------------- .nv.callgraph             --------------------------
	.section	.nv.callgraph,"",@"SHT_CUDA_CALLGRAPH"
	.align	4
	.sectionentsize	8
	.align		4
        /*0000*/ 	.word	0x00000000
	.align		4
        /*0004*/ 	.word	0xffffffff
	.align		4
        /*0008*/ 	.word	0x00000000
	.align		4
        /*000c*/ 	.word	0xfffffffe
	.align		4
        /*0010*/ 	.word	0x00000000
	.align		4
        /*0014*/ 	.word	0xfffffffd
	.align		4
        /*0018*/ 	.word	0x00000000
	.align		4
        /*001c*/ 	.word	0xfffffffc


//--------------------- .text.matmul_kernel       --------------------------
	.section	.text.matmul_kernel,"ax",@progbits
	.align	128
        .global         matmul_kernel
        .type           matmul_kernel,@function
        .size           matmul_kernel,(.L_x_3 - matmul_kernel)
        .other          matmul_kernel,@"STO_CUDA_ENTRY STV_DEFAULT"
matmul_kernel:
.text.matmul_kernel:
[----:B------:R-:W1:Y:S08]  /*0000*/  LDC R1, c[0x0][0x37c] ;  /* 0x0000df00ff017b82 */ /* 0x000e700000000800 */
[----:B------:R-:W2:Y:S01]  /*0010*/  LDC.64 R2, c[0x0][0x398] ;  /* 0x0000e600ff027b82 */ /* 0x000ea20000000a00 */
[----:B-1----:R-:W-:Y:S01]  /*0020*/  VIADD R1, R1, 0xffffeb28 ;  /* 0xffffeb2801017836 */ /* 0x002fe20000000000 */
[----:B------:R-:W1:Y:S01]  /*0030*/  S2R R5, SR_CTAID.X ;  /* 0x0000000000057919 */ /* 0x000e620000002500 */
[----:B------:R-:W3:Y:S01]  /*0040*/  LDCU.128 UR4, c[0x0][0x380] ;  /* 0x00007000ff0477ac */ /* 0x000ee20008000c00 */
[----:B------:R-:W4:Y:S01]  /*0050*/  S2R R80, SR_TID.X ;  /* 0x0000000000507919 */ /* 0x000f220000002100 */
[----:B------:R-:W1:Y:S03]  /*0060*/  LDCU UR9, c[0x0][0x3b0] ;  /* 0x00007600ff0977ac */ /* 0x000e660008000800 */
[----:B------:R-:W3:Y:S01]  /*0070*/  LDC R224, c[0x0][0x3a0] ;  /* 0x0000e800ffe07b82 */ /* 0x000ee20000000800 */
[----:B------:R-:W1:Y:S01]  /*0080*/  LDCU UR16, c[0x0][0x3b0] ;  /* 0x00007600ff1077ac */ /* 0x000e620008000800 */
[----:B------:R-:W1:Y:S01]  /*0090*/  LDCU UR11, c[0x0][0x3b0] ;  /* 0x00007600ff0b77ac */ /* 0x000e620008000800 */
[----:B------:R-:W1:Y:S01]  /*00a0*/  LDCU UR24, c[0x0][0x3b0] ;  /* 0x00007600ff1877ac */ /* 0x000e620008000800 */
[----:B------:R-:W1:Y:S01]  /*00b0*/  LDCU UR10, c[0x0][0x3b0] ;  /* 0x00007600ff0a77ac */ /* 0x000e620008000800 */
[----:B--2---:R-:W-:Y:S01]  /*00c0*/  IMAD.MOV.U32 R78, RZ, RZ, R3 ;  /* 0x000000ffff4e7224 */ /* 0x004fe200078e0003 */
[----:B------:R2:W-:Y:S01]  /*00d0*/  STL.64 [R1+0xfb0], R2 ;  /* 0x000fb00201007387 */ /* 0x0005e20000100a00 */
[----:B------:R-:W-:Y:S01]  /*00e0*/  MOV R76, R2 ;  /* 0x00000002004c7202 */ /* 0x000fe20000000f00 */
[----:B------:R-:W1:Y:S01]  /*00f0*/  LDCU UR32, c[0x0][0x3b0] ;  /* 0x00007600ff2077ac */ /* 0x000e620008000800 */
[----:B------:R-:W-:Y:S01]  /*0100*/  VIADD R0, R78, 0x3f ;  /* 0x0000003f4e007836 */ /* 0x000fe20000000000 */
[----:B------:R-:W2:Y:S01]  /*0110*/  LDCU UR56, c[0x0][0x3b0] ;  /* 0x00007600ff3877ac */ /* 0x000ea20008000800 */
[----:B-1----:R-:W-:Y:S01]  /*0120*/  IABS R8, R5 ;  /* 0x0000000500087213 */ /* 0x002fe20000000000 */
[----:B------:R-:W1:Y:S02]  /*0130*/  LDCU UR40, c[0x0][0x3b0] ;  /* 0x00007600ff2877ac */ /* 0x000e640008000800 */
[----:B--2---:R-:W-:-:S02]  /*0140*/  SHF.R.S32.HI R3, RZ, 0x1f, R0 ;  /* 0x0000001fff037819 */ /* 0x004fc40000011400 */
[----:B----4-:R-:W-:Y:S01]  /*0150*/  LOP3.LUT R252, R80, 0x1f, RZ, 0xc0, !PT ;  /* 0x0000001f50fc7812 */ /* 0x010fe200078ec0ff */
[----:B------:R-:W2:Y:S01]  /*0160*/  LDCU UR48, c[0x0][0x3b0] ;  /* 0x00007600ff3077ac */ /* 0x000ea20008000800 */
[----:B------:R-:W-:Y:S01]  /*0170*/  LEA.HI R3, R3, R0, RZ, 0x6 ;  /* 0x0000000003037211 */ /* 0x000fe200078f30ff */
[----:B------:R-:W4:Y:S03]  /*0180*/  LDCU UR22, c[0x0][0x3b0] ;  /* 0x00007600ff1677ac */ /* 0x000f260008000800 */
[----:B------:R-:W-:Y:S01]  /*0190*/  SHF.R.S32.HI R3, RZ, 0x6, R3 ;  /* 0x00000006ff037819 */ /* 0x000fe20000011403 */
[----:B------:R-:W1:Y:S04]  /*01a0*/  LDCU UR17, c[0x0][0x3b0] ;  /* 0x00007600ff1177ac */ /* 0x000e680008000800 */
[----:B------:R-:W-:Y:S01]  /*01b0*/  IMAD.SHL.U32 R4, R3, 0x8, RZ ;  /* 0x0000000803047824 */ /* 0x000fe200078e00ff */
[----:B------:R-:W1:Y:S04]  /*01c0*/  LDCU UR13, c[0x0][0x3b0] ;  /* 0x00007600ff0d77ac */ /* 0x000e680008000800 */
[-C--:B------:R-:W-:Y:S01]  /*01d0*/  IABS R7, R4.reuse ;  /* 0x0000000400077213 */ /* 0x080fe20000000000 */
[----:B------:R-:W1:Y:S01]  /*01e0*/  LDCU UR25, c[0x0][0x3b0] ;  /* 0x00007600ff1977ac */ /* 0x000e620008000800 */
[----:B------:R-:W-:-:S02]  /*01f0*/  IABS R10, R4 ;  /* 0x00000004000a7213 */ /* 0x000fc40000000000 */
[----:B------:R-:W1:Y:S01]  /*0200*/  I2F.RP R0, R7 ;  /* 0x0000000700007306 */ /* 0x000e620000209400 */
[----:B------:R-:W2:Y:S01]  /*0210*/  LDCU UR28, c[0x0][0x3b0] ;  /* 0x00007600ff1c77ac */ /* 0x000ea20008000800 */
[----:B------:R-:W2:Y:S01]  /*0220*/  LDCU UR31, c[0x0][0x3b0] ;  /* 0x00007600ff1f77ac */ /* 0x000ea20008000800 */
[----:B------:R-:W2:Y:S01]  /*0230*/  LDCU UR8, c[0x0][0x3a4] ;  /* 0x00007480ff0877ac */ /* 0x000ea20008000800 */
[----:B------:R-:W2:Y:S04]  /*0240*/  LDCU UR33, c[0x0][0x3b0] ;  /* 0x00007600ff2177ac */ /* 0x000ea80008000800 */
[----:B-1----:R-:W1:Y:S01]  /*0250*/  MUFU.RCP R0, R0 ;  /* 0x0000000000007308 */ /* 0x002e620000001000 */
[----:B------:R-:W2:Y:S01]  /*0260*/  LDCU UR41, c[0x0][0x3b0] ;  /* 0x00007600ff2977ac */ /* 0x000ea20008000800 */
[----:B------:R-:W2:Y:S01]  /*0270*/  LDCU UR44, c[0x0][0x3b0] ;  /* 0x00007600ff2c77ac */ /* 0x000ea20008000800 */
[----:B------:R-:W2:Y:S01]  /*0280*/  LDCU UR49, c[0x0][0x3b0] ;  /* 0x00007600ff3177ac */ /* 0x000ea20008000800 */
[----:B------:R-:W2:Y:S01]  /*0290*/  LDCU UR46, c[0x0][0x3b0] ;  /* 0x00007600ff2e77ac */ /* 0x000ea20008000800 */
[----:B-1----:R-:W-:Y:S01]  /*02a0*/  IADD3 R2, PT, PT, R0, 0xffffffe, RZ ;  /* 0x0ffffffe00027810 */ /* 0x002fe20007ffe0ff */
[----:B------:R-:W-:Y:S01]  /*02b0*/  IMAD.MOV R0, RZ, RZ, -R10 ;  /* 0x000000ffff007224 */ /* 0x000fe200078e0a0a */
[----:B------:R-:W1:Y:S02]  /*02c0*/  LDCU UR57, c[0x0][0x3b0] ;  /* 0x00007600ff3977ac */ /* 0x000e640008000800 */
[----:B------:R2:W3:Y:S01]  /*02d0*/  F2I.FTZ.U32.TRUNC.NTZ R3, R2 ;  /* 0x0000000200037305 */ /* 0x0004e2000021f000 */
[----:B------:R-:W1:Y:S01]  /*02e0*/  LDCU UR18, c[0x0][0x3b0] ;  /* 0x00007600ff1277ac */ /* 0x000e620008000800 */
[----:B------:R-:W1:Y:S01]  /*02f0*/  LDCU UR26, c[0x0][0x3b0] ;  /* 0x00007600ff1a77ac */ /* 0x000e620008000800 */
[----:B--2---:R-:W-:Y:S01]  /*0300*/  MOV R2, RZ ;  /* 0x000000ff00027202 */ /* 0x004fe20000000f00 */
[----:B------:R-:W2:Y:S01]  /*0310*/  LDCU UR34, c[0x0][0x3b0] ;  /* 0x00007600ff2277ac */ /* 0x000ea20008000800 */
[----:B------:R-:W1:Y:S01]  /*0320*/  LDCU UR42, c[0x0][0x3b0] ;  /* 0x00007600ff2a77ac */ /* 0x000e620008000800 */
[----:B---3--:R-:W-:Y:S01]  /*0330*/  IMAD.MOV R6, RZ, RZ, -R3 ;  /* 0x000000ffff067224 */ /* 0x008fe200078e0a03 */
[----:B------:R-:W3:Y:S03]  /*0340*/  LDCU UR38, c[0x0][0x3b0] ;  /* 0x00007600ff2677ac */ /* 0x000ee60008000800 */
[----:B------:R-:W-:-:S02]  /*0350*/  IMAD R9, R6, R7, RZ ;  /* 0x0000000706097224 */ /* 0x000fc400078e02ff */
[----:B------:R-:W-:Y:S01]  /*0360*/  IMAD.MOV.U32 R6, RZ, RZ, R8 ;  /* 0x000000ffff067224 */ /* 0x000fe200078e0008 */
[----:B------:R-:W1:Y:S01]  /*0370*/  LDCU UR50, c[0x0][0x3b0] ;  /* 0x00007600ff3277ac */ /* 0x000e620008000800 */
[----:B------:R-:W-:Y:S01]  /*0380*/  IMAD.HI.U32 R3, R3, R9, R2 ;  /* 0x0000000903037227 */ /* 0x000fe200078e0002 */
[----:B------:R-:W1:Y:S05]  /*0390*/  LDCU UR58, c[0x0][0x3b0] ;  /* 0x00007600ff3a77ac */ /* 0x000e6a0008000800 */
[----:B------:R-:W-:Y:S01]  /*03a0*/  IMAD.HI.U32 R3, R3, R6, RZ ;  /* 0x0000000603037227 */ /* 0x000fe200078e00ff */
[----:B------:R-:W1:Y:S03]  /*03b0*/  LDCU UR19, c[0x0][0x3b0] ;  /* 0x00007600ff1377ac */ /* 0x000e660008000800 */
[----:B------:R-:W-:Y:S01]  /*03c0*/  IMAD R0, R3, R0, R6 ;  /* 0x0000000003007224 */ /* 0x000fe200078e0206 */
[----:B------:R-:W1:Y:S04]  /*03d0*/  LDCU UR27, c[0x0][0x3b0] ;  /* 0x00007600ff1b77ac */ /* 0x000e680008000800 */
[----:B------:R-:W-:Y:S01]  /*03e0*/  ISETP.GT.U32.AND P1, PT, R7, R0, PT ;  /* 0x000000000700720c */ /* 0x000fe20003f24070 */
[----:B------:R-:W1:Y:S01]  /*03f0*/  LDCU UR35, c[0x0][0x3b0] ;  /* 0x00007600ff2377ac */ /* 0x000e620008000800 */
[----:B------:R-:W1:Y:S01]  /*0400*/  LDCU UR43, c[0x0][0x3b0] ;  /* 0x00007600ff2b77ac */ /* 0x000e620008000800 */
[----:B------:R-:W1:Y:S10]  /*0410*/  LDCU UR14, c[0x0][0x3b0] ;  /* 0x00007600ff0e77ac */ /* 0x000e740008000800 */
[----:B------:R-:W-:Y:S01]  /*0420*/  @!P1 IMAD.IADD R0, R0, 0x1, -R7 ;  /* 0x0000000100009824 */ /* 0x000fe200078e0a07 */
[----:B------:R-:W-:Y:S01]  /*0430*/  @!P1 IADD3 R3, PT, PT, R3, 0x1, RZ ;  /* 0x0000000103039810 */ /* 0x000fe20007ffe0ff */
[----:B------:R-:W1:Y:S01]  /*0440*/  LDCU UR30, c[0x0][0x3b0] ;  /* 0x00007600ff1e77ac */ /* 0x000e620008000800 */
[----:B------:R-:W-:-:S02]  /*0450*/  ISETP.NE.AND P1, PT, R4, RZ, PT ;  /* 0x000000ff0400720c */ /* 0x000fc40003f25270 */
[----:B------:R-:W-:Y:S01]  /*0460*/  ISETP.GE.U32.AND P0, PT, R0, R7, PT ;  /* 0x000000070000720c */ /* 0x000fe20003f06070 */
[----:B------:R-:W1:Y:S01]  /*0470*/  LDCU UR29, c[0x0][0x3b0] ;  /* 0x00007600ff1d77ac */ /* 0x000e620008000800 */
[-C--:B------:R-:W-:Y:S01]  /*0480*/  LOP3.LUT R0, R5, R4.reuse, RZ, 0x3c, !PT ;  /* 0x0000000405007212 */ /* 0x080fe200078e3cff */
[----:B------:R-:W1:Y:S03]  /*0490*/  LDCU UR51, c[0x0][0x3b0] ;  /* 0x00007600ff3377ac */ /* 0x000e660008000800 */
[----:B------:R-:W-:Y:S02]  /*04a0*/  ISETP.GE.AND P2, PT, R0, RZ, PT ;  /* 0x000000ff0000720c */ /* 0x000fe40003f46270 */
[----:B------:R-:W-:Y:S01]  /*04b0*/  IADD3 R0, PT, PT, R76, 0x3f, RZ ;  /* 0x0000003f4c007810 */ /* 0x000fe20007ffe0ff */
[----:B------:R-:W1:Y:S04]  /*04c0*/  LDCU UR59, c[0x0][0x3b0] ;  /* 0x00007600ff3b77ac */ /* 0x000e680008000800 */
[----:B------:R-:W-:Y:S01]  /*04d0*/  @P0 VIADD R3, R3, 0x1 ;  /* 0x0000000103030836 */ /* 0x000fe20000000000 */
[----:B------:R-:W1:Y:S03]  /*04e0*/  LDCU UR12, c[0x0][0x3b0] ;  /* 0x00007600ff0c77ac */ /* 0x000e660008000800 */
[----:B------:R-:W-:Y:S01]  /*04f0*/  IMAD.MOV.U32 R2, RZ, RZ, R3 ;  /* 0x000000ffff027224 */ /* 0x000fe200078e0003 */
[----:B------:R-:W-:Y:S01]  /*0500*/  SHF.R.S32.HI R3, RZ, 0x1f, R0 ;  /* 0x0000001fff037819 */ /* 0x000fe20000011400 */
[----:B------:R-:W1:Y:S02]  /*0510*/  LDCU UR20, c[0x0][0x3b0] ;  /* 0x00007600ff1477ac */ /* 0x000e640008000800 */
[----:B------:R-:W-:Y:S01]  /*0520*/  @!P2 IMAD.MOV R2, RZ, RZ, -R2 ;  /* 0x000000ffff02a224 */ /* 0x000fe200078e0a02 */
[----:B------:R-:W-:Y:S01]  /*0530*/  @!P1 LOP3.LUT R2, RZ, R4, RZ, 0x33, !PT ;  /* 0x00000004ff029212 */ /* 0x000fe200078e33ff */
[----:B------:R-:W1:Y:S01]  /*0540*/  LDCU UR36, c[0x0][0x3b0] ;  /* 0x00007600ff2477ac */ /* 0x000e620008000800 */
[----:B------:R-:W-:-:S03]  /*0550*/  LEA.HI R3, R3, R0, RZ, 0x6 ;  /* 0x0000000003037211 */ /* 0x000fc600078f30ff */
[----:B------:R-:W-:Y:S01]  /*0560*/  IMAD.SHL.U32 R14, R2, 0x8, RZ ;  /* 0x00000008020e7824 */ /* 0x000fe200078e00ff */
[----:B------:R-:W1:Y:S01]  /*0570*/  LDCU UR52, c[0x0][0x3b0] ;  /* 0x00007600ff3477ac */ /* 0x000e620008000800 */
[----:B------:R-:W-:-:S03]  /*0580*/  IMAD.MOV R2, RZ, RZ, -R2 ;  /* 0x000000ffff027224 */ /* 0x000fc600078e0a02 */
[----:B------:R-:W-:Y:S01]  /*0590*/  LEA.HI.SX32 R3, R3, -R14, 0x1a ;  /* 0x8000000e03037211 */ /* 0x000fe200078fd2ff */
[----:B------:R-:W-:Y:S01]  /*05a0*/  IMAD R19, R4, R2, R5 ;  /* 0x0000000204137224 */ /* 0x000fe200078e0205 */
[----:B------:R-:W-:Y:S01]  /*05b0*/  MOV R2, RZ ;  /* 0x000000ff00027202 */ /* 0x000fe20000000f00 */
[----:B------:R-:W1:Y:S01]  /*05c0*/  LDCU UR60, c[0x0][0x3b0] ;  /* 0x00007600ff3c77ac */ /* 0x000e620008000800 */
[----:B------:R-:W-:Y:S02]  /*05d0*/  VIMNMX R16, PT, PT, R3, 0x8, PT ;  /* 0x0000000803107848 */ /* 0x000fe40003fe0100 */
[----:B------:R-:W-:Y:S01]  /*05e0*/  IABS R4, R19 ;  /* 0x0000001300047213 */ /* 0x000fe20000000000 */
[----:B------:R-:W1:Y:S01]  /*05f0*/  LDCU UR21, c[0x0][0x3b0] ;  /* 0x00007600ff1577ac */ /* 0x000e620008000800 */
[----:B------:R-:W-:Y:S01]  /*0600*/  IABS R9, R16 ;  /* 0x0000001000097213 */ /* 0x000fe20000000000 */
[----:B------:R-:W1:Y:S03]  /*0610*/  LDCU UR37, c[0x0][0x3b0] ;  /* 0x00007600ff2577ac */ /* 0x000e660008000800 */
[----:B------:R-:W1:Y:S01]  /*0620*/  I2F.RP R0, R9 ;  /* 0x0000000900007306 */ /* 0x000e620000209400 */
[----:B------:R-:W2:Y:S01]  /*0630*/  LDCU UR45, c[0x0][0x3b0] ;  /* 0x00007600ff2d77ac */ /* 0x000ea20008000800 */
[----:B------:R-:W2:Y:S01]  /*0640*/  LDCU UR53, c[0x0][0x3b0] ;  /* 0x00007600ff3577ac */ /* 0x000ea20008000800 */
[----:B------:R-:W2:Y:S05]  /*0650*/  LDCU UR61, c[0x0][0x3b0] ;  /* 0x00007600ff3d77ac */ /* 0x000eaa0008000800 */
[----:B-1----:R-:W1:Y:S01]  /*0660*/  MUFU.RCP R0, R0 ;  /* 0x0000000000007308 */ /* 0x002e620000001000 */
[----:B------:R-:W2:Y:S01]  /*0670*/  LDCU UR23, c[0x0][0x3b0] ;  /* 0x00007600ff1777ac */ /* 0x000ea20008000800 */
[----:B------:R-:W2:Y:S01]  /*0680*/  LDCU UR54, c[0x0][0x3b0] ;  /* 0x00007600ff3677ac */ /* 0x000ea20008000800 */
[----:B------:R-:W2:Y:S01]  /*0690*/  LDCU UR62, c[0x0][0x3b0] ;  /* 0x00007600ff3e77ac */ /* 0x000ea20008000800 */
[----:B------:R-:W2:Y:S01]  /*06a0*/  LDCU UR15, c[0x0][0x3b0] ;  /* 0x00007600ff0f77ac */ /* 0x000ea20008000800 */
[----:B-1----:R-:W-:Y:S01]  /*06b0*/  IADD3 R3, PT, PT, R0, 0xffffffe, RZ ;  /* 0x0ffffffe00037810 */ /* 0x002fe20007ffe0ff */
[----:B------:R-:W1:Y:S01]  /*06c0*/  LDCU UR39, c[0x0][0x3b0] ;  /* 0x00007600ff2777ac */ /* 0x000e620008000800 */
[----:B------:R-:W-:Y:S01]  /*06d0*/  IABS R0, R78 ;  /* 0x0000004e00007213 */ /* 0x000fe20000000000 */
[----:B------:R-:W1:Y:S03]  /*06e0*/  LDCU UR47, c[0x0][0x3b0] ;  /* 0x00007600ff2f77ac */ /* 0x000e660008000800 */
[----:B------:R-:W1:Y:S01]  /*06f0*/  F2I.FTZ.U32.TRUNC.NTZ R3, R3 ;  /* 0x0000000300037305 */ /* 0x000e62000021f000 */
[----:B------:R-:W2:Y:S07]  /*0700*/  LDCU UR55, c[0x0][0x3b0] ;  /* 0x00007600ff3777ac */ /* 0x000eae0008000800 */
[----:B------:R-:W2:Y:S01]  /*0710*/  I2F.RP R7, R0 ;  /* 0x0000000000077306 */ /* 0x000ea20000209400 */
[----:B-1----:R-:W-:-:S04]  /*0720*/  IMAD.MOV R6, RZ, RZ, -R3 ;  /* 0x000000ffff067224 */ /* 0x002fc800078e0a03 */
[----:B------:R-:W-:Y:S01]  /*0730*/  IMAD R5, R6, R9, RZ ;  /* 0x0000000906057224 */ /* 0x000fe200078e02ff */
[----:B------:R-:W-:-:S03]  /*0740*/  IABS R6, R16 ;  /* 0x0000001000067213 */ /* 0x000fc60000000000 */
[----:B------:R-:W-:Y:S01]  /*0750*/  IMAD.HI.U32 R2, R3, R5, R2 ;  /* 0x0000000503027227 */ /* 0x000fe200078e0002 */
[----:B--2---:R-:W1:Y:S03]  /*0760*/  MUFU.RCP R7, R7 ;  /* 0x0000000700077308 */ /* 0x004e660000001000 */
[----:B------:R-:W-:Y:S02]  /*0770*/  IMAD.MOV R5, RZ, RZ, -R6 ;  /* 0x000000ffff057224 */ /* 0x000fe400078e0a06 */
[----:B------:R-:W-:Y:S01]  /*0780*/  IMAD.HI.U32 R3, R2, R4, RZ ;  /* 0x0000000402037227 */ /* 0x000fe200078e00ff */
[----:B------:R-:W-:-:S03]  /*0790*/  IABS R2, R76 ;  /* 0x0000004c00027213 */ /* 0x000fc60000000000 */
[----:B------:R-:W-:Y:S01]  /*07a0*/  IMAD R4, R3, R5, R4 ;  /* 0x0000000503047224 */ /* 0x000fe200078e0204 */
[----:B------:R-:W2:Y:S04]  /*07b0*/  I2F.RP R6, R2 ;  /* 0x0000000200067306 */ /* 0x000ea80000209400 */
[----:B------:R-:W-:Y:S02]  /*07c0*/  ISETP.GT.U32.AND P1, PT, R9, R4, PT ;  /* 0x000000040900720c */ /* 0x000fe40003f24070 */
[----:B-1----:R-:W-:-:S06]  /*07d0*/  IADD3 R5, PT, PT, R7, 0xffffffe, RZ ;  /* 0x0ffffffe07057810 */ /* 0x002fcc0007ffe0ff */
[----:B------:R-:W-:Y:S05]  /*07e0*/  F2I.FTZ.U32.TRUNC.NTZ R5, R5 ;  /* 0x0000000500057305 */ /* 0x000fea000021f000 */
[----:B------:R-:W-:Y:S02]  /*07f0*/  @!P1 IMAD.IADD R4, R4, 0x1, -R9 ;  /* 0x0000000104049824 */ /* 0x000fe400078e0a09 */
[----:B------:R-:W-:Y:S01]  /*0800*/  @!P1 VIADD R3, R3, 0x1 ;  /* 0x0000000103039836 */ /* 0x000fe20000000000 */
[----:B------:R-:W-:Y:S01]  /*0810*/  ISETP.NE.AND P1, PT, R16, RZ, PT ;  /* 0x000000ff1000720c */ /* 0x000fe20003f25270 */
[----:B--2---:R-:W1:Y:S01]  /*0820*/  MUFU.RCP R6, R6 ;  /* 0x0000000600067308 */ /* 0x004e620000001000 */
[----:B------:R-:W-:-:S02]  /*0830*/  ISETP.GE.U32.AND P0, PT, R4, R9, PT ;  /* 0x000000090400720c */ /* 0x000fc40003f06070 */
[----:B------:R-:W-:-:S04]  /*0840*/  LOP3.LUT R4, R19, R16, RZ, 0x3c, !PT ;  /* 0x0000001013047212 */ /* 0x000fc800078e3cff */
[----:B------:R-:W-:Y:S02]  /*0850*/  ISETP.GE.AND P2, PT, R4, RZ, PT ;  /* 0x000000ff0400720c */ /* 0x000fe40003f46270 */
[----:B------:R-:W-:-:S05]  /*0860*/  MOV R4, RZ ;  /* 0x000000ff00047202 */ /* 0x000fca0000000f00 */
[----:B------:R-:W-:Y:S02]  /*0870*/  @P0 VIADD R3, R3, 0x1 ;  /* 0x0000000103030836 */ /* 0x000fe40000000000 */
[----:B-1----:R-:W-:-:S03]  /*0880*/  VIADD R8, R6, 0xffffffe ;  /* 0x0ffffffe06087836 */ /* 0x002fc60000000000 */
[----:B------:R-:W-:Y:S01]  /*0890*/  MOV R13, R3 ;  /* 0x00000003000d7202 */ /* 0x000fe20000000f00 */
[----:B------:R-:W-:Y:S01]  /*08a0*/  IMAD.MOV R3, RZ, RZ, -R5 ;  /* 0x000000ffff037224 */ /* 0x000fe200078e0a05 */
[----:B------:R-:W1:Y:S03]  /*08b0*/  F2I.FTZ.U32.TRUNC.NTZ R9, R8 ;  /* 0x0000000800097305 */ /* 0x000e66000021f000 */
[----:B------:R-:W-:Y:S01]  /*08c0*/  @!P2 IMAD.MOV R13, RZ, RZ, -R13 ;  /* 0x000000ffff0da224 */ /* 0x000fe200078e0a0d */
[----:B------:R-:W-:Y:S01]  /*08d0*/  @!P1 LOP3.LUT R13, RZ, R16, RZ, 0x33, !PT ;  /* 0x00000010ff0d9212 */ /* 0x000fe200078e33ff */
[----:B------:R-:W-:-:S03]  /*08e0*/  IMAD R3, R3, R0, RZ ;  /* 0x0000000003037224 */ /* 0x000fc600078e02ff */
[----:B------:R-:W-:Y:S01]  /*08f0*/  SHF.L.U32 R7, R13, 0x6, RZ ;  /* 0x000000060d077819 */ /* 0x000fe200000006ff */
[----:B------:R-:W-:-:S03]  /*0900*/  IMAD.HI.U32 R3, R5, R3, R4 ;  /* 0x0000000305037227 */ /* 0x000fc600078e0004 */
[C---:B------:R-:W-:Y:S01]  /*0910*/  IADD3 R25, PT, PT, R7.reuse, 0x9, RZ ;  /* 0x0000000907197810 */ /* 0x040fe20007ffe0ff */
[C---:B------:R-:W-:Y:S01]  /*0920*/  VIADD R21, R7.reuse, 0x3f ;  /* 0x0000003f07157836 */ /* 0x040fe20000000000 */
[C---:B------:R-:W-:Y:S01]  /*0930*/  IADD3 R27, PT, PT, R7.reuse, 0xb, RZ ;  /* 0x0000000b071b7810 */ /* 0x040fe20007ffe0ff */
[C---:B------:R-:W-:Y:S01]  /*0940*/  VIADD R22, R7.reuse, 0x1 ;  /* 0x0000000107167836 */ /* 0x040fe20000000000 */
[----:B-1----:R-:W-:Y:S01]  /*0950*/  IADD3 R15, PT, PT, RZ, -R9, RZ ;  /* 0x80000009ff0f7210 */ /* 0x002fe20007ffe0ff */
[C---:B------:R-:W-:Y:S01]  /*0960*/  VIADD R18, R7.reuse, 0x2 ;  /* 0x0000000207127836 */ /* 0x040fe20000000000 */
[----:B------:R-:W-:Y:S01]  /*0970*/  IABS R17, R21 ;  /* 0x0000001500117213 */ /* 0x000fe20000000000 */
[----:B------:R-:W-:Y:S01]  /*0980*/  VIADD R20, R7, 0x3 ;  /* 0x0000000307147836 */ /* 0x000fe20000000000 */
[----:B------:R-:W-:Y:S01]  /*0990*/  IABS R5, R22 ;  /* 0x0000001600057213 */ /* 0x000fe20000000000 */
[----:B------:R-:W-:Y:S01]  /*09a0*/  IMAD.MOV.U32 R8, RZ, RZ, RZ ;  /* 0x000000ffff087224 */ /* 0x000fe200078e00ff */
[----:B------:R-:W-:Y:S01]  /*09b0*/  IABS R10, R18 ;  /* 0x00000012000a7213 */ /* 0x000fe20000000000 */
[C---:B------:R-:W-:Y:S01]  /*09c0*/  IMAD.HI.U32 R4, R3.reuse, R17, RZ ;  /* 0x0000001103047227 */ /* 0x040fe200078e00ff */
[----:B------:R-:W-:Y:S01]  /*09d0*/  IABS R12, R20 ;  /* 0x00000014000c7213 */ /* 0x000fe20000000000 */
[----:B------:R-:W-:Y:S01]  /*09e0*/  STL [R1+0x13d8], R7 ;  /* 0x0013d80701007387 */ /* 0x000fe20000100800 */
[----:B------:R-:W-:Y:S01]  /*09f0*/  ISETP.GE.AND P3, PT, R22, RZ, PT ;  /* 0x000000ff1600720c */ /* 0x000fe20003f66270 */
[----:B------:R-:W-:Y:S01]  /*0a00*/  IMAD.MOV R13, RZ, RZ, -R13 ;  /* 0x000000ffff0d7224 */ /* 0x000fe200078e0a0d */
[----:B------:R-:W-:Y:S01]  /*0a10*/  IADD3 R6, PT, PT, -R4, RZ, RZ ;  /* 0x000000ff04067210 */ /* 0x000fe20007ffe1ff */
[----:B------:R-:W-:Y:S01]  /*0a20*/  IMAD.HI.U32 R4, R3, R5, RZ ;  /* 0x0000000503047227 */ /* 0x000fe200078e00ff */
[----:B------:R-:W-:-:S02]  /*0a30*/  IADD3 R22, PT, PT, R7, 0x6, RZ ;  /* 0x0000000607167810 */ /* 0x000fc40007ffe0ff */
[----:B------:R-:W-:Y:S01]  /*0a40*/  ISETP.GE.AND P6, PT, R18, RZ, PT ;  /* 0x000000ff1200720c */ /* 0x000fe20003fc6270 */
[C---:B------:R-:W-:Y:S01]  /*0a50*/  IMAD R17, R0.reuse, R6, R17 ;  /* 0x0000000600117224 */ /* 0x040fe200078e0211 */
[C---:B------:R-:W-:Y:S01]  /*0a60*/  IADD3 R30, PT, PT, R7.reuse, 0xe, RZ ;  /* 0x0000000e071e7810 */ /* 0x040fe20007ffe0ff */
[----:B------:R-:W-:Y:S01]  /*0a70*/  IMAD.MOV R6, RZ, RZ, -R4 ;  /* 0x000000ffff067224 */ /* 0x000fe200078e0a04 */
[----:B------:R-:W-:Y:S01]  /*0a80*/  IADD3 R31, PT, PT, R7, 0xf, RZ ;  /* 0x0000000f071f7810 */ /* 0x000fe20007ffe0ff */
[----:B------:R-:W-:Y:S01]  /*0a90*/  IMAD.HI.U32 R4, R3, R10, RZ ;  /* 0x0000000a03047227 */ /* 0x000fe200078e00ff */
[----:B------:R-:W-:Y:S02]  /*0aa0*/  ISETP.GT.U32.AND P1, PT, R0, R17, PT ;  /* 0x000000110000720c */ /* 0x000fe40003f24070 */
[C---:B------:R-:W-:Y:S01]  /*0ab0*/  IADD3 R32, PT, PT, R7.reuse, 0x10, RZ ;  /* 0x0000001007207810 */ /* 0x040fe20007ffe0ff */
[----:B------:R-:W-:Y:S01]  /*0ac0*/  IMAD.MOV R11, RZ, RZ, -R4 ;  /* 0x000000ffff0b7224 */ /* 0x000fe200078e0a04 */
[----:B------:R-:W-:Y:S01]  /*0ad0*/  IADD3 R36, PT, PT, R7, 0x17, RZ ;  /* 0x0000001707247810 */ /* 0x000fe20007ffe0ff */
[----:B------:R-:W-:Y:S01]  /*0ae0*/  IMAD.HI.U32 R4, R3, R12, RZ ;  /* 0x0000000c03047227 */ /* 0x000fe200078e00ff */
[----:B------:R-:W-:-:S02]  /*0af0*/  IADD3 R38, PT, PT, R7, 0x19, RZ ;  /* 0x0000001907267810 */ /* 0x000fc40007ffe0ff */
[C---:B------:R-:W-:Y:S01]  /*0b00*/  IADD3 R41, PT, PT, R7.reuse, 0x1c, RZ ;  /* 0x0000001c07297810 */ /* 0x040fe20007ffe0ff */
[C---:B------:R-:W-:Y:S01]  /*0b10*/  IMAD R5, R0.reuse, R6, R5 ;  /* 0x0000000600057224 */ /* 0x040fe200078e0205 */
[----:B------:R-:W-:Y:S01]  /*0b20*/  IABS R34, R38 ;  /* 0x0000002600227213 */ /* 0x000fe20000000000 */
[----:B------:R-:W-:Y:S01]  /*0b30*/  IMAD R6, R0, R11, R10 ;  /* 0x0000000b00067224 */ /* 0x000fe200078e020a */
[----:B------:R-:W-:Y:S01]  /*0b40*/  IADD3 R42, PT, PT, R7, 0x1d, RZ ;  /* 0x0000001d072a7810 */ /* 0x000fe20007ffe0ff */
[----:B------:R-:W-:Y:S01]  /*0b50*/  IMAD R11, R15, R2, RZ ;  /* 0x000000020f0b7224 */ /* 0x000fe200078e02ff */
[----:B------:R-:W-:Y:S01]  /*0b60*/  IADD3 R15, PT, PT, -R4, RZ, RZ ;  /* 0x000000ff040f7210 */ /* 0x000fe20007ffe1ff */
[----:B------:R-:W-:Y:S01]  /*0b70*/  @!P1 IMAD.IADD R17, R17, 0x1, -R0 ;  /* 0x0000000111119824 */ /* 0x000fe200078e0a00 */
[C---:B------:R-:W-:Y:S01]  /*0b80*/  ISETP.GT.U32.AND P0, PT, R0.reuse, R5, PT ;  /* 0x000000050000720c */ /* 0x040fe20003f04070 */
[----:B------:R-:W-:Y:S01]  /*0b90*/  IMAD.HI.U32 R8, R9, R11, R8 ;  /* 0x0000000b09087227 */ /* 0x000fe200078e0008 */
[----:B------:R-:W-:-:S02]  /*0ba0*/  ISETP.GT.U32.AND P2, PT, R0, R6, PT ;  /* 0x000000060000720c */ /* 0x000fc40003f44070 */
[C---:B------:R-:W-:Y:S01]  /*0bb0*/  ISETP.GT.U32.AND P1, PT, R0.reuse, R17, PT ;  /* 0x000000110000720c */ /* 0x040fe20003f24070 */
[C---:B------:R-:W-:Y:S01]  /*0bc0*/  IMAD R9, R0.reuse, R15, R12 ;  /* 0x0000000f00097224 */ /* 0x040fe200078e020c */
[C---:B------:R-:W-:Y:S01]  /*0bd0*/  IADD3 R11, PT, PT, R7.reuse, 0x5, RZ ;  /* 0x00000005070b7810 */ /* 0x040fe20007ffe0ff */
[C---:B------:R-:W-:Y:S01]  /*0be0*/  VIADD R4, R7.reuse, 0x4 ;  /* 0x0000000407047836 */ /* 0x040fe20000000000 */
[----:B------:R-:W-:Y:S01]  /*0bf0*/  IABS R15, R22 ;  /* 0x00000016000f7213 */ /* 0x000fe20000000000 */
[C---:B------:R-:W-:Y:S01]  /*0c00*/  VIADD R23, R7.reuse, 0x7 ;  /* 0x0000000707177836 */ /* 0x040fe20000000000 */
[----:B------:R-:W-:Y:S01]  /*0c10*/  ISETP.GT.U32.AND P4, PT, R0, R9, PT ;  /* 0x000000090000720c */ /* 0x000fe20003f84070 */
[----:B------:R-:W-:Y:S01]  /*0c20*/  VIADD R24, R7, 0x8 ;  /* 0x0000000807187836 */ /* 0x000fe20000000000 */
[----:B------:R-:W-:Y:S01]  /*0c30*/  IABS R10, R4 ;  /* 0x00000004000a7213 */ /* 0x000fe20000000000 */
[----:B------:R-:W-:Y:S01]  /*0c40*/  IMAD R13, R16, R13, R19 ;  /* 0x0000000d100d7224 */ /* 0x000fe200078e0213 */
[----:B------:R-:W-:Y:S01]  /*0c50*/  @!P0 IADD3 R5, PT, PT, R5, -R0, RZ ;  /* 0x8000000005058210 */ /* 0x000fe20007ffe0ff */
[--C-:B------:R-:W-:Y:S01]  /*0c60*/  @!P2 IMAD.IADD R6, R6, 0x1, -R0.reuse ;  /* 0x000000010606a824 */ /* 0x100fe200078e0a00 */
[----:B------:R-:W-:Y:S01]  /*0c70*/  ISETP.GE.AND P2, PT, R11, RZ, PT ;  /* 0x000000ff0b00720c */ /* 0x000fe20003f46270 */
[----:B------:R-:W-:Y:S01]  /*0c80*/  @!P1 IMAD.IADD R17, R17, 0x1, -R0 ;  /* 0x0000000111119824 */ /* 0x000fe200078e0a00 */
[----:B------:R-:W-:Y:S01]  /*0c90*/  ISETP.GT.U32.AND P5, PT, R0, R5, PT ;  /* 0x000000050000720c */ /* 0x000fe20003fa4070 */
[----:B------:R-:W-:Y:S01]  /*0ca0*/  IMAD.IADD R13, R14, 0x1, R13 ;  /* 0x000000010e0d7824 */ /* 0x000fe200078e020d */
[----:B------:R-:W-:Y:S01]  /*0cb0*/  ISETP.GE.AND P1, PT, R4, RZ, PT ;  /* 0x000000ff0400720c */ /* 0x000fe20003f26270 */
[----:B------:R-:W-:Y:S01]  /*0cc0*/  IMAD.HI.U32 R4, R3, R10, RZ ;  /* 0x0000000a03047227 */ /* 0x000fe200078e00ff */
[----:B------:R-:W-:-:S02]  /*0cd0*/  IABS R12, R11 ;  /* 0x0000000b000c7213 */ /* 0x000fc40000000000 */
[----:B------:R-:W-:Y:S01]  /*0ce0*/  @!P4 IADD3 R9, PT, PT, R9, -R0, RZ ;  /* 0x800000000909c210 */ /* 0x000fe20007ffe0ff */
[----:B------:R-:W-:Y:S01]  /*0cf0*/  IMAD.MOV R11, RZ, RZ, -R4 ;  /* 0x000000ffff0b7224 */ /* 0x000fe200078e0a04 */
[C---:B------:R-:W-:Y:S01]  /*0d00*/  ISETP.GT.U32.AND P4, PT, R0.reuse, R6, PT ;  /* 0x000000060000720c */ /* 0x040fe20003f84070 */
[----:B------:R-:W-:Y:S01]  /*0d10*/  IMAD.HI.U32 R4, R3, R12, RZ ;  /* 0x0000000c03047227 */ /* 0x000fe200078e00ff */
[----:B------:R-:W-:Y:S02]  /*0d20*/  IABS R16, R23 ;  /* 0x0000001700107213 */ /* 0x000fe40000000000 */
[----:B------:R-:W-:Y:S01]  /*0d30*/  IABS R18, R24 ;  /* 0x0000001800127213 */ /* 0x000fe20000000000 */
[----:B------:R-:W-:Y:S01]  /*0d40*/  @!P5 IMAD.IADD R5, R5, 0x1, -R0 ;  /* 0x000000010505d824 */ /* 0x000fe200078e0a00 */
[C---:B------:R-:W-:Y:S01]  /*0d50*/  ISETP.GT.U32.AND P5, PT, R0.reuse, R9, PT ;  /* 0x000000090000720c */ /* 0x040fe20003fa4070 */
[----:B------:R-:W-:Y:S01]  /*0d60*/  IMAD R10, R0, R11, R10 ;  /* 0x0000000b000a7224 */ /* 0x000fe200078e020a */
[----:B------:R-:W-:Y:S01]  /*0d70*/  ISETP.GE.AND P0, PT, R20, RZ, PT ;  /* 0x000000ff1400720c */ /* 0x000fe20003f06270 */
[----:B------:R-:W-:Y:S01]  /*0d80*/  IMAD.MOV R11, RZ, RZ, -R4 ;  /* 0x000000ffff0b7224 */ /* 0x000fe200078e0a04 */
[----:B------:R-:W-:Y:S01]  /*0d90*/  IABS R39, R42 ;  /* 0x0000002a00277213 */ /* 0x000fe20000000000 */
[----:B------:R-:W-:Y:S01]  /*0da0*/  IMAD.HI.U32 R4, R3, R15, RZ ;  /* 0x0000000f03047227 */ /* 0x000fe200078e00ff */
[----:B------:R-:W-:-:S02]  /*0db0*/  IADD3 R44, PT, PT, R7, 0x20, RZ ;  /* 0x00000020072c7810 */ /* 0x000fc40007ffe0ff */
[----:B------:R-:W-:Y:S01]  /*0dc0*/  @!P4 IADD3 R6, PT, PT, R6, -R0, RZ ;  /* 0x800000000606c210 */ /* 0x000fe20007ffe0ff */
[C---:B------:R-:W-:Y:S01]  /*0dd0*/  IMAD R11, R0.reuse, R11, R12 ;  /* 0x0000000b000b7224 */ /* 0x040fe200078e020c */
[----:B------:R-:W-:Y:S01]  /*0de0*/  ISETP.GT.U32.AND P4, PT, R0, R10, PT ;  /* 0x0000000a0000720c */ /* 0x000fe20003f84070 */
[----:B------:R-:W-:Y:S01]  /*0df0*/  IMAD.HI.U32 R12, R3, R16, RZ ;  /* 0x00000010030c7227 */ /* 0x000fe200078e00ff */
[C---:B------:R-:W-:Y:S02]  /*0e00*/  IADD3 R47, PT, PT, R7.reuse, 0x24, RZ ;  /* 0x00000024072f7810 */ /* 0x040fe40007ffe0ff */
[----:B------:R-:W-:Y:S01]  /*0e10*/  IADD3 R50, PT, PT, R7, 0x27, RZ ;  /* 0x0000002707327810 */ /* 0x000fe20007ffe0ff */
[----:B------:R-:W-:Y:S01]  /*0e20*/  IMAD.HI.U32 R14, R3, R18, RZ ;  /* 0x00000012030e7227 */ /* 0x000fe200078e00ff */
[----:B------:R-:W-:Y:S02]  /*0e30*/  IADD3 R19, PT, PT, -R12, RZ, RZ ;  /* 0x000000ff0c137210 */ /* 0x000fe40007ffe1ff */
[----:B------:R-:W-:Y:S01]  /*0e40*/  IABS R46, R47 ;  /* 0x0000002f002e7213 */ /* 0x000fe20000000000 */
[----:B------:R-:W-:Y:S01]  /*0e50*/  IMAD.MOV R4, RZ, RZ, -R4 ;  /* 0x000000ffff047224 */ /* 0x000fe200078e0a04 */
[----:B------:R-:W-:Y:S01]  /*0e60*/  IABS R48, R50 ;  /* 0x0000003200307213 */ /* 0x000fe20000000000 */
[----:B------:R-:W-:Y:S01]  /*0e70*/  @!P5 IMAD.IADD R9, R9, 0x1, -R0 ;  /* 0x000000010909d824 */ /* 0x000fe200078e0a00 */
[----:B------:R-:W-:Y:S01]  /*0e80*/  ISETP.GE.AND P5, PT, R21, RZ, PT ;  /* 0x000000ff1500720c */ /* 0x000fe20003fa6270 */
[----:B------:R-:W-:Y:S01]  /*0e90*/  IMAD.MOV R21, RZ, RZ, -R14 ;  /* 0x000000ffff157224 */ /* 0x000fe200078e0a0e */
[----:B------:R-:W-:Y:S01]  /*0ea0*/  IADD3 R58, PT, PT, R7, 0x31, RZ ;  /* 0x00000031073a7810 */ /* 0x000fe20007ffe0ff */
[----:B------:R-:W-:Y:S01]  /*0eb0*/  IMAD R12, R0, R4, R15 ;  /* 0x00000004000c7224 */ /* 0x000fe200078e020f */
[----:B------:R-:W-:Y:S01]  /*0ec0*/  IABS R4, R25 ;  /* 0x0000001900047213 */ /* 0x000fe20000000000 */
[----:B------:R-:W-:Y:S01]  /*0ed0*/  @!P4 IMAD.IADD R10, R10, 0x1, -R0 ;  /* 0x000000010a0ac824 */ /* 0x000fe200078e0a00 */
[C---:B------:R-:W-:Y:S01]  /*0ee0*/  ISETP.GT.U32.AND P4, PT, R0.reuse, R11, PT ;  /* 0x0000000b0000720c */ /* 0x040fe20003f84070 */
[C---:B------:R-:W-:Y:S01]  /*0ef0*/  IMAD R15, R0.reuse, R21, R18 ;  /* 0x00000015000f7224 */ /* 0x040fe200078e0212 */
[----:B------:R-:W-:Y:S01]  /*0f00*/  MOV R18, R4 ;  /* 0x0000000400127202 */ /* 0x000fe20000000f00 */
[----:B------:R-:W-:Y:S01]  /*0f10*/  IMAD.MOV.U32 R4, RZ, RZ, R17 ;  /* 0x000000ffff047224 */ /* 0x000fe200078e0011 */
[----:B------:R-:W-:Y:S01]  /*0f20*/  @!P0 IADD3 R9, PT, PT, -R9, RZ, RZ ;  /* 0x000000ff09098210 */ /* 0x000fe20007ffe1ff */
[----:B------:R-:W-:Y:S01]  /*0f30*/  IMAD R14, R0, R19, R16 ;  /* 0x00000013000e7224 */ /* 0x000fe200078e0210 */
[----:B------:R-:W-:Y:S01]  /*0f40*/  ISETP.GE.AND P0, PT, R22, RZ, PT ;  /* 0x000000ff1600720c */ /* 0x000fe20003f06270 */
[----:B------:R-:W-:Y:S01]  /*0f50*/  @!P6 IMAD.MOV R6, RZ, RZ, -R6 ;  /* 0x000000ffff06e224 */ /* 0x000fe200078e0a06 */
[----:B------:R-:W-:Y:S01]  /*0f60*/  @!P5 IADD3 R4, PT, PT, -R4, RZ, RZ ;  /* 0x000000ff0404d210 */ /* 0x000fe20007ffe1ff */
[----:B------:R-:W-:Y:S01]  /*0f70*/  VIADD R26, R7, 0xa ;  /* 0x0000000a071a7836 */ /* 0x000fe20000000000 */
[C---:B------:R-:W-:Y:S01]  /*0f80*/  ISETP.GT.U32.AND P5, PT, R0.reuse, R10, PT ;  /* 0x0000000a0000720c */ /* 0x040fe20003fa4070 */
[----:B------:R-:W-:Y:S01]  /*0f90*/  IMAD.HI.U32 R16, R3, R18, RZ ;  /* 0x0000001203107227 */ /* 0x000fe200078e00ff */
[----:B------:R-:W-:-:S02]  /*0fa0*/  ISETP.GT.U32.AND P6, PT, R0, R14, PT ;  /* 0x0000000e0000720c */ /* 0x000fc40003fc4070 */
[----:B------:R-:W-:Y:S01]  /*0fb0*/  IABS R20, R26 ;  /* 0x0000001a00147213 */ /* 0x000fe20000000000 */
[----:B------:R-:W-:Y:S01]  /*0fc0*/  @!P4 IMAD.IADD R11, R11, 0x1, -R0 ;  /* 0x000000010b0bc824 */ /* 0x000fe200078e0a00 */
[----:B------:R-:W-:Y:S01]  /*0fd0*/  ISETP.GT.U32.AND P4, PT, R0, R12, PT ;  /* 0x0000000c0000720c */ /* 0x000fe20003f84070 */
[----:B------:R-:W-:Y:S01]  /*0fe0*/  IMAD.MOV R19, RZ, RZ, -R16 ;  /* 0x000000ffff137224 */ /* 0x000fe200078e0a10 */
[----:B------:R-:W-:Y:S01]  /*0ff0*/  IABS R61, R58 ;  /* 0x0000003a003d7213 */ /* 0x000fe20000000000 */
[----:B------:R-:W-:Y:S01]  /*1000*/  IMAD.HI.U32 R17, R3, R20, RZ ;  /* 0x0000001403117227 */ /* 0x000fe200078e00ff */
[C---:B------:R-:W-:Y:S02]  /*1010*/  IADD3 R60, PT, PT, R7.reuse, 0x32, RZ ;  /* 0x00000032073c7810 */ /* 0x040fe40007ffe0ff */
[C---:B------:R-:W-:Y:S01]  /*1020*/  IADD3 R66, PT, PT, R7.reuse, 0x39, RZ ;  /* 0x0000003907427810 */ /* 0x040fe20007ffe0ff */
[--C-:B------:R-:W-:Y:S01]  /*1030*/  @!P5 IMAD.IADD R10, R10, 0x1, -R0.reuse ;  /* 0x000000010a0ad824 */ /* 0x100fe200078e0a00 */
[----:B------:R-:W-:Y:S01]  /*1040*/  ISETP.GT.U32.AND P5, PT, R0, R15, PT ;  /* 0x0000000f0000720c */ /* 0x000fe20003fa4070 */
[----:B------:R-:W-:Y:S01]  /*1050*/  @!P6 IMAD.IADD R14, R14, 0x1, -R0 ;  /* 0x000000010e0ee824 */ /* 0x000fe200078e0a00 */
[C---:B------:R-:W-:Y:S01]  /*1060*/  IADD3 R68, PT, PT, R7.reuse, 0x3a, RZ ;  /* 0x0000003a07447810 */ /* 0x040fe20007ffe0ff */
[----:B------:R-:W-:Y:S01]  /*1070*/  IMAD R16, R0, R19, R18 ;  /* 0x0000001300107224 */ /* 0x000fe200078e0212 */
[----:B------:R-:W-:Y:S01]  /*1080*/  IABS R19, R27 ;  /* 0x0000001b00137213 */ /* 0x000fe20000000000 */
[----:B------:R-:W-:Y:S01]  /*1090*/  @!P4 IMAD.IADD R12, R12, 0x1, -R0 ;  /* 0x000000010c0cc824 */ /* 0x000fe200078e0a00 */
[----:B------:R-:W-:Y:S01]  /*10a0*/  @!P1 IADD3 R10, PT, PT, -R10, RZ, RZ ;  /* 0x000000ff0a0a9210 */ /* 0x000fe20007ffe1ff */
[----:B------:R-:W-:Y:S01]  /*10b0*/  IMAD.MOV R17, RZ, RZ, -R17 ;  /* 0x000000ffff117224 */ /* 0x000fe200078e0a11 */
[----:B------:R-:W-:Y:S01]  /*10c0*/  ISETP.GE.AND P4, PT, R24, RZ, PT ;  /* 0x000000ff1800720c */ /* 0x000fe20003f86270 */
[----:B------:R-:W-:Y:S01]  /*10d0*/  VIADD R28, R7, 0xc ;  /* 0x0000000c071c7836 */ /* 0x000fe20000000000 */
[C---:B------:R-:W-:Y:S01]  /*10e0*/  ISETP.GT.U32.AND P6, PT, R0.reuse, R12, PT ;  /* 0x0000000c0000720c */ /* 0x040fe20003fc4070 */
[C---:B------:R-:W-:Y:S01]  /*10f0*/  IMAD R17, R0.reuse, R17, R20 ;  /* 0x0000001100117224 */ /* 0x040fe200078e0214 */
[----:B------:R-:W-:Y:S01]  /*1100*/  IABS R24, R30 ;  /* 0x0000001e00187213 */ /* 0x000fe20000000000 */
[----:B------:R-:W-:Y:S01]  /*1110*/  @!P5 IMAD.IADD R15, R15, 0x1, -R0 ;  /* 0x000000010f0fd824 */ /* 0x000fe200078e0a00 */
[----:B------:R-:W-:Y:S01]  /*1120*/  ISETP.GT.U32.AND P5, PT, R0, R14, PT ;  /* 0x0000000e0000720c */ /* 0x000fe20003fa4070 */
[----:B------:R-:W-:Y:S01]  /*1130*/  IMAD.HI.U32 R18, R3, R19, RZ ;  /* 0x0000001303127227 */ /* 0x000fe200078e00ff */
[----:B------:R-:W-:-:S02]  /*1140*/  IABS R21, R28 ;  /* 0x0000001c00157213 */ /* 0x000fc40000000000 */
[C---:B------:R-:W-:Y:S01]  /*1150*/  ISETP.GT.U32.AND P1, PT, R0.reuse, R15, PT ;  /* 0x0000000f0000720c */ /* 0x040fe20003f24070 */
[----:B------:R-:W-:Y:S01]  /*1160*/  IMAD.MOV R18, RZ, RZ, -R18 ;  /* 0x000000ffff127224 */ /* 0x000fe200078e0a12 */
[----:B------:R-:W-:Y:S01]  /*1170*/  IABS R75, R66 ;  /* 0x00000042004b7213 */ /* 0x000fe20000000000 */
[----:B------:R-:W-:Y:S01]  /*1180*/  @!P3 IMAD.MOV R5, RZ, RZ, -R5 ;  /* 0x000000ffff05b224 */ /* 0x000fe200078e0a05 */
[----:B------:R-:W-:Y:S01]  /*1190*/  ISETP.GT.U32.AND P3, PT, R0, R11, PT ;  /* 0x0000000b0000720c */ /* 0x000fe20003f64070 */
[----:B------:R-:W-:Y:S01]  /*11a0*/  @!P6 IMAD.IADD R12, R12, 0x1, -R0 ;  /* 0x000000010c0ce824 */ /* 0x000fe200078e0a00 */
[C---:B------:R-:W-:Y:S01]  /*11b0*/  ISETP.GT.U32.AND P6, PT, R0.reuse, R16, PT ;  /* 0x000000100000720c */ /* 0x040fe20003fc4070 */
[----:B------:R-:W-:Y:S01]  /*11c0*/  IMAD R18, R0, R18, R19 ;  /* 0x0000001200127224 */ /* 0x000fe200078e0213 */
[----:B------:R-:W-:Y:S01]  /*11d0*/  IABS R77, R68 ;  /* 0x00000044004d7213 */ /* 0x000fe20000000000 */
[----:B------:R-:W-:Y:S01]  /*11e0*/  IMAD.HI.U32 R19, R3, R21, RZ ;  /* 0x0000001503137227 */ /* 0x000fe200078e00ff */
[----:B------:R-:W-:-:S02]  /*11f0*/  @!P5 IADD3 R14, PT, PT, R14, -R0, RZ ;  /* 0x800000000e0ed210 */ /* 0x000fc40007ffe0ff */
[----:B------:R-:W-:Y:S01]  /*1200*/  ISETP.GT.U32.AND P5, PT, R0, R17, PT ;  /* 0x000000110000720c */ /* 0x000fe20003fa4070 */
[----:B------:R-:W-:Y:S01]  /*1210*/  VIADD R29, R7, 0xd ;  /* 0x0000000d071d7836 */ /* 0x000fe20000000000 */
[----:B------:R-:W-:Y:S01]  /*1220*/  IADD3 R19, PT, PT, -R19, RZ, RZ ;  /* 0x000000ff13137210 */ /* 0x000fe20007ffe1ff */
[--C-:B------:R-:W-:Y:S01]  /*1230*/  @!P1 IMAD.IADD R15, R15, 0x1, -R0.reuse ;  /* 0x000000010f0f9824 */ /* 0x100fe200078e0a00 */
[----:B------:R-:W-:Y:S01]  /*1240*/  ISETP.GE.AND P1, PT, R25, RZ, PT ;  /* 0x000000ff1900720c */ /* 0x000fe20003f26270 */
[----:B------:R-:W-:Y:S01]  /*1250*/  VIADD R33, R7, 0x11 ;  /* 0x0000001107217836 */ /* 0x000fe20000000000 */
[----:B------:R-:W-:Y:S01]  /*1260*/  IABS R22, R29 ;  /* 0x0000001d00167213 */ /* 0x000fe20000000000 */
[----:B------:R-:W-:Y:S01]  /*1270*/  @!P6 IMAD.IADD R16, R16, 0x1, -R0 ;  /* 0x000000011010e824 */ /* 0x000fe200078e0a00 */
[C---:B------:R-:W-:Y:S01]  /*1280*/  ISETP.GT.U32.AND P6, PT, R0.reuse, R18, PT ;  /* 0x000000120000720c */ /* 0x040fe20003fc4070 */
[----:B------:R-:W-:Y:S01]  /*1290*/  IMAD R19, R0, R19, R21 ;  /* 0x0000001300137224 */ /* 0x000fe200078e0215 */
[----:B------:R-:W-:Y:S01]  /*12a0*/  @!P3 IADD3 R11, PT, PT, R11, -R0, RZ ;  /* 0x800000000b0bb210 */ /* 0x000fe20007ffe0ff */
[----:B------:R-:W-:Y:S01]  /*12b0*/  IMAD.HI.U32 R21, R3, R24, RZ ;  /* 0x0000001803157227 */ /* 0x000fe200078e00ff */
[----:B------:R-:W-:-:S02]  /*12c0*/  ISETP.GE.AND P3, PT, R23, RZ, PT ;  /* 0x000000ff1700720c */ /* 0x000fc40003f66270 */
[----:B------:R-:W-:Y:S01]  /*12d0*/  IABS R25, R31 ;  /* 0x0000001f00197213 */ /* 0x000fe20000000000 */
[--C-:B------:R-:W-:Y:S01]  /*12e0*/  @!P5 IMAD.IADD R17, R17, 0x1, -R0.reuse ;  /* 0x000000011111d824 */ /* 0x100fe200078e0a00 */
[----:B------:R-:W-:Y:S01]  /*12f0*/  ISETP.GT.U32.AND P5, PT, R0, R16, PT ;  /* 0x000000100000720c */ /* 0x000fe20003fa4070 */
[----:B------:R-:W-:Y:S01]  /*1300*/  IMAD.HI.U32 R20, R3, R22, RZ ;  /* 0x0000001603147227 */ /* 0x000fe200078e00ff */
[----:B------:R-:W-:Y:S02]  /*1310*/  @!P0 IADD3 R12, PT, PT, -R12, RZ, RZ ;  /* 0x000000ff0c0c8210 */ /* 0x000fe40007ffe1ff */
[----:B------:R-:W-:Y:S01]  /*1320*/  ISETP.GE.AND P0, PT, R26, RZ, PT ;  /* 0x000000ff1a00720c */ /* 0x000fe20003f06270 */
[----:B------:R-:W-:Y:S01]  /*1330*/  @!P6 IMAD.IADD R18, R18, 0x1, -R0 ;  /* 0x000000011212e824 */ /* 0x000fe200078e0a00 */
[----:B------:R-:W-:Y:S01]  /*1340*/  IABS R26, R33 ;  /* 0x00000021001a7213 */ /* 0x000fe20000000000 */
[----:B------:R-:W-:Y:S01]  /*1350*/  @!P2 IMAD.MOV R11, RZ, RZ, -R11 ;  /* 0x000000ffff0ba224 */ /* 0x000fe200078e0a0b */
[C---:B------:R-:W-:Y:S01]  /*1360*/  ISETP.GT.U32.AND P2, PT, R0.reuse, R17, PT ;  /* 0x000000110000720c */ /* 0x040fe20003f44070 */
[----:B------:R-:W-:Y:S01]  /*1370*/  IMAD.MOV R21, RZ, RZ, -R21 ;  /* 0x000000ffff157224 */ /* 0x000fe200078e0a15 */
[----:B------:R-:W-:Y:S01]  /*1380*/  ISETP.GT.U32.AND P6, PT, R0, R18, PT ;  /* 0x000000120000720c */ /* 0x000fe20003fc4070 */
[----:B------:R-:W-:Y:S01]  /*1390*/  IMAD.MOV R23, RZ, RZ, -R20 ;  /* 0x000000ffff177224 */ /* 0x000fe200078e0a14 */
[----:B------:R-:W-:Y:S01]  /*13a0*/  IADD3 R72, PT, PT, R7, 0x3c, RZ ;  /* 0x0000003c07487810 */ /* 0x000fe20007ffe0ff */
[----:B------:R-:W-:Y:S01]  /*13b0*/  @!P5 IMAD.IADD R16, R16, 0x1, -R0 ;  /* 0x000000011010d824 */ /* 0x000fe200078e0a00 */
[C---:B------:R-:W-:Y:S01]  /*13c0*/  ISETP.GT.U32.AND P5, PT, R0.reuse, R19, PT ;  /* 0x000000130000720c */ /* 0x040fe20003fa4070 */
[C---:B------:R-:W-:Y:S01]  /*13d0*/  IMAD R21, R0.reuse, R21, R24 ;  /* 0x0000001500157224 */ /* 0x040fe200078e0218 */
[----:B------:R-:W-:Y:S01]  /*13e0*/  IABS R24, R32 ;  /* 0x0000002000187213 */ /* 0x000fe20000000000 */
[----:B------:R-:W-:Y:S01]  /*13f0*/  IMAD R20, R0, R23, R22 ;  /* 0x0000001700147224 */ /* 0x000fe200078e0216 */
[----:B------:R-:W-:Y:S01]  /*1400*/  @!P1 IADD3 R16, PT, PT, -R16, RZ, RZ ;  /* 0x000000ff10109210 */ /* 0x000fe20007ffe1ff */
[----:B------:R-:W-:Y:S01]  /*1410*/  IMAD.HI.U32 R22, R3, R25, RZ ;  /* 0x0000001903167227 */ /* 0x000fe200078e00ff */
[----:B------:R-:W-:-:S02]  /*1420*/  IABS R81, R72 ;  /* 0x0000004800517213 */ /* 0x000fc40000000000 */
[----:B------:R-:W-:Y:S01]  /*1430*/  SHF.L.U32 R13, R13, 0x6, RZ ;  /* 0x000000060d0d7819 */ /* 0x000fe200000006ff */
[----:B------:R-:W-:Y:S01]  /*1440*/  @!P3 IMAD.MOV R14, RZ, RZ, -R14 ;  /* 0x000000ffff0eb224 */ /* 0x000fe200078e0a0e */
[----:B------:R-:W-:Y:S01]  /*1450*/  @!P6 IADD3 R18, PT, PT, R18, -R0, RZ ;  /* 0x800000001212e210 */ /* 0x000fe20007ffe0ff */
[----:B------:R-:W-:Y:S01]  /*1460*/  IMAD.MOV R22, RZ, RZ, -R22 ;  /* 0x000000ffff167224 */ /* 0x000fe200078e0a16 */
[C---:B------:R-:W-:Y:S01]  /*1470*/  ISETP.GT.U32.AND P6, PT, R0.reuse, R21, PT ;  /* 0x000000150000720c */ /* 0x040fe20003fc4070 */
[----:B------:R-:W-:Y:S01]  /*1480*/  @!P5 IMAD.IADD R19, R19, 0x1, -R0 ;  /* 0x000000011313d824 */ /* 0x000fe200078e0a00 */
[----:B------:R-:W-:Y:S01]  /*1490*/  ISETP.GE.AND P5, PT, R27, RZ, PT ;  /* 0x000000ff1b00720c */ /* 0x000fe20003fa6270 */
[----:B------:R-:W-:Y:S01]  /*14a0*/  IMAD.HI.U32 R23, R3, R24, RZ ;  /* 0x0000001803177227 */ /* 0x000fe200078e00ff */
[----:B------:R-:W-:Y:S02]  /*14b0*/  LOP3.LUT R226, R13, 0x1f, R80, 0xf8, !PT ;  /* 0x0000001f0de27812 */ /* 0x000fe400078ef850 */
[C---:B------:R-:W-:Y:S01]  /*14c0*/  ISETP.GT.U32.AND P3, PT, R0.reuse, R19, PT ;  /* 0x000000130000720c */ /* 0x040fe20003f64070 */
[----:B------:R-:W-:Y:S01]  /*14d0*/  @!P2 IMAD.IADD R17, R17, 0x1, -R0 ;  /* 0x000000011111a824 */ /* 0x000fe200078e0a00 */
[C---:B------:R-:W-:Y:S01]  /*14e0*/  ISETP.GT.U32.AND P2, PT, R0.reuse, R20, PT ;  /* 0x000000140000720c */ /* 0x040fe20003f44070 */
[C---:B------:R-:W-:Y:S01]  /*14f0*/  IMAD R22, R0.reuse, R22, R25 ;  /* 0x0000001600167224 */ /* 0x040fe200078e0219 */
[----:B------:R-:W-:Y:S01]  /*1500*/  LOP3.LUT R225, R13, 0x20, R252, 0xfe, !PT ;  /* 0x000000200de17812 */ /* 0x000fe200078efefc */
[----:B------:R-:W-:Y:S01]  /*1510*/  IMAD.MOV R23, RZ, RZ, -R23 ;  /* 0x000000ffff177224 */ /* 0x000fe200078e0a17 */
[----:B------:R-:W-:Y:S01]  /*1520*/  IABS R13, R226 ;  /* 0x000000e2000d7213 */ /* 0x000fe20000000000 */
[----:B------:R-:W-:Y:S01]  /*1530*/  IMAD.MOV.U32 R25, RZ, RZ, R26 ;  /* 0x000000ffff197224 */ /* 0x000fe200078e001a */
[C---:B------:R-:W-:Y:S01]  /*1540*/  ISETP.GT.U32.AND P1, PT, R0.reuse, R22, PT ;  /* 0x000000160000720c */ /* 0x040fe20003f24070 */
[C---:B------:R-:W-:Y:S01]  /*1550*/  IMAD R23, R0.reuse, R23, R24 ;  /* 0x0000001700177224 */ /* 0x040fe200078e0218 */
[-C--:B------:R-:W-:Y:S01]  /*1560*/  @!P6 IADD3 R21, PT, PT, R21, -R0.reuse, RZ ;  /* 0x800000001515e210 */ /* 0x080fe20007ffe0ff */
[----:B------:R-:W-:Y:S01]  /*1570*/  @!P4 IMAD.MOV R15, RZ, RZ, -R15 ;  /* 0x000000ffff0fc224 */ /* 0x000fe200078e0a0f */
[----:B------:R-:W-:Y:S01]  /*1580*/  IADD3 R26, PT, PT, R7, 0x13, RZ ;  /* 0x00000013071a7810 */ /* 0x000fe20007ffe0ff */
[----:B------:R-:W-:Y:S01]  /*1590*/  IMAD.HI.U32 R24, R3, R25, RZ ;  /* 0x0000001903187227 */ /* 0x000fe200078e00ff */
[-C--:B------:R-:W-:Y:S01]  /*15a0*/  @!P3 IADD3 R19, PT, PT, R19, -R0.reuse, RZ ;  /* 0x800000001313b210 */ /* 0x080fe20007ffe0ff */
[----:B------:R1:W-:Y:S01]  /*15b0*/  STL [R1+0x13dc], R226 ;  /* 0x0013dce201007387 */ /* 0x0003e20000100800 */
[----:B------:R-:W-:Y:S01]  /*15c0*/  ISETP.GT.U32.AND P3, PT, R0, R23, PT ;  /* 0x000000170000720c */ /* 0x000fe20003f64070 */
[----:B------:R-:W-:Y:S01]  /*15d0*/  @!P5 IMAD.MOV R18, RZ, RZ, -R18 ;  /* 0x000000ffff12d224 */ /* 0x000fe200078e0a12 */
[----:B------:R-:W-:Y:S01]  /*15e0*/  @!P2 IADD3 R20, PT, PT, R20, -R0, RZ ;  /* 0x800000001414a210 */ /* 0x000fe20007ffe0ff */
[----:B------:R-:W-:Y:S01]  /*15f0*/  @!P0 IMAD.MOV R17, RZ, RZ, -R17 ;  /* 0x000000ffff118224 */ /* 0x000fe200078e0a11 */
[----:B------:R-:W-:Y:S01]  /*1600*/  ISETP.GE.AND P2, PT, R28, RZ, PT ;  /* 0x000000ff1c00720c */ /* 0x000fe20003f46270 */
[----:B------:R-:W-:Y:S01]  /*1610*/  @!P1 IMAD.IADD R22, R22, 0x1, -R0 ;  /* 0x0000000116169824 */ /* 0x000fe200078e0a00 */
[C---:B------:R-:W-:Y:S01]  /*1620*/  ISETP.GT.U32.AND P6, PT, R0.reuse, R21, PT ;  /* 0x000000150000720c */ /* 0x040fe20003fc4070 */
[----:B------:R-:W-:Y:S01]  /*1630*/  IMAD.MOV R24, RZ, RZ, -R24 ;  /* 0x000000ffff187224 */ /* 0x000fe200078e0a18 */
[----:B------:R-:W-:Y:S01]  /*1640*/  ISETP.GT.U32.AND P4, PT, R0, R20, PT ;  /* 0x000000140000720c */ /* 0x000fe20003f84070 */
[----:B------:R-:W-:Y:S01]  /*1650*/  VIADD R35, R7, 0x16 ;  /* 0x0000001607237836 */ /* 0x000fe20000000000 */
[----:B------:R-:W-:Y:S01]  /*1660*/  ISETP.GE.AND P5, PT, R30, RZ, PT ;  /* 0x000000ff1e00720c */ /* 0x000fe20003fa6270 */
[C---:B------:R-:W-:Y:S01]  /*1670*/  IMAD R24, R0.reuse, R24, R25 ;  /* 0x0000001800187224 */ /* 0x040fe200078e0219 */
[----:B------:R-:W-:Y:S01]  /*1680*/  ISETP.GE.AND P0, PT, R29, RZ, PT ;  /* 0x000000ff1d00720c */ /* 0x000fe20003f06270 */
[--C-:B------:R-:W-:Y:S01]  /*1690*/  @!P3 IMAD.IADD R23, R23, 0x1, -R0.reuse ;  /* 0x000000011717b824 */ /* 0x100fe200078e0a00 */
[C---:B------:R-:W-:Y:S01]  /*16a0*/  ISETP.GT.U32.AND P3, PT, R0.reuse, R22, PT ;  /* 0x000000160000720c */ /* 0x040fe20003f64070 */
[C---:B------:R-:W-:Y:S01]  /*16b0*/  VIADD R25, R7.reuse, 0x12 ;  /* 0x0000001207197836 */ /* 0x040fe20000000000 */
[----:B------:R-:W-:Y:S01]  /*16c0*/  IABS R28, R26 ;  /* 0x0000001a001c7213 */ /* 0x000fe20000000000 */
[----:B------:R-:W-:Y:S01]  /*16d0*/  @!P2 IMAD.MOV R19, RZ, RZ, -R19 ;  /* 0x000000ffff13a224 */ /* 0x000fe200078e0a13 */
[----:B------:R-:W-:Y:S01]  /*16e0*/  ISETP.GT.U32.AND P2, PT, R0, R23, PT ;  /* 0x000000170000720c */ /* 0x000fe20003f44070 */
[----:B------:R-:W-:Y:S01]  /*16f0*/  VIADD R29, R7, 0x14 ;  /* 0x00000014071d7836 */ /* 0x000fe20000000000 */
[----:B------:R-:W-:Y:S01]  /*1700*/  @!P6 IADD3 R21, PT, PT, R21, -R0, RZ ;  /* 0x800000001515e210 */ /* 0x000fe20007ffe0ff */
[----:B------:R-:W-:Y:S01]  /*1710*/  @!P4 IMAD.IADD R20, R20, 0x1, -R0 ;  /* 0x000000011414c824 */ /* 0x000fe200078e0a00 */
[----:B------:R-:W-:Y:S01]  /*1720*/  IABS R27, R25 ;  /* 0x00000019001b7213 */ /* 0x000fe20000000000 */
[----:B------:R-:W-:Y:S01]  /*1730*/  VIADD R37, R7, 0x18 ;  /* 0x0000001807257836 */ /* 0x000fe20000000000 */
[----:B------:R-:W-:Y:S01]  /*1740*/  ISETP.GE.AND P4, PT, R31, RZ, PT ;  /* 0x000000ff1f00720c */ /* 0x000fe20003f86270 */
[----:B------:R-:W-:Y:S01]  /*1750*/  @!P5 IMAD.MOV R21, RZ, RZ, -R21 ;  /* 0x000000ffff15d224 */ /* 0x000fe200078e0a15 */
[----:B------:R-:W-:Y:S01]  /*1760*/  @!P0 IADD3 R20, PT, PT, -R20, RZ, RZ ;  /* 0x000000ff14148210 */ /* 0x000fe20007ffe1ff */
[C---:B------:R-:W-:Y:S01]  /*1770*/  VIADD R43, R7.reuse, 0x1e ;  /* 0x0000001e072b7836 */ /* 0x040fe20000000000 */
[----:B------:R-:W-:Y:S01]  /*1780*/  ISETP.GT.U32.AND P5, PT, R0, R24, PT ;  /* 0x000000180000720c */ /* 0x000fe20003fa4070 */
[----:B------:R-:W-:Y:S01]  /*1790*/  VIADD R45, R7, 0x21 ;  /* 0x00000021072d7836 */ /* 0x000fe20000000000 */
[----:B------:R-:W-:Y:S01]  /*17a0*/  ISETP.GE.AND P0, PT, R25, RZ, PT ;  /* 0x000000ff1900720c */ /* 0x000fe20003f06270 */
[C---:B------:R-:W-:Y:S01]  /*17b0*/  IMAD.HI.U32 R25, R3.reuse, R27, RZ ;  /* 0x0000001b03197227 */ /* 0x040fe200078e00ff */
[----:B------:R-:W-:Y:S01]  /*17c0*/  @!P3 IADD3 R22, PT, PT, R22, -R0, RZ ;  /* 0x800000001616b210 */ /* 0x000fe20007ffe0ff */
[----:B------:R-:W2:Y:S01]  /*17d0*/  LDC R80, c[0x0][0x3a0] ;  /* 0x0000e800ff507b82 */ /* 0x000ea20000000800 */
[----:B------:R-:W-:Y:S01]  /*17e0*/  ISETP.GE.AND P3, PT, R26, RZ, PT ;  /* 0x000000ff1a00720c */ /* 0x000fe20003f66270 */
[----:B------:R-:W-:Y:S01]  /*17f0*/  IMAD.HI.U32 R26, R3, R28, RZ ;  /* 0x0000001c031a7227 */ /* 0x000fe200078e00ff */
[----:B------:R-:W-:-:S02]  /*1800*/  ISETP.GE.AND P6, PT, R32, RZ, PT ;  /* 0x000000ff2000720c */ /* 0x000fc40003fc6270 */
[----:B------:R-:W-:Y:S01]  /*1810*/  IABS R30, R29 ;  /* 0x0000001d001e7213 */ /* 0x000fe20000000000 */
[----:B------:R-:W-:Y:S01]  /*1820*/  IMAD.MOV R25, RZ, RZ, -R25 ;  /* 0x000000ffff197224 */ /* 0x000fe200078e0a19 */
[----:B------:R-:W-:Y:S01]  /*1830*/  ISETP.GE.AND P1, PT, R33, RZ, PT ;  /* 0x000000ff2100720c */ /* 0x000fe20003f26270 */
[--C-:B------:R-:W-:Y:S01]  /*1840*/  @!P2 IMAD.IADD R23, R23, 0x1, -R0.reuse ;  /* 0x000000011717a824 */ /* 0x100fe200078e0a00 */
[----:B------:R-:W-:Y:S01]  /*1850*/  ISETP.GE.AND P2, PT, R29, RZ, PT ;  /* 0x000000ff1d00720c */ /* 0x000fe20003f46270 */
[----:B------:R-:W-:Y:S01]  /*1860*/  IMAD R25, R0, R25, R27 ;  /* 0x0000001900197224 */ /* 0x000fe200078e021b */
[----:B------:R-:W-:Y:S01]  /*1870*/  IADD3 R29, PT, PT, -R26, RZ, RZ ;  /* 0x000000ff1a1d7210 */ /* 0x000fe20007ffe1ff */
[----:B------:R-:W-:Y:S01]  /*1880*/  @!P5 IMAD.IADD R24, R24, 0x1, -R0 ;  /* 0x000000011818d824 */ /* 0x000fe200078e0a00 */
[----:B------:R-:W-:Y:S01]  /*1890*/  IABS R33, R36 ;  /* 0x0000002400217213 */ /* 0x000fe20000000000 */
[----:B------:R-:W-:Y:S01]  /*18a0*/  @!P4 IMAD.MOV R22, RZ, RZ, -R22 ;  /* 0x000000ffff16c224 */ /* 0x000fe200078e0a16 */
[C---:B------:R-:W-:Y:S01]  /*18b0*/  ISETP.GT.U32.AND P5, PT, R0.reuse, R25, PT ;  /* 0x000000190000720c */ /* 0x040fe20003fa4070 */
[C---:B------:R-:W-:Y:S01]  /*18c0*/  IMAD R26, R0.reuse, R29, R28 ;  /* 0x0000001d001a7224 */ /* 0x040fe200078e021c */
[C---:B------:R-:W-:Y:S01]  /*18d0*/  ISETP.GT.U32.AND P4, PT, R0.reuse, R24, PT ;  /* 0x000000180000720c */ /* 0x040fe20003f84070 */
[----:B------:R-:W-:Y:S01]  /*18e0*/  @!P6 IMAD.MOV R23, RZ, RZ, -R23 ;  /* 0x000000ffff17e224 */ /* 0x000fe200078e0a17 */
[----:B------:R-:W-:Y:S01]  /*18f0*/  IADD3 R28, PT, PT, R7, 0x15, RZ ;  /* 0x00000015071c7810 */ /* 0x000fe20007ffe0ff */
[----:B------:R-:W-:Y:S01]  /*1900*/  IMAD.HI.U32 R27, R3, R30, RZ ;  /* 0x0000001e031b7227 */ /* 0x000fe200078e00ff */
[----:B------:R-:W-:-:S02]  /*1910*/  ISETP.GT.U32.AND P6, PT, R0, R26, PT ;  /* 0x0000001a0000720c */ /* 0x000fc40003fc4070 */
[----:B------:R-:W-:Y:S01]  /*1920*/  IABS R31, R28 ;  /* 0x0000001c001f7213 */ /* 0x000fe20000000000 */
[----:B------:R-:W-:Y:S01]  /*1930*/  IMAD.MOV R27, RZ, RZ, -R27 ;  /* 0x000000ffff1b7224 */ /* 0x000fe200078e0a1b */
[----:B------:R-:W-:Y:S01]  /*1940*/  IABS R32, R35 ;  /* 0x0000002300207213 */ /* 0x000fe20000000000 */
[----:B------:R-:W-:Y:S01]  /*1950*/  VIADD R54, R7, 0x2b ;  /* 0x0000002b07367836 */ /* 0x000fe20000000000 */
[----:B------:R-:W-:Y:S01]  /*1960*/  IABS R40, R43 ;  /* 0x0000002b00287213 */ /* 0x000fe20000000000 */
[----:B------:R-:W-:Y:S01]  /*1970*/  IMAD R27, R0, R27, R30 ;  /* 0x0000001b001b7224 */ /* 0x000fe200078e021e */
[----:B------:R-:W-:Y:S01]  /*1980*/  @!P5 IADD3 R25, PT, PT, R25, -R0, RZ ;  /* 0x800000001919d210 */ /* 0x000fe20007ffe0ff */
[----:B------:R-:W-:Y:S01]  /*1990*/  @!P4 IMAD.IADD R24, R24, 0x1, -R0 ;  /* 0x000000011818c824 */ /* 0x000fe200078e0a00 */
[----:B------:R-:W-:Y:S01]  /*19a0*/  ISETP.GE.AND P5, PT, R28, RZ, PT ;  /* 0x000000ff1c00720c */ /* 0x000fe20003fa6270 */
[----:B------:R-:W-:Y:S01]  /*19b0*/  IMAD.HI.U32 R28, R3, R31, RZ ;  /* 0x0000001f031c7227 */ /* 0x000fe200078e00ff */
[----:B------:R-:W-:-:S03]  /*19c0*/  ISETP.GT.U32.AND P4, PT, R0, R27, PT ;  /* 0x0000001b0000720c */ /* 0x000fc60003f84070 */
[----:B------:R-:W-:Y:S01]  /*19d0*/  @!P6 IMAD.IADD R26, R26, 0x1, -R0 ;  /* 0x000000011a1ae824 */ /* 0x000fe200078e0a00 */
[----:B------:R-:W-:Y:S01]  /*19e0*/  ISETP.GT.U32.AND P6, PT, R0, R25, PT ;  /* 0x000000190000720c */ /* 0x000fe20003fc4070 */
[----:B------:R-:W-:Y:S02]  /*19f0*/  IMAD.MOV R28, RZ, RZ, -R28 ;  /* 0x000000ffff1c7224 */ /* 0x000fe400078e0a1c */
[----:B------:R-:W-:-:S04]  /*1a00*/  IMAD.HI.U32 R30, R3, R33, RZ ;  /* 0x00000021031e7227 */ /* 0x000fc800078e00ff */
[C---:B------:R-:W-:Y:S02]  /*1a10*/  IMAD R28, R0.reuse, R28, R31 ;  /* 0x0000001c001c7224 */ /* 0x040fe400078e021f */
[----:B------:R-:W-:Y:S01]  /*1a20*/  @!P4 IADD3 R27, PT, PT, R27, -R0, RZ ;  /* 0x800000001b1bc210 */ /* 0x000fe20007ffe0ff */
[----:B------:R-:W-:Y:S02]  /*1a30*/  IMAD.MOV R30, RZ, RZ, -R30 ;  /* 0x000000ffff1e7224 */ /* 0x000fe400078e0a1e */
[----:B------:R-:W-:Y:S01]  /*1a40*/  IMAD.HI.U32 R29, R3, R32, RZ ;  /* 0x00000020031d7227 */ /* 0x000fe200078e00ff */
[----:B------:R-:W-:-:S03]  /*1a50*/  ISETP.GT.U32.AND P4, PT, R0, R27, PT ;  /* 0x0000001b0000720c */ /* 0x000fc60003f84070 */
[----:B------:R-:W-:Y:S01]  /*1a60*/  @!P6 IMAD.IADD R25, R25, 0x1, -R0 ;  /* 0x000000011919e824 */ /* 0x000fe200078e0a00 */
[C---:B------:R-:W-:Y:S01]  /*1a70*/  ISETP.GT.U32.AND P6, PT, R0.reuse, R28, PT ;  /* 0x0000001c0000720c */ /* 0x040fe20003fc4070 */
[C---:B------:R-:W-:Y:S01]  /*1a80*/  IMAD R30, R0.reuse, R30, R33 ;  /* 0x0000001e001e7224 */ /* 0x040fe200078e0221 */
[----:B------:R-:W-:Y:S01]  /*1a90*/  IABS R33, R37 ;  /* 0x0000002500217213 */ /* 0x000fe20000000000 */
[----:B------:R-:W-:Y:S01]  /*1aa0*/  @!P1 IMAD.MOV R24, RZ, RZ, -R24 ;  /* 0x000000ffff189224 */ /* 0x000fe200078e0a18 */
[----:B------:R-:W-:Y:S01]  /*1ab0*/  ISETP.GT.U32.AND P1, PT, R0, R26, PT ;  /* 0x0000001a0000720c */ /* 0x000fe20003f24070 */
[----:B------:R-:W-:Y:S01]  /*1ac0*/  @!P0 IMAD.MOV R25, RZ, RZ, -R25 ;  /* 0x000000ffff198224 */ /* 0x000fe200078e0a19 */
[----:B------:R-:W-:Y:S01]  /*1ad0*/  IADD3 R29, PT, PT, -R29, RZ, RZ ;  /* 0x000000ff1d1d7210 */ /* 0x000fe20007ffe1ff */
[----:B------:R-:W-:Y:S01]  /*1ae0*/  IMAD.HI.U32 R31, R3, R33, RZ ;  /* 0x00000021031f7227 */ /* 0x000fe200078e00ff */
[----:B------:R-:W-:-:S03]  /*1af0*/  ISETP.GE.AND P0, PT, R35, RZ, PT ;  /* 0x000000ff2300720c */ /* 0x000fc60003f06270 */
[----:B------:R-:W-:Y:S01]  /*1b00*/  @!P4 IMAD.IADD R27, R27, 0x1, -R0 ;  /* 0x000000011b1bc824 */ /* 0x000fe200078e0a00 */
[----:B------:R-:W-:Y:S01]  /*1b10*/  ISETP.GT.U32.AND P4, PT, R0, R30, PT ;  /* 0x0000001e0000720c */ /* 0x000fe20003f84070 */
[----:B------:R-:W-:Y:S01]  /*1b20*/  IMAD.MOV R31, RZ, RZ, -R31 ;  /* 0x000000ffff1f7224 */ /* 0x000fe200078e0a1f */
[----:B------:R-:W-:Y:S01]  /*1b30*/  @!P6 IADD3 R28, PT, PT, R28, -R0, RZ ;  /* 0x800000001c1ce210 */ /* 0x000fe20007ffe0ff */
[C---:B------:R-:W-:Y:S01]  /*1b40*/  IMAD R29, R0.reuse, R29, R32 ;  /* 0x0000001d001d7224 */ /* 0x040fe200078e0220 */
[----:B------:R-:W-:Y:S01]  /*1b50*/  @!P2 IADD3 R27, PT, PT, -R27, RZ, RZ ;  /* 0x000000ff1b1ba210 */ /* 0x000fe20007ffe1ff */
[C---:B------:R-:W-:Y:S01]  /*1b60*/  IMAD R31, R0.reuse, R31, R33 ;  /* 0x0000001f001f7224 */ /* 0x040fe200078e0221 */
[----:B------:R-:W-:Y:S01]  /*1b70*/  ISETP.GT.U32.AND P6, PT, R0, R28, PT ;  /* 0x0000001c0000720c */ /* 0x000fe20003fc4070 */
[----:B------:R-:W-:Y:S01]  /*1b80*/  @!P1 IMAD.IADD R26, R26, 0x1, -R0 ;  /* 0x000000011a1a9824 */ /* 0x000fe200078e0a00 */
[----:B------:R-:W-:Y:S01]  /*1b90*/  ISETP.GT.U32.AND P1, PT, R0, R29, PT ;  /* 0x0000001d0000720c */ /* 0x000fe20003f24070 */
[----:B------:R-:W-:-:S03]  /*1ba0*/  IMAD.HI.U32 R32, R3, R34, RZ ;  /* 0x0000002203207227 */ /* 0x000fc600078e00ff */
[----:B------:R-:W-:Y:S01]  /*1bb0*/  @!P3 IADD3 R26, PT, PT, -R26, RZ, RZ ;  /* 0x000000ff1a1ab210 */ /* 0x000fe20007ffe1ff */
[----:B------:R-:W-:Y:S02]  /*1bc0*/  @!P4 IMAD.IADD R30, R30, 0x1, -R0 ;  /* 0x000000011e1ec824 */ /* 0x000fe400078e0a00 */
[----:B------:R-:W-:Y:S02]  /*1bd0*/  IMAD.MOV R35, RZ, RZ, -R32 ;  /* 0x000000ffff237224 */ /* 0x000fe400078e0a20 */
[----:B------:R-:W-:Y:S01]  /*1be0*/  VIADD R33, R7, 0x1a ;  /* 0x0000001a07217836 */ /* 0x000fe20000000000 */
[----:B------:R-:W-:Y:S01]  /*1bf0*/  ISETP.GT.U32.AND P4, PT, R0, R30, PT ;  /* 0x0000001e0000720c */ /* 0x000fe20003f84070 */
[----:B------:R-:W-:Y:S01]  /*1c00*/  @!P6 IMAD.IADD R28, R28, 0x1, -R0 ;  /* 0x000000011c1ce824 */ /* 0x000fe200078e0a00 */
[C---:B------:R-:W-:Y:S01]  /*1c10*/  ISETP.GT.U32.AND P6, PT, R0.reuse, R31, PT ;  /* 0x0000001f0000720c */ /* 0x040fe20003fc4070 */
[C---:B------:R-:W-:Y:S01]  /*1c20*/  IMAD R32, R0.reuse, R35, R34 ;  /* 0x0000002300207224 */ /* 0x040fe200078e0222 */
[----:B------:R-:W-:Y:S01]  /*1c30*/  @!P1 IADD3 R29, PT, PT, R29, -R0, RZ ;  /* 0x800000001d1d9210 */ /* 0x000fe20007ffe0ff */
[----:B------:R-:W-:Y:S01]  /*1c40*/  @!P5 IMAD.MOV R28, RZ, RZ, -R28 ;  /* 0x000000ffff1cd224 */ /* 0x000fe200078e0a1c */
[----:B------:R-:W-:Y:S01]  /*1c50*/  IABS R34, R33 ;  /* 0x0000002100227213 */ /* 0x000fe20000000000 */
[C---:B------:R-:W-:Y:S01]  /*1c60*/  VIADD R56, R7.reuse, 0x2c ;  /* 0x0000002c07387836 */ /* 0x040fe20000000000 */
[C---:B------:R-:W-:Y:S01]  /*1c70*/  ISETP.GT.U32.AND P3, PT, R0.reuse, R29, PT ;  /* 0x0000001d0000720c */ /* 0x040fe20003f64070 */
[C---:B------:R-:W-:Y:S01]  /*1c80*/  VIADD R62, R7.reuse, 0x37 ;  /* 0x00000037073e7836 */ /* 0x040fe20000000000 */
[----:B------:R-:W-:Y:S01]  /*1c90*/  ISETP.GT.U32.AND P2, PT, R0, R32, PT ;  /* 0x000000200000720c */ /* 0x000fe20003f44070 */
[C---:B------:R-:W-:Y:S01]  /*1ca0*/  VIADD R64, R7.reuse, 0x38 ;  /* 0x0000003807407836 */ /* 0x040fe20000000000 */
[----:B------:R-:W-:Y:S01]  /*1cb0*/  ISETP.GE.AND P1, PT, R36, RZ, PT ;  /* 0x000000ff2400720c */ /* 0x000fe20003f26270 */
[----:B------:R-:W-:Y:S01]  /*1cc0*/  VIADD R36, R7, 0x1b ;  /* 0x0000001b07247836 */ /* 0x000fe20000000000 */
[----:B------:R-:W-:Y:S01]  /*1cd0*/  @!P4 IADD3 R30, PT, PT, R30, -R0, RZ ;  /* 0x800000001e1ec210 */ /* 0x000fe20007ffe0ff */
[----:B------:R-:W-:Y:S01]  /*1ce0*/  @!P6 IMAD.IADD R31, R31, 0x1, -R0 ;  /* 0x000000011f1fe824 */ /* 0x000fe200078e0a00 */
[----:B------:R-:W-:Y:S01]  /*1cf0*/  ISETP.GE.AND P4, PT, R33, RZ, PT ;  /* 0x000000ff2100720c */ /* 0x000fe20003f86270 */
[----:B------:R-:W-:Y:S01]  /*1d00*/  IMAD.HI.U32 R33, R3, R34, RZ ;  /* 0x0000002203217227 */ /* 0x000fe200078e00ff */
[----:B------:R-:W-:-:S02]  /*1d10*/  ISETP.GE.AND P5, PT, R37, RZ, PT ;  /* 0x000000ff2500720c */ /* 0x000fc40003fa6270 */
[----:B------:R-:W-:Y:S01]  /*1d20*/  ISETP.GT.U32.AND P6, PT, R0, R31, PT ;  /* 0x0000001f0000720c */ /* 0x000fe20003fc4070 */
[----:B------:R-:W-:Y:S01]  /*1d30*/  IMAD.MOV R33, RZ, RZ, -R33 ;  /* 0x000000ffff217224 */ /* 0x000fe200078e0a21 */
[----:B------:R-:W-:Y:S01]  /*1d40*/  IABS R37, R36 ;  /* 0x0000002400257213 */ /* 0x000fe20000000000 */
[----:B------:R-:W-:Y:S01]  /*1d50*/  @!P3 IMAD.IADD R29, R29, 0x1, -R0 ;  /* 0x000000011d1db824 */ /* 0x000fe200078e0a00 */
[----:B------:R-:W-:Y:S01]  /*1d60*/  ISETP.GE.AND P3, PT, R38, RZ, PT ;  /* 0x000000ff2600720c */ /* 0x000fe20003f66270 */
[----:B------:R-:W-:Y:S01]  /*1d70*/  IMAD R33, R0, R33, R34 ;  /* 0x0000002100217224 */ /* 0x000fe200078e0222 */
[----:B------:R-:W-:Y:S01]  /*1d80*/  IABS R38, R41 ;  /* 0x0000002900267213 */ /* 0x000fe20000000000 */
[----:B------:R-:W-:Y:S01]  /*1d90*/  @!P2 IMAD.IADD R32, R32, 0x1, -R0 ;  /* 0x000000012020a824 */ /* 0x000fe200078e0a00 */
[----:B------:R-:W-:Y:S01]  /*1da0*/  @!P0 IADD3 R29, PT, PT, -R29, RZ, RZ ;  /* 0x000000ff1d1d8210 */ /* 0x000fe20007ffe1ff */
[----:B------:R-:W-:Y:S01]  /*1db0*/  IMAD.HI.U32 R34, R3, R37, RZ ;  /* 0x0000002503227227 */ /* 0x000fe200078e00ff */
[----:B------:R-:W-:-:S02]  /*1dc0*/  IABS R55, R56 ;  /* 0x0000003800377213 */ /* 0x000fc40000000000 */
[C---:B------:R-:W-:Y:S01]  /*1dd0*/  ISETP.GT.U32.AND P2, PT, R0.reuse, R32, PT ;  /* 0x000000200000720c */ /* 0x040fe20003f44070 */
[----:B------:R-:W-:Y:S01]  /*1de0*/  @!P6 IMAD.IADD R31, R31, 0x1, -R0 ;  /* 0x000000011f1fe824 */ /* 0x000fe200078e0a00 */
[----:B------:R-:W-:Y:S01]  /*1df0*/  ISETP.GT.U32.AND P6, PT, R0, R33, PT ;  /* 0x000000210000720c */ /* 0x000fe20003fc4070 */
[----:B------:R-:W-:Y:S01]  /*1e00*/  IMAD.HI.U32 R35, R3, R38, RZ ;  /* 0x0000002603237227 */ /* 0x000fe200078e00ff */
[----:B------:R-:W-:Y:S02]  /*1e10*/  IADD3 R34, PT, PT, -R34, RZ, RZ ;  /* 0x000000ff22227210 */ /* 0x000fe40007ffe1ff */
[----:B------:R-:W-:Y:S01]  /*1e20*/  IABS R71, R62 ;  /* 0x0000003e00477213 */ /* 0x000fe20000000000 */
[----:B------:R-:W-:Y:S01]  /*1e30*/  IMAD.MOV R35, RZ, RZ, -R35 ;  /* 0x000000ffff237224 */ /* 0x000fe200078e0a23 */
[----:B------:R-:W-:Y:S01]  /*1e40*/  IABS R73, R64 ;  /* 0x0000004000497213 */ /* 0x000fe20000000000 */
[C---:B------:R-:W-:Y:S02]  /*1e50*/  IMAD R34, R0.reuse, R34, R37 ;  /* 0x0000002200227224 */ /* 0x040fe400078e0225 */
[----:B------:R-:W-:Y:S01]  /*1e60*/  IMAD R35, R0, R35, R38 ;  /* 0x0000002300237224 */ /* 0x000fe200078e0226 */
[----:B------:R-:W-:Y:S01]  /*1e70*/  MOV R38, R40 ;  /* 0x0000002800267202 */ /* 0x000fe20000000f00 */
[----:B------:R-:W-:-:S02]  /*1e80*/  @!P1 IMAD.MOV R30, RZ, RZ, -R30 ;  /* 0x000000ffff1e9224 */ /* 0x000fc400078e0a1e */
[--C-:B------:R-:W-:Y:S01]  /*1e90*/  @!P6 IMAD.IADD R33, R33, 0x1, -R0.reuse ;  /* 0x000000012121e824 */ /* 0x100fe200078e0a00 */
[----:B------:R-:W-:Y:S01]  /*1ea0*/  ISETP.GT.U32.AND P1, PT, R0, R35, PT ;  /* 0x000000230000720c */ /* 0x000fe20003f24070 */
[----:B------:R-:W-:Y:S01]  /*1eb0*/  @!P2 IMAD.IADD R32, R32, 0x1, -R0 ;  /* 0x000000012020a824 */ /* 0x000fe200078e0a00 */
[C---:B------:R-:W-:Y:S01]  /*1ec0*/  ISETP.GT.U32.AND P6, PT, R0.reuse, R34, PT ;  /* 0x000000220000720c */ /* 0x040fe20003fc4070 */
[C---:B------:R-:W-:Y:S01]  /*1ed0*/  IMAD.HI.U32 R37, R3.reuse, R38, RZ ;  /* 0x0000002603257227 */ /* 0x040fe200078e00ff */
[----:B------:R-:W-:Y:S02]  /*1ee0*/  ISETP.GT.U32.AND P0, PT, R0, R33, PT ;  /* 0x000000210000720c */ /* 0x000fe40003f04070 */
[----:B------:R-:W-:Y:S01]  /*1ef0*/  ISETP.GE.AND P2, PT, R36, RZ, PT ;  /* 0x000000ff2400720c */ /* 0x000fe20003f46270 */
[----:B------:R-:W-:Y:S01]  /*1f00*/  IMAD.HI.U32 R36, R3, R39, RZ ;  /* 0x0000002703247227 */ /* 0x000fe200078e00ff */
[----:B------:R-:W-:Y:S02]  /*1f10*/  @!P3 IADD3 R32, PT, PT, -R32, RZ, RZ ;  /* 0x000000ff2020b210 */ /* 0x000fe40007ffe1ff */
[----:B------:R-:W-:Y:S01]  /*1f20*/  ISETP.GE.AND P3, PT, R42, RZ, PT ;  /* 0x000000ff2a00720c */ /* 0x000fe20003f66270 */
[----:B------:R-:W-:Y:S01]  /*1f30*/  IMAD.MOV R36, RZ, RZ, -R36 ;  /* 0x000000ffff247224 */ /* 0x000fe200078e0a24 */
[----:B------:R-:W-:Y:S01]  /*1f40*/  IABS R42, R44 ;  /* 0x0000002c002a7213 */ /* 0x000fe20000000000 */
[----:B------:R-:W-:Y:S01]  /*1f50*/  IMAD.MOV R37, RZ, RZ, -R37 ;  /* 0x000000ffff257224 */ /* 0x000fe200078e0a25 */
[----:B------:R-:W-:Y:S01]  /*1f60*/  @!P1 IADD3 R35, PT, PT, R35, -R0, RZ ;  /* 0x8000000023239210 */ /* 0x000fe20007ffe0ff */
[----:B------:R-:W-:-:S02]  /*1f70*/  IMAD R36, R0, R36, R39 ;  /* 0x0000002400247224 */ /* 0x000fc400078e0227 */
[--C-:B------:R-:W-:Y:S01]  /*1f80*/  @!P6 IMAD.IADD R34, R34, 0x1, -R0.reuse ;  /* 0x000000012222e824 */ /* 0x100fe200078e0a00 */
[C---:B------:R-:W-:Y:S01]  /*1f90*/  ISETP.GT.U32.AND P1, PT, R0.reuse, R35, PT ;  /* 0x000000230000720c */ /* 0x040fe20003f24070 */
[----:B------:R-:W-:Y:S01]  /*1fa0*/  @!P0 IMAD.IADD R33, R33, 0x1, -R0 ;  /* 0x0000000121218824 */ /* 0x000fe200078e0a00 */
[C---:B------:R-:W-:Y:S01]  /*1fb0*/  ISETP.GT.U32.AND P0, PT, R0.reuse, R36, PT ;  /* 0x000000240000720c */ /* 0x040fe20003f04070 */
[C---:B------:R-:W-:Y:S01]  /*1fc0*/  IMAD R37, R0.reuse, R37, R38 ;  /* 0x0000002500257224 */ /* 0x040fe200078e0226 */
[C---:B------:R-:W-:Y:S01]  /*1fd0*/  ISETP.GT.U32.AND P6, PT, R0.reuse, R34, PT ;  /* 0x000000220000720c */ /* 0x040fe20003fc4070 */
[----:B------:R-:W-:Y:S01]  /*1fe0*/  @!P5 IMAD.MOV R31, RZ, RZ, -R31 ;  /* 0x000000ffff1fd224 */ /* 0x000fe200078e0a1f */
[----:B------:R-:W-:Y:S01]  /*1ff0*/  ISETP.GE.AND P5, PT, R41, RZ, PT ;  /* 0x000000ff2900720c */ /* 0x000fe20003fa6270 */
[----:B------:R-:W-:Y:S01]  /*2000*/  @!P4 IMAD.MOV R33, RZ, RZ, -R33 ;  /* 0x000000ffff21c224 */ /* 0x000fe200078e0a21 */
[----:B------:R-:W-:Y:S01]  /*2010*/  ISETP.GT.U32.AND P4, PT, R0, R37, PT ;  /* 0x000000250000720c */ /* 0x000fe20003f84070 */
[----:B------:R-:W-:-:S04]  /*2020*/  IMAD.HI.U32 R39, R3, R42, RZ ;  /* 0x0000002a03277227 */ /* 0x000fc800078e00ff */
[----:B------:R-:W-:Y:S02]  /*2030*/  VIADD R41, R7, 0x1f ;  /* 0x0000001f07297836 */ /* 0x000fe40000000000 */
[----:B------:R-:W-:Y:S02]  /*2040*/  IMAD.MOV R39, RZ, RZ, -R39 ;  /* 0x000000ffff277224 */ /* 0x000fe400078e0a27 */
[----:B------:R-:W-:Y:S01]  /*2050*/  @!P1 IMAD.IADD R35, R35, 0x1, -R0 ;  /* 0x0000000123239824 */ /* 0x000fe200078e0a00 */
[----:B------:R-:W-:Y:S01]  /*2060*/  IABS R40, R41 ;  /* 0x0000002900287213 */ /* 0x000fe20000000000 */
[----:B------:R-:W-:Y:S01]  /*2070*/  IMAD R39, R0, R39, R42 ;  /* 0x0000002700277224 */ /* 0x000fe200078e022a */
[----:B------:R-:W-:Y:S01]  /*2080*/  @!P6 IADD3 R34, PT, PT, R34, -R0, RZ ;  /* 0x800000002222e210 */ /* 0x000fe20007ffe0ff */
[----:B------:R-:W-:Y:S01]  /*2090*/  @!P0 IMAD.IADD R36, R36, 0x1, -R0 ;  /* 0x0000000124248824 */ /* 0x000fe200078e0a00 */
[----:B------:R-:W-:Y:S01]  /*20a0*/  ISETP.GE.AND P1, PT, R41, RZ, PT ;  /* 0x000000ff2900720c */ /* 0x000fe20003f26270 */
[----:B------:R-:W-:Y:S01]  /*20b0*/  IMAD.HI.U32 R38, R3, R40, RZ ;  /* 0x0000002803267227 */ /* 0x000fe200078e00ff */
[----:B------:R-:W-:-:S02]  /*20c0*/  @!P2 IADD3 R34, PT, PT, -R34, RZ, RZ ;  /* 0x000000ff2222a210 */ /* 0x000fc40007ffe1ff */
[----:B------:R-:W-:Y:S01]  /*20d0*/  ISETP.GT.U32.AND P0, PT, R0, R36, PT ;  /* 0x000000240000720c */ /* 0x000fe20003f04070 */
[----:B------:R-:W-:Y:S01]  /*20e0*/  @!P4 IMAD.IADD R37, R37, 0x1, -R0 ;  /* 0x000000012525c824 */ /* 0x000fe200078e0a00 */
[----:B------:R-:W-:Y:S01]  /*20f0*/  IADD3 R41, PT, PT, -R38, RZ, RZ ;  /* 0x000000ff26297210 */ /* 0x000fe20007ffe1ff */
[----:B------:R-:W-:Y:S01]  /*2100*/  @!P5 IMAD.MOV R35, RZ, RZ, -R35 ;  /* 0x000000ffff23d224 */ /* 0x000fe200078e0a23 */
[C---:B------:R-:W-:Y:S01]  /*2110*/  ISETP.GT.U32.AND P5, PT, R0.reuse, R39, PT ;  /* 0x000000270000720c */ /* 0x040fe20003fa4070 */
[----:B------:R-:W-:Y:S01]  /*2120*/  VIADD R74, R7, 0x3d ;  /* 0x0000003d074a7836 */ /* 0x000fe20000000000 */
[C---:B------:R-:W-:Y:S01]  /*2130*/  ISETP.GT.U32.AND P2, PT, R0.reuse, R37, PT ;  /* 0x000000250000720c */ /* 0x040fe20003f44070 */
[----:B------:R-:W-:Y:S01]  /*2140*/  IMAD R38, R0, R41, R40 ;  /* 0x0000002900267224 */ /* 0x000fe200078e0228 */
[----:B------:R-:W-:Y:S01]  /*2150*/  ISETP.GE.AND P6, PT, R43, RZ, PT ;  /* 0x000000ff2b00720c */ /* 0x000fe20003fc6270 */
[C---:B------:R-:W-:Y:S01]  /*2160*/  VIADD R41, R7.reuse, 0x22 ;  /* 0x0000002207297836 */ /* 0x040fe20000000000 */
[----:B------:R-:W-:Y:S01]  /*2170*/  IABS R43, R45 ;  /* 0x0000002d002b7213 */ /* 0x000fe20000000000 */
[----:B------:R-:W-:Y:S01]  /*2180*/  VIADD R70, R7, 0x3b ;  /* 0x0000003b07467836 */ /* 0x000fe20000000000 */
[----:B------:R-:W-:Y:S01]  /*2190*/  ISETP.GE.AND P4, PT, R44, RZ, PT ;  /* 0x000000ff2c00720c */ /* 0x000fe20003f86270 */
[----:B------:R-:W-:Y:S01]  /*21a0*/  @!P0 IMAD.IADD R36, R36, 0x1, -R0 ;  /* 0x0000000124248824 */ /* 0x000fe200078e0a00 */
[----:B------:R-:W-:Y:S01]  /*21b0*/  IABS R42, R41 ;  /* 0x00000029002a7213 */ /* 0x000fe20000000000 */
[----:B------:R-:W-:Y:S01]  /*21c0*/  IMAD.HI.U32 R40, R3, R43, RZ ;  /* 0x0000002b03287227 */ /* 0x000fe200078e00ff */
[----:B------:R-:W-:-:S02]  /*21d0*/  ISETP.GT.U32.AND P0, PT, R0, R38, PT ;  /* 0x000000260000720c */ /* 0x000fc40003f04070 */
[----:B------:R-:W-:Y:S01]  /*21e0*/  IABS R83, R74 ;  /* 0x0000004a00537213 */ /* 0x000fe20000000000 */
[----:B------:R-:W-:Y:S01]  /*21f0*/  @!P5 IMAD.IADD R39, R39, 0x1, -R0 ;  /* 0x000000012727d824 */ /* 0x000fe200078e0a00 */
[----:B------:R-:W-:Y:S01]  /*2200*/  @!P2 IADD3 R37, PT, PT, R37, -R0, RZ ;  /* 0x800000002525a210 */ /* 0x000fe20007ffe0ff */
[----:B------:R-:W-:Y:S01]  /*2210*/  @!P3 IMAD.MOV R36, RZ, RZ, -R36 ;  /* 0x000000ffff24b224 */ /* 0x000fe200078e0a24 */
[----:B------:R-:W-:Y:S01]  /*2220*/  ISETP.GE.AND P2, PT, R41, RZ, PT ;  /* 0x000000ff2900720c */ /* 0x000fe20003f46270 */
[----:B------:R-:W-:Y:S01]  /*2230*/  IMAD.HI.U32 R41, R3, R42, RZ ;  /* 0x0000002a03297227 */ /* 0x000fe200078e00ff */
[----:B------:R-:W-:Y:S02]  /*2240*/  ISETP.GT.U32.AND P5, PT, R0, R39, PT ;  /* 0x000000270000720c */ /* 0x000fe40003fa4070 */
[----:B------:R-:W-:Y:S01]  /*2250*/  IADD3 R40, PT, PT, -R40, RZ, RZ ;  /* 0x000000ff28287210 */ /* 0x000fe20007ffe1ff */
[----:B------:R-:W-:Y:S01]  /*2260*/  IMAD.MOV R41, RZ, RZ, -R41 ;  /* 0x000000ffff297224 */ /* 0x000fe200078e0a29 */
[----:B------:R-:W-:Y:S01]  /*2270*/  @!P6 IADD3 R37, PT, PT, -R37, RZ, RZ ;  /* 0x000000ff2525e210 */ /* 0x000fe20007ffe1ff */
[----:B------:R-:W-:Y:S01]  /*2280*/  @!P0 IMAD.IADD R38, R38, 0x1, -R0 ;  /* 0x0000000126268824 */ /* 0x000fe200078e0a00 */
[----:B------:R-:W-:Y:S01]  /*2290*/  ISETP.GE.AND P3, PT, R45, RZ, PT ;  /* 0x000000ff2d00720c */ /* 0x000fe20003f66270 */
[C---:B------:R-:W-:Y:S01]  /*22a0*/  IMAD R41, R0.reuse, R41, R42 ;  /* 0x0000002900297224 */ /* 0x040fe200078e022a */
[----:B------:R-:W-:Y:S01]  /*22b0*/  IABS R79, R70 ;  /* 0x00000046004f7213 */ /* 0x000fe20000000000 */
[C---:B------:R-:W-:Y:S01]  /*22c0*/  IMAD R40, R0.reuse, R40, R43 ;  /* 0x0000002800287224 */ /* 0x040fe200078e022b */
[----:B------:R-:W-:Y:S01]  /*22d0*/  ISETP.GT.U32.AND P0, PT, R0, R38, PT ;  /* 0x000000260000720c */ /* 0x000fe20003f04070 */
[----:B------:R-:W-:-:S02]  /*22e0*/  VIADD R43, R7, 0x23 ;  /* 0x00000023072b7836 */ /* 0x000fc40000000000 */
[----:B------:R-:W-:Y:S01]  /*22f0*/  @!P5 IMAD.IADD R39, R39, 0x1, -R0 ;  /* 0x000000012727d824 */ /* 0x000fe200078e0a00 */
[C---:B------:R-:W-:Y:S02]  /*2300*/  ISETP.GT.U32.AND P5, PT, R0.reuse, R41, PT ;  /* 0x000000290000720c */ /* 0x040fe40003fa4070 */
[----:B------:R-:W-:Y:S02]  /*2310*/  ISETP.GT.U32.AND P6, PT, R0, R40, PT ;  /* 0x000000280000720c */ /* 0x000fe40003fc4070 */
[----:B------:R-:W-:Y:S02]  /*2320*/  IABS R44, R43 ;  /* 0x0000002b002c7213 */ /* 0x000fe40000000000 */
[----:B------:R-:W-:-:S03]  /*2330*/  @!P4 IADD3 R39, PT, PT, -R39, RZ, RZ ;  /* 0x000000ff2727c210 */ /* 0x000fc60007ffe1ff */
[----:B------:R-:W-:Y:S01]  /*2340*/  @!P0 IMAD.IADD R38, R38, 0x1, -R0 ;  /* 0x0000000126268824 */ /* 0x000fe200078e0a00 */
[----:B------:R-:W-:Y:S01]  /*2350*/  ISETP.GE.AND P0, PT, R43, RZ, PT ;  /* 0x000000ff2b00720c */ /* 0x000fe20003f06270 */
[----:B------:R-:W-:-:S03]  /*2360*/  IMAD.HI.U32 R42, R3, R44, RZ ;  /* 0x0000002c032a7227 */ /* 0x000fc600078e00ff */
[----:B------:R-:W-:Y:S01]  /*2370*/  @!P1 IADD3 R38, PT, PT, -R38, RZ, RZ ;  /* 0x000000ff26269210 */ /* 0x000fe20007ffe1ff */
[--C-:B------:R-:W-:Y:S01]  /*2380*/  @!P5 IMAD.IADD R41, R41, 0x1, -R0.reuse ;  /* 0x000000012929d824 */ /* 0x100fe200078e0a00 */
[----:B------:R-:W-:Y:S01]  /*2390*/  IADD3 R45, PT, PT, -R42, RZ, RZ ;  /* 0x000000ff2a2d7210 */ /* 0x000fe20007ffe1ff */
[----:B------:R-:W-:Y:S01]  /*23a0*/  @!P6 IMAD.IADD R40, R40, 0x1, -R0 ;  /* 0x000000012828e824 */ /* 0x000fe200078e0a00 */
[----:B------:R-:W-:Y:S01]  /*23b0*/  ISETP.GE.AND P1, PT, R47, RZ, PT ;  /* 0x000000ff2f00720c */ /* 0x000fe20003f26270 */
[----:B------:R-:W-:Y:S01]  /*23c0*/  IMAD.HI.U32 R43, R3, R46, RZ ;  /* 0x0000002e032b7227 */ /* 0x000fe200078e00ff */
[C---:B------:R-:W-:Y:S02]  /*23d0*/  ISETP.GT.U32.AND P5, PT, R0.reuse, R41, PT ;  /* 0x000000290000720c */ /* 0x040fe40003fa4070 */
[C---:B------:R-:W-:Y:S01]  /*23e0*/  ISETP.GT.U32.AND P6, PT, R0.reuse, R40, PT ;  /* 0x000000280000720c */ /* 0x040fe20003fc4070 */
[----:B------:R-:W-:Y:S02]  /*23f0*/  IMAD.MOV R43, RZ, RZ, -R43 ;  /* 0x000000ffff2b7224 */ /* 0x000fe400078e0a2b */
[----:B------:R-:W-:-:S02]  /*2400*/  IMAD R42, R0, R45, R44 ;  /* 0x0000002d002a7224 */ /* 0x000fc400078e022c */
[C---:B------:R-:W-:Y:S02]  /*2410*/  IMAD R43, R0.reuse, R43, R46 ;  /* 0x0000002b002b7224 */ /* 0x040fe400078e022e */
[C---:B------:R-:W-:Y:S02]  /*2420*/  VIADD R44, R7.reuse, 0x25 ;  /* 0x00000025072c7836 */ /* 0x040fe40000000000 */
[----:B------:R-:W-:Y:S02]  /*2430*/  VIADD R46, R7, 0x26 ;  /* 0x00000026072e7836 */ /* 0x000fe40000000000 */
[----:B------:R-:W-:Y:S02]  /*2440*/  @!P5 IADD3 R41, PT, PT, R41, -R0, RZ ;  /* 0x800000002929d210 */ /* 0x000fe40007ffe0ff */
[----:B------:R-:W-:Y:S01]  /*2450*/  ISETP.GT.U32.AND P5, PT, R0, R43, PT ;  /* 0x0000002b0000720c */ /* 0x000fe20003fa4070 */
[----:B------:R-:W-:Y:S01]  /*2460*/  @!P6 IMAD.IADD R40, R40, 0x1, -R0 ;  /* 0x000000012828e824 */ /* 0x000fe200078e0a00 */
[----:B------:R-:W-:Y:S01]  /*2470*/  IABS R45, R44 ;  /* 0x0000002c002d7213 */ /* 0x000fe20000000000 */
[----:B------:R-:W-:Y:S01]  /*2480*/  @!P2 IMAD.MOV R41, RZ, RZ, -R41 ;  /* 0x000000ffff29a224 */ /* 0x000fe200078e0a29 */
[----:B------:R-:W-:Y:S01]  /*2490*/  ISETP.GT.U32.AND P6, PT, R0, R42, PT ;  /* 0x0000002a0000720c */ /* 0x000fe20003fc4070 */
[----:B------:R-:W-:Y:S01]  /*24a0*/  @!P3 IMAD.MOV R40, RZ, RZ, -R40 ;  /* 0x000000ffff28b224 */ /* 0x000fe200078e0a28 */
[----:B------:R-:W-:Y:S01]  /*24b0*/  ISETP.GE.AND P4, PT, R44, RZ, PT ;  /* 0x000000ff2c00720c */ /* 0x000fe20003f86270 */
[----:B------:R-:W-:Y:S01]  /*24c0*/  IMAD.HI.U32 R44, R3, R45, RZ ;  /* 0x0000002d032c7227 */ /* 0x000fe200078e00ff */
[----:B------:R-:W-:-:S02]  /*24d0*/  IABS R47, R46 ;  /* 0x0000002e002f7213 */ /* 0x000fc40000000000 */
[----:B------:R-:W-:Y:S01]  /*24e0*/  ISETP.GE.AND P3, PT, R46, RZ, PT ;  /* 0x000000ff2e00720c */ /* 0x000fe20003f66270 */
[----:B------:R-:W-:Y:S02]  /*24f0*/  IMAD.MOV R44, RZ, RZ, -R44 ;  /* 0x000000ffff2c7224 */ /* 0x000fe400078e0a2c */
[----:B------:R-:W-:Y:S01]  /*2500*/  @!P5 IADD3 R43, PT, PT, R43, -R0, RZ ;  /* 0x800000002b2bd210 */ /* 0x000fe20007ffe0ff */
[----:B------:R-:W-:-:S03]  /*2510*/  IMAD.HI.U32 R46, R3, R48, RZ ;  /* 0x00000030032e7227 */ /* 0x000fc600078e00ff */
[----:B------:R-:W-:Y:S01]  /*2520*/  ISETP.GT.U32.AND P5, PT, R0, R43, PT ;  /* 0x0000002b0000720c */ /* 0x000fe20003fa4070 */
[----:B------:R-:W-:Y:S02]  /*2530*/  @!P6 IMAD.IADD R42, R42, 0x1, -R0 ;  /* 0x000000012a2ae824 */ /* 0x000fe400078e0a00 */
[C---:B------:R-:W-:Y:S02]  /*2540*/  IMAD R44, R0.reuse, R44, R45 ;  /* 0x0000002c002c7224 */ /* 0x040fe400078e022d */
[----:B------:R-:W-:Y:S01]  /*2550*/  IMAD.HI.U32 R45, R3, R47, RZ ;  /* 0x0000002f032d7227 */ /* 0x000fe200078e00ff */
[C---:B------:R-:W-:Y:S02]  /*2560*/  ISETP.GT.U32.AND P6, PT, R0.reuse, R42, PT ;  /* 0x0000002a0000720c */ /* 0x040fe40003fc4070 */
[----:B------:R-:W-:Y:S01]  /*2570*/  ISETP.GT.U32.AND P2, PT, R0, R44, PT ;  /* 0x0000002c0000720c */ /* 0x000fe20003f44070 */
[----:B------:R-:W-:Y:S02]  /*2580*/  IMAD.MOV R45, RZ, RZ, -R45 ;  /* 0x000000ffff2d7224 */ /* 0x000fe400078e0a2d */
[----:B------:R-:W-:-:S02]  /*2590*/  IMAD.MOV R49, RZ, RZ, -R46 ;  /* 0x000000ffff317224 */ /* 0x000fc400078e0a2e */
[C---:B------:R-:W-:Y:S02]  /*25a0*/  IMAD R46, R0.reuse, R45, R47 ;  /* 0x0000002d002e7224 */ /* 0x040fe400078e022f */
[----:B------:R-:W-:Y:S02]  /*25b0*/  @!P5 IMAD.IADD R43, R43, 0x1, -R0 ;  /* 0x000000012b2bd824 */ /* 0x000fe400078e0a00 */
[----:B------:R-:W-:Y:S01]  /*25c0*/  VIADD R47, R7, 0x28 ;  /* 0x00000028072f7836 */ /* 0x000fe20000000000 */
[C---:B------:R-:W-:Y:S01]  /*25d0*/  ISETP.GT.U32.AND P5, PT, R0.reuse, R46, PT ;  /* 0x0000002e0000720c */ /* 0x040fe20003fa4070 */
[----:B------:R-:W-:Y:S01]  /*25e0*/  IMAD R45, R0, R49, R48 ;  /* 0x00000031002d7224 */ /* 0x000fe200078e0230 */
[----:B------:R-:W-:Y:S01]  /*25f0*/  @!P6 IADD3 R42, PT, PT, R42, -R0, RZ ;  /* 0x800000002a2ae210 */ /* 0x000fe20007ffe0ff */
[----:B------:R-:W-:Y:S01]  /*2600*/  @!P2 IMAD.IADD R44, R44, 0x1, -R0 ;  /* 0x000000012c2ca824 */ /* 0x000fe200078e0a00 */
[----:B------:R-:W-:Y:S01]  /*2610*/  ISETP.GE.AND P2, PT, R47, RZ, PT ;  /* 0x000000ff2f00720c */ /* 0x000fe20003f46270 */
[----:B------:R-:W-:Y:S01]  /*2620*/  @!P1 IMAD.MOV R43, RZ, RZ, -R43 ;  /* 0x000000ffff2b9224 */ /* 0x000fe200078e0a2b */
[----:B------:R-:W-:-:S02]  /*2630*/  @!P0 IADD3 R42, PT, PT, -R42, RZ, RZ ;  /* 0x000000ff2a2a8210 */ /* 0x000fc40007ffe1ff */
[----:B------:R-:W-:Y:S02]  /*2640*/  ISETP.GT.U32.AND P0, PT, R0, R44, PT ;  /* 0x0000002c0000720c */ /* 0x000fe40003f04070 */
[----:B------:R-:W-:Y:S01]  /*2650*/  IABS R49, R47 ;  /* 0x0000002f00317213 */ /* 0x000fe20000000000 */
[----:B------:R-:W-:Y:S01]  /*2660*/  VIADD R47, R7, 0x29 ;  /* 0x00000029072f7836 */ /* 0x000fe20000000000 */
[----:B------:R-:W-:Y:S02]  /*2670*/  ISETP.GE.AND P6, PT, R50, RZ, PT ;  /* 0x000000ff3200720c */ /* 0x000fe40003fc6270 */
[----:B------:R-:W-:Y:S02]  /*2680*/  @!P5 IADD3 R46, PT, PT, R46, -R0, RZ ;  /* 0x800000002e2ed210 */ /* 0x000fe40007ffe0ff */
[----:B------:R-:W-:Y:S02]  /*2690*/  ISETP.GE.AND P1, PT, R47, RZ, PT ;  /* 0x000000ff2f00720c */ /* 0x000fe40003f26270 */
[----:B------:R-:W-:Y:S01]  /*26a0*/  IABS R50, R47 ;  /* 0x0000002f00327213 */ /* 0x000fe20000000000 */
[----:B------:R-:W-:Y:S01]  /*26b0*/  IMAD.HI.U32 R47, R3, R49, RZ ;  /* 0x00000031032f7227 */ /* 0x000fe200078e00ff */
[----:B------:R-:W-:-:S02]  /*26c0*/  ISETP.GT.U32.AND P5, PT, R0, R46, PT ;  /* 0x0000002e0000720c */ /* 0x000fc40003fa4070 */
[----:B------:R-:W-:Y:S01]  /*26d0*/  IADD3 R48, PT, PT, R7, 0x2a, RZ ;  /* 0x0000002a07307810 */ /* 0x000fe20007ffe0ff */
[----:B------:R-:W-:Y:S01]  /*26e0*/  @!P0 IMAD.IADD R44, R44, 0x1, -R0 ;  /* 0x000000012c2c8824 */ /* 0x000fe200078e0a00 */
[----:B------:R-:W-:Y:S01]  /*26f0*/  ISETP.GT.U32.AND P0, PT, R0, R45, PT ;  /* 0x0000002d0000720c */ /* 0x000fe20003f04070 */
[----:B------:R-:W-:Y:S01]  /*2700*/  IMAD.MOV R47, RZ, RZ, -R47 ;  /* 0x000000ffff2f7224 */ /* 0x000fe200078e0a2f */
[----:B------:R-:W-:Y:S01]  /*2710*/  IABS R52, R48 ;  /* 0x0000003000347213 */ /* 0x000fe20000000000 */
[----:B------:R-:W-:Y:S01]  /*2720*/  @!P4 IMAD.MOV R44, RZ, RZ, -R44 ;  /* 0x000000ffff2cc224 */ /* 0x000fe200078e0a2c */
[----:B------:R-:W-:Y:S01]  /*2730*/  ISETP.GE.AND P4, PT, R48, RZ, PT ;  /* 0x000000ff3000720c */ /* 0x000fe20003f86270 */
[----:B------:R-:W-:Y:S02]  /*2740*/  IMAD R47, R0, R47, R49 ;  /* 0x0000002f002f7224 */ /* 0x000fe400078e0231 */
[----:B------:R-:W-:-:S04]  /*2750*/  IMAD.HI.U32 R48, R3, R50, RZ ;  /* 0x0000003203307227 */ /* 0x000fc800078e00ff */
[----:B------:R-:W-:Y:S01]  /*2760*/  @!P5 IMAD.IADD R46, R46, 0x1, -R0 ;  /* 0x000000012e2ed824 */ /* 0x000fe200078e0a00 */
[----:B------:R-:W-:Y:S01]  /*2770*/  ISETP.GT.U32.AND P5, PT, R0, R47, PT ;  /* 0x0000002f0000720c */ /* 0x000fe20003fa4070 */
[----:B------:R-:W-:Y:S01]  /*2780*/  IMAD.HI.U32 R49, R3, R52, RZ ;  /* 0x0000003403317227 */ /* 0x000fe200078e00ff */
[----:B------:R-:W-:-:S03]  /*2790*/  @!P0 IADD3 R45, PT, PT, R45, -R0, RZ ;  /* 0x800000002d2d8210 */ /* 0x000fc60007ffe0ff */
[----:B------:R-:W-:Y:S01]  /*27a0*/  IMAD.MOV R51, RZ, RZ, -R48 ;  /* 0x000000ffff337224 */ /* 0x000fe200078e0a30 */
[C---:B------:R-:W-:Y:S01]  /*27b0*/  ISETP.GT.U32.AND P0, PT, R0.reuse, R45, PT ;  /* 0x0000002d0000720c */ /* 0x040fe20003f04070 */
[----:B------:R-:W-:Y:S01]  /*27c0*/  @!P3 IMAD.MOV R46, RZ, RZ, -R46 ;  /* 0x000000ffff2eb224 */ /* 0x000fe200078e0a2e */
[----:B------:R-:W-:Y:S01]  /*27d0*/  IADD3 R53, PT, PT, -R49, RZ, RZ ;  /* 0x000000ff31357210 */ /* 0x000fe20007ffe1ff */
[----:B------:R-:W-:Y:S02]  /*27e0*/  IMAD R49, R0, R51, R50 ;  /* 0x0000003300317224 */ /* 0x000fe400078e0232 */
[----:B------:R-:W-:-:S04]  /*27f0*/  IMAD.HI.U32 R50, R3, R55, RZ ;  /* 0x0000003703327227 */ /* 0x000fc800078e00ff */
[----:B------:R-:W-:Y:S01]  /*2800*/  @!P5 IMAD.IADD R47, R47, 0x1, -R0 ;  /* 0x000000012f2fd824 */ /* 0x000fe200078e0a00 */
[----:B------:R-:W-:Y:S01]  /*2810*/  IADD3 R50, PT, PT, -R50, RZ, RZ ;  /* 0x000000ff32327210 */ /* 0x000fe20007ffe1ff */
[C---:B------:R-:W-:Y:S01]  /*2820*/  IMAD R51, R0.reuse, R53, R52 ;  /* 0x0000003500337224 */ /* 0x040fe200078e0234 */
[----:B------:R-:W-:Y:S02]  /*2830*/  IABS R53, R54 ;  /* 0x0000003600357213 */ /* 0x000fe40000000000 */
[C---:B------:R-:W-:Y:S01]  /*2840*/  ISETP.GT.U32.AND P5, PT, R0.reuse, R47, PT ;  /* 0x0000002f0000720c */ /* 0x040fe20003fa4070 */
[C---:B------:R-:W-:Y:S01]  /*2850*/  IMAD R55, R0.reuse, R50, R55 ;  /* 0x0000003200377224 */ /* 0x040fe200078e0237 */
[----:B------:R-:W-:Y:S01]  /*2860*/  @!P0 IADD3 R45, PT, PT, R45, -R0, RZ ;  /* 0x800000002d2d8210 */ /* 0x000fe20007ffe0ff */
[----:B------:R-:W-:Y:S01]  /*2870*/  IMAD.HI.U32 R48, R3, R53, RZ ;  /* 0x0000003503307227 */ /* 0x000fe200078e00ff */
[C---:B------:R-:W-:Y:S02]  /*2880*/  ISETP.GT.U32.AND P0, PT, R0.reuse, R49, PT ;  /* 0x000000310000720c */ /* 0x040fe40003f04070 */
[----:B------:R-:W-:Y:S01]  /*2890*/  ISETP.GT.U32.AND P3, PT, R0, R51, PT ;  /* 0x000000330000720c */ /* 0x000fe20003f64070 */
[----:B------:R-:W-:-:S02]  /*28a0*/  IMAD.MOV R48, RZ, RZ, -R48 ;  /* 0x000000ffff307224 */ /* 0x000fc400078e0a30 */
[----:B------:R-:W-:Y:S01]  /*28b0*/  @!P6 IMAD.MOV R45, RZ, RZ, -R45 ;  /* 0x000000ffff2de224 */ /* 0x000fe200078e0a2d */
[----:B------:R-:W-:Y:S01]  /*28c0*/  ISETP.GE.AND P6, PT, R54, RZ, PT ;  /* 0x000000ff3600720c */ /* 0x000fe20003fc6270 */
[----:B------:R-:W-:Y:S02]  /*28d0*/  IMAD R53, R0, R48, R53 ;  /* 0x0000003000357224 */ /* 0x000fe400078e0235 */
[----:B------:R-:W-:Y:S01]  /*28e0*/  @!P5 IMAD.IADD R47, R47, 0x1, -R0 ;  /* 0x000000012f2fd824 */ /* 0x000fe200078e0a00 */
[----:B------:R-:W-:-:S03]  /*28f0*/  ISETP.GE.AND P5, PT, R56, RZ, PT ;  /* 0x000000ff3800720c */ /* 0x000fc60003fa6270 */
[----:B------:R-:W-:Y:S02]  /*2900*/  @!P0 IADD3 R49, PT, PT, R49, -R0, RZ ;  /* 0x8000000031318210 */ /* 0x000fe40007ffe0ff */
[----:B------:R-:W-:Y:S01]  /*2910*/  MOV R48, R47 ;  /* 0x0000002f00307202 */ /* 0x000fe20000000f00 */
[----:B------:R-:W-:Y:S01]  /*2920*/  @!P3 IMAD.IADD R51, R51, 0x1, -R0 ;  /* 0x000000013333b824 */ /* 0x000fe200078e0a00 */
[----:B------:R-:W-:Y:S01]  /*2930*/  ISETP.GT.U32.AND P0, PT, R0, R49, PT ;  /* 0x000000310000720c */ /* 0x000fe20003f04070 */
[----:B------:R-:W-:Y:S01]  /*2940*/  VIADD R47, R7, 0x2d ;  /* 0x0000002d072f7836 */ /* 0x000fe20000000000 */
[----:B------:R-:W-:Y:S02]  /*2950*/  @!P2 IADD3 R48, PT, PT, -R48, RZ, RZ ;  /* 0x000000ff3030a210 */ /* 0x000fe40007ffe1ff */
[C---:B------:R-:W-:Y:S02]  /*2960*/  ISETP.GT.U32.AND P2, PT, R0.reuse, R53, PT ;  /* 0x000000350000720c */ /* 0x040fe40003f44070 */
[----:B------:R-:W-:-:S02]  /*2970*/  ISETP.GT.U32.AND P3, PT, R0, R51, PT ;  /* 0x000000330000720c */ /* 0x000fc40003f64070 */
[----:B------:R-:W-:-:S05]  /*2980*/  IABS R54, R47 ;  /* 0x0000002f00367213 */ /* 0x000fca0000000000 */
[--C-:B------:R-:W-:Y:S01]  /*2990*/  @!P0 IMAD.IADD R49, R49, 0x1, -R0.reuse ;  /* 0x0000000131318824 */ /* 0x100fe200078e0a00 */
[----:B------:R-:W-:Y:S01]  /*29a0*/  ISETP.GE.AND P0, PT, R47, RZ, PT ;  /* 0x000000ff2f00720c */ /* 0x000fe20003f06270 */
[----:B------:R-:W-:Y:S02]  /*29b0*/  VIADD R47, R7, 0x2e ;  /* 0x0000002e072f7836 */ /* 0x000fe40000000000 */
[----:B------:R-:W-:Y:S01]  /*29c0*/  @!P2 IADD3 R53, PT, PT, R53, -R0, RZ ;  /* 0x800000003535a210 */ /* 0x000fe20007ffe0ff */
[----:B------:R-:W-:Y:S01]  /*29d0*/  IMAD.MOV.U32 R50, RZ, RZ, R49 ;  /* 0x000000ffff327224 */ /* 0x000fe200078e0031 */
[----:B------:R-:W-:Y:S01]  /*29e0*/  IADD3 R49, PT, PT, R7, 0x2f, RZ ;  /* 0x0000002f07317810 */ /* 0x000fe20007ffe0ff */
[----:B------:R-:W-:Y:S01]  /*29f0*/  @!P3 IMAD.IADD R51, R51, 0x1, -R0 ;  /* 0x000000013333b824 */ /* 0x000fe200078e0a00 */
[C---:B------:R-:W-:Y:S01]  /*2a00*/  ISETP.GT.U32.AND P2, PT, R0.reuse, R53, PT ;  /* 0x000000350000720c */ /* 0x040fe20003f44070 */
[----:B------:R-:W-:Y:S01]  /*2a10*/  @!P1 IMAD.MOV R50, RZ, RZ, -R50 ;  /* 0x000000ffff329224 */ /* 0x000fe200078e0a32 */
[----:B------:R-:W-:Y:S01]  /*2a20*/  IABS R56, R47 ;  /* 0x0000002f00387213 */ /* 0x000fe20000000000 */
[----:B------:R-:W-:Y:S01]  /*2a30*/  @!P4 IMAD.MOV R51, RZ, RZ, -R51 ;  /* 0x000000ffff33c224 */ /* 0x000fe200078e0a33 */
[----:B------:R-:W-:-:S02]  /*2a40*/  ISETP.GT.U32.AND P3, PT, R0, R55, PT ;  /* 0x000000370000720c */ /* 0x000fc40003f64070 */
[----:B------:R-:W-:Y:S02]  /*2a50*/  IABS R57, R49 ;  /* 0x0000003100397213 */ /* 0x000fe40000000000 */
[----:B------:R-:W-:Y:S01]  /*2a60*/  ISETP.GE.AND P4, PT, R49, RZ, PT ;  /* 0x000000ff3100720c */ /* 0x000fe20003f86270 */
[----:B------:R-:W-:Y:S01]  /*2a70*/  IMAD.HI.U32 R49, R3, R56, RZ ;  /* 0x0000003803317227 */ /* 0x000fe200078e00ff */
[----:B------:R-:W-:-:S03]  /*2a80*/  ISETP.GE.AND P1, PT, R47, RZ, PT ;  /* 0x000000ff2f00720c */ /* 0x000fc60003f26270 */
[----:B------:R-:W-:Y:S01]  /*2a90*/  IMAD.MOV R49, RZ, RZ, -R49 ;  /* 0x000000ffff317224 */ /* 0x000fe200078e0a31 */
[-C--:B------:R-:W-:Y:S01]  /*2aa0*/  @!P2 IADD3 R53, PT, PT, R53, -R0.reuse, RZ ;  /* 0x800000003535a210 */ /* 0x080fe20007ffe0ff */
[----:B------:R-:W-:Y:S02]  /*2ab0*/  IMAD.HI.U32 R52, R3, R57, RZ ;  /* 0x0000003903347227 */ /* 0x000fe400078e00ff */
[----:B------:R-:W-:Y:S02]  /*2ac0*/  @!P3 IADD3 R55, PT, PT, R55, -R0, RZ ;  /* 0x800000003737b210 */ /* 0x000fe40007ffe0ff */
[C---:B------:R-:W-:Y:S01]  /*2ad0*/  IMAD R49, R0.reuse, R49, R56 ;  /* 0x0000003100317224 */ /* 0x040fe200078e0238 */
[----:B------:R-:W-:Y:S01]  /*2ae0*/  IABS R56, R60 ;  /* 0x0000003c00387213 */ /* 0x000fe20000000000 */
[----:B------:R-:W-:Y:S01]  /*2af0*/  @!P6 IMAD.MOV R53, RZ, RZ, -R53 ;  /* 0x000000ffff35e224 */ /* 0x000fe200078e0a35 */
[C---:B------:R-:W-:Y:S01]  /*2b00*/  ISETP.GT.U32.AND P3, PT, R0.reuse, R55, PT ;  /* 0x000000370000720c */ /* 0x040fe20003f64070 */
[----:B------:R-:W-:Y:S01]  /*2b10*/  IMAD.HI.U32 R47, R3, R54, RZ ;  /* 0x00000036032f7227 */ /* 0x000fe200078e00ff */
[----:B------:R-:W-:-:S03]  /*2b20*/  ISETP.GT.U32.AND P6, PT, R0, R49, PT ;  /* 0x000000310000720c */ /* 0x000fc60003fc4070 */
[----:B------:R-:W-:Y:S02]  /*2b30*/  IMAD.MOV R52, RZ, RZ, -R52 ;  /* 0x000000ffff347224 */ /* 0x000fe400078e0a34 */
[----:B------:R-:W-:Y:S02]  /*2b40*/  IMAD.MOV R47, RZ, RZ, -R47 ;  /* 0x000000ffff2f7224 */ /* 0x000fe400078e0a2f */
[C---:B------:R-:W-:Y:S02]  /*2b50*/  IMAD R57, R0.reuse, R52, R57 ;  /* 0x0000003400397224 */ /* 0x040fe400078e0239 */
[----:B------:R-:W-:Y:S02]  /*2b60*/  VIADD R52, R7, 0x30 ;  /* 0x0000003007347836 */ /* 0x000fe40000000000 */
[C---:B------:R-:W-:Y:S02]  /*2b70*/  IMAD R47, R0.reuse, R47, R54 ;  /* 0x0000002f002f7224 */ /* 0x040fe400078e0236 */
[--C-:B------:R-:W-:Y:S01]  /*2b80*/  @!P6 IMAD.IADD R49, R49, 0x1, -R0.reuse ;  /* 0x000000013131e824 */ /* 0x100fe200078e0a00 */
[----:B------:R-:W-:Y:S01]  /*2b90*/  IABS R59, R52 ;  /* 0x00000034003b7213 */ /* 0x000fe20000000000 */
[----:B------:R-:W-:Y:S01]  /*2ba0*/  @!P3 IMAD.IADD R55, R55, 0x1, -R0 ;  /* 0x000000013737b824 */ /* 0x000fe200078e0a00 */
[----:B------:R-:W-:Y:S01]  /*2bb0*/  ISETP.GT.U32.AND P2, PT, R0, R47, PT ;  /* 0x0000002f0000720c */ /* 0x000fe20003f44070 */
[----:B------:R-:W-:Y:S01]  /*2bc0*/  IMAD.HI.U32 R54, R3, R61, RZ ;  /* 0x0000003d03367227 */ /* 0x000fe200078e00ff */
[----:B------:R-:W-:-:S02]  /*2bd0*/  ISETP.GE.AND P3, PT, R52, RZ, PT ;  /* 0x000000ff3400720c */ /* 0x000fc40003f66270 */
[----:B------:R-:W-:Y:S01]  /*2be0*/  ISETP.GT.U32.AND P6, PT, R0, R49, PT ;  /* 0x000000310000720c */ /* 0x000fe20003fc4070 */
[----:B------:R-:W-:-:S04]  /*2bf0*/  IMAD.HI.U32 R52, R3, R59, RZ ;  /* 0x0000003b03347227 */ /* 0x000fc800078e00ff */
[----:B------:R-:W-:Y:S01]  /*2c00*/  @!P5 IMAD.MOV R55, RZ, RZ, -R55 ;  /* 0x000000ffff37d224 */ /* 0x000fe200078e0a37 */
[----:B------:R-:W-:Y:S01]  /*2c10*/  IADD3 R52, PT, PT, -R52, RZ, RZ ;  /* 0x000000ff34347210 */ /* 0x000fe20007ffe1ff */
[----:B------:R-:W-:Y:S01]  /*2c20*/  IMAD.MOV R54, RZ, RZ, -R54 ;  /* 0x000000ffff367224 */ /* 0x000fe200078e0a36 */
[C---:B------:R-:W-:Y:S01]  /*2c30*/  ISETP.GT.U32.AND P5, PT, R0.reuse, R57, PT ;  /* 0x000000390000720c */ /* 0x040fe20003fa4070 */
[----:B------:R-:W-:Y:S02]  /*2c40*/  @!P2 IMAD.IADD R47, R47, 0x1, -R0 ;  /* 0x000000012f2fa824 */ /* 0x000fe400078e0a00 */
[C---:B------:R-:W-:Y:S02]  /*2c50*/  IMAD R59, R0.reuse, R52, R59 ;  /* 0x00000034003b7224 */ /* 0x040fe400078e023b */
[----:B------:R-:W-:Y:S01]  /*2c60*/  @!P6 IADD3 R49, PT, PT, R49, -R0, RZ ;  /* 0x800000003131e210 */ /* 0x000fe20007ffe0ff */
[C---:B------:R-:W-:Y:S01]  /*2c70*/  IMAD R61, R0.reuse, R54, R61 ;  /* 0x00000036003d7224 */ /* 0x040fe200078e023d */
[C---:B------:R-:W-:Y:S01]  /*2c80*/  ISETP.GT.U32.AND P2, PT, R0.reuse, R47, PT ;  /* 0x0000002f0000720c */ /* 0x040fe20003f44070 */
[----:B------:R-:W-:Y:S01]  /*2c90*/  IMAD.HI.U32 R54, R3, R56, RZ ;  /* 0x0000003803367227 */ /* 0x000fe200078e00ff */
[----:B------:R-:W-:-:S04]  /*2ca0*/  ISETP.GT.U32.AND P6, PT, R0, R59, PT ;  /* 0x0000003b0000720c */ /* 0x000fc80003fc4070 */
[----:B------:R-:W-:-:S05]  /*2cb0*/  @!P5 IMAD.IADD R57, R57, 0x1, -R0 ;  /* 0x000000013939d824 */ /* 0x000fca00078e0a00 */
[----:B------:R-:W-:Y:S02]  /*2cc0*/  ISETP.GT.U32.AND P5, PT, R0, R57, PT ;  /* 0x000000390000720c */ /* 0x000fe40003fa4070 */
[--C-:B------:R-:W-:Y:S01]  /*2cd0*/  @!P2 IMAD.IADD R47, R47, 0x1, -R0.reuse ;  /* 0x000000012f2fa824 */ /* 0x100fe200078e0a00 */
[----:B------:R-:W-:Y:S01]  /*2ce0*/  ISETP.GE.AND P2, PT, R58, RZ, PT ;  /* 0x000000ff3a00720c */ /* 0x000fe20003f46270 */
[----:B------:R-:W-:Y:S02]  /*2cf0*/  @!P6 IMAD.IADD R59, R59, 0x1, -R0 ;  /* 0x000000013b3be824 */ /* 0x000fe400078e0a00 */
[----:B------:R-:W-:Y:S01]  /*2d00*/  IMAD.MOV.U32 R52, RZ, RZ, R47 ;  /* 0x000000ffff347224 */ /* 0x000fe200078e002f */
[----:B------:R-:W-:Y:S01]  /*2d10*/  IADD3 R47, PT, PT, -R54, RZ, RZ ;  /* 0x000000ff362f7210 */ /* 0x000fe20007ffe1ff */
[----:B------:R-:W-:Y:S01]  /*2d20*/  IMAD.MOV.U32 R54, RZ, RZ, R49 ;  /* 0x000000ffff367224 */ /* 0x000fe200078e0031 */
[----:B------:R-:W-:Y:S01]  /*2d30*/  ISETP.GT.U32.AND P6, PT, R0, R59, PT ;  /* 0x0000003b0000720c */ /* 0x000fe20003fc4070 */
[----:B------:R-:W-:-:S02]  /*2d40*/  VIADD R58, R7, 0x34 ;  /* 0x00000034073a7836 */ /* 0x000fc40000000000 */
[----:B------:R-:W-:Y:S01]  /*2d50*/  IMAD R49, R0, R47, R56 ;  /* 0x0000002f00317224 */ /* 0x000fe200078e0238 */
[----:B------:R-:W-:Y:S01]  /*2d60*/  IABS R56, R7 ;  /* 0x0000000700387213 */ /* 0x000fe20000000000 */
[----:B------:R-:W-:Y:S01]  /*2d70*/  VIADD R47, R7, 0x33 ;  /* 0x00000033072f7836 */ /* 0x000fe20000000000 */
[----:B------:R-:W-:Y:S01]  /*2d80*/  @!P5 IADD3 R57, PT, PT, R57, -R0, RZ ;  /* 0x800000003939d210 */ /* 0x000fe20007ffe0ff */
[----:B------:R-:W-:Y:S01]  /*2d90*/  @!P0 IMAD.MOV R52, RZ, RZ, -R52 ;  /* 0x000000ffff348224 */ /* 0x000fe200078e0a34 */
[----:B------:R-:W-:Y:S02]  /*2da0*/  @!P1 IADD3 R54, PT, PT, -R54, RZ, RZ ;  /* 0x000000ff36369210 */ /* 0x000fe40007ffe1ff */
[----:B------:R-:W-:Y:S02]  /*2db0*/  ISETP.GE.AND P5, PT, R47, RZ, PT ;  /* 0x000000ff2f00720c */ /* 0x000fe40003fa6270 */
[----:B------:R-:W-:Y:S01]  /*2dc0*/  IABS R63, R47 ;  /* 0x0000002f003f7213 */ /* 0x000fe20000000000 */
[----:B------:R-:W-:Y:S01]  /*2dd0*/  IMAD.HI.U32 R47, R3, R56, RZ ;  /* 0x00000038032f7227 */ /* 0x000fe200078e00ff */
[----:B------:R-:W-:-:S02]  /*2de0*/  ISETP.GT.U32.AND P1, PT, R0, R61, PT ;  /* 0x0000003d0000720c */ /* 0x000fc40003f24070 */
[----:B------:R-:W-:Y:S01]  /*2df0*/  IABS R65, R58 ;  /* 0x0000003a00417213 */ /* 0x000fe20000000000 */
[----:B------:R-:W-:Y:S01]  /*2e00*/  @!P6 IMAD.IADD R59, R59, 0x1, -R0 ;  /* 0x000000013b3be824 */ /* 0x000fe200078e0a00 */
[----:B------:R-:W-:Y:S01]  /*2e10*/  ISETP.GT.U32.AND P6, PT, R0, R49, PT ;  /* 0x000000310000720c */ /* 0x000fe20003fc4070 */
[----:B------:R-:W-:Y:S01]  /*2e20*/  IMAD.MOV R47, RZ, RZ, -R47 ;  /* 0x000000ffff2f7224 */ /* 0x000fe200078e0a2f */
[----:B------:R-:W-:Y:S02]  /*2e30*/  ISETP.GE.AND P0, PT, R60, RZ, PT ;  /* 0x000000ff3c00720c */ /* 0x000fe40003f06270 */
[----:B------:R-:W-:Y:S01]  /*2e40*/  @!P3 IADD3 R59, PT, PT, -R59, RZ, RZ ;  /* 0x000000ff3b3bb210 */ /* 0x000fe20007ffe1ff */
[----:B------:R-:W-:Y:S01]  /*2e50*/  IMAD R47, R0, R47, R56 ;  /* 0x0000002f002f7224 */ /* 0x000fe200078e0238 */
[----:B------:R-:W-:Y:S01]  /*2e60*/  IADD3 R60, PT, PT, R7, 0x35, RZ ;  /* 0x00000035073c7810 */ /* 0x000fe20007ffe0ff */
[----:B------:R-:W-:Y:S01]  /*2e70*/  IMAD.HI.U32 R56, R3, R63, RZ ;  /* 0x0000003f03387227 */ /* 0x000fe200078e00ff */
[----:B------:R-:W-:-:S02]  /*2e80*/  @!P4 IADD3 R57, PT, PT, -R57, RZ, RZ ;  /* 0x000000ff3939c210 */ /* 0x000fc40007ffe1ff */
[----:B------:R-:W-:Y:S01]  /*2e90*/  IABS R67, R60 ;  /* 0x0000003c00437213 */ /* 0x000fe20000000000 */
[----:B------:R-:W-:Y:S02]  /*2ea0*/  IMAD.MOV R56, RZ, RZ, -R56 ;  /* 0x000000ffff387224 */ /* 0x000fe400078e0a38 */
[----:B------:R-:W-:Y:S01]  /*2eb0*/  @!P6 IADD3 R49, PT, PT, R49, -R0, RZ ;  /* 0x800000003131e210 */ /* 0x000fe20007ffe0ff */
[----:B------:R-:W-:Y:S01]  /*2ec0*/  @!P1 IMAD.IADD R61, R61, 0x1, -R0 ;  /* 0x000000013d3d9824 */ /* 0x000fe200078e0a00 */
[----:B------:R-:W-:Y:S01]  /*2ed0*/  ISETP.GE.AND P1, PT, R58, RZ, PT ;  /* 0x000000ff3a00720c */ /* 0x000fe20003f26270 */
[C---:B------:R-:W-:Y:S01]  /*2ee0*/  IMAD R63, R0.reuse, R56, R63 ;  /* 0x00000038003f7224 */ /* 0x040fe200078e023f */
[C---:B------:R-:W-:Y:S01]  /*2ef0*/  ISETP.GT.U32.AND P6, PT, R0.reuse, R49, PT ;  /* 0x000000310000720c */ /* 0x040fe20003fc4070 */
[----:B------:R-:W-:Y:S01]  /*2f00*/  IMAD.HI.U32 R58, R3, R65, RZ ;  /* 0x00000041033a7227 */ /* 0x000fe200078e00ff */
[C---:B------:R-:W-:Y:S02]  /*2f10*/  ISETP.GT.U32.AND P4, PT, R0.reuse, R61, PT ;  /* 0x0000003d0000720c */ /* 0x040fe40003f84070 */
[----:B------:R-:W-:Y:S01]  /*2f20*/  ISETP.GT.U32.AND P3, PT, R0, R63, PT ;  /* 0x0000003f0000720c */ /* 0x000fe20003f64070 */
[----:B------:R-:W-:-:S02]  /*2f30*/  IMAD.MOV R58, RZ, RZ, -R58 ;  /* 0x000000ffff3a7224 */ /* 0x000fc400078e0a3a */
[----:B------:R-:W-:-:S04]  /*2f40*/  IMAD.HI.U32 R56, R3, R67, RZ ;  /* 0x0000004303387227 */ /* 0x000fc800078e00ff */
[C---:B------:R-:W-:Y:S02]  /*2f50*/  IMAD R65, R0.reuse, R58, R65 ;  /* 0x0000003a00417224 */ /* 0x040fe400078e0241 */
[----:B------:R-:W-:Y:S01]  /*2f60*/  @!P6 IADD3 R49, PT, PT, R49, -R0, RZ ;  /* 0x800000003131e210 */ /* 0x000fe20007ffe0ff */
[----:B------:R-:W-:Y:S02]  /*2f70*/  VIADD R58, R7, 0x36 ;  /* 0x00000036073a7836 */ /* 0x000fe40000000000 */
[C---:B------:R-:W-:Y:S01]  /*2f80*/  ISETP.GT.U32.AND P6, PT, R0.reuse, R65, PT ;  /* 0x000000410000720c */ /* 0x040fe20003fc4070 */
[----:B------:R-:W-:Y:S02]  /*2f90*/  @!P3 IMAD.IADD R63, R63, 0x1, -R0 ;  /* 0x000000013f3fb824 */ /* 0x000fe400078e0a00 */
[----:B------:R-:W-:Y:S01]  /*2fa0*/  IMAD.MOV R56, RZ, RZ, -R56 ;  /* 0x000000ffff387224 */ /* 0x000fe200078e0a38 */
[----:B------:R-:W-:Y:S01]  /*2fb0*/  IABS R69, R58 ;  /* 0x0000003a00457213 */ /* 0x000fe20000000000 */
[----:B------:R-:W-:Y:S01]  /*2fc0*/  @!P4 IMAD.IADD R61, R61, 0x1, -R0 ;  /* 0x000000013d3dc824 */ /* 0x000fe200078e0a00 */
[C---:B------:R-:W-:Y:S01]  /*2fd0*/  ISETP.GT.U32.AND P3, PT, R0.reuse, R63, PT ;  /* 0x0000003f0000720c */ /* 0x040fe20003f64070 */
[----:B------:R-:W-:Y:S01]  /*2fe0*/  IMAD R67, R0, R56, R67 ;  /* 0x0000003800437224 */ /* 0x000fe200078e0243 */
[----:B------:R-:W-:Y:S01]  /*2ff0*/  ISETP.GE.AND P4, PT, R60, RZ, PT ;  /* 0x000000ff3c00720c */ /* 0x000fe20003f86270 */
[----:B------:R-:W-:-:S04]  /*3000*/  IMAD.HI.U32 R56, R3, R69, RZ ;  /* 0x0000004503387227 */ /* 0x000fc800078e00ff */
[----:B------:R-:W-:Y:S01]  /*3010*/  @!P6 IMAD.IADD R65, R65, 0x1, -R0 ;  /* 0x000000014141e824 */ /* 0x000fe200078e0a00 */
[----:B------:R-:W-:Y:S01]  /*3020*/  IADD3 R56, PT, PT, -R56, RZ, RZ ;  /* 0x000000ff38387210 */ /* 0x000fe20007ffe1ff */
[----:B------:R-:W-:Y:S01]  /*3030*/  @!P2 IMAD.MOV R61, RZ, RZ, -R61 ;  /* 0x000000ffff3da224 */ /* 0x000fe200078e0a3d */
[----:B------:R-:W-:Y:S01]  /*3040*/  ISETP.GE.AND P2, PT, R58, RZ, PT ;  /* 0x000000ff3a00720c */ /* 0x000fe20003f46270 */
[----:B------:R-:W-:Y:S01]  /*3050*/  IMAD.HI.U32 R58, R3, R73, RZ ;  /* 0x00000049033a7227 */ /* 0x000fe200078e00ff */
[----:B------:R-:W-:-:S03]  /*3060*/  ISETP.GT.U32.AND P6, PT, R0, R65, PT ;  /* 0x000000410000720c */ /* 0x000fc60003fc4070 */
[----:B------:R-:W-:Y:S01]  /*3070*/  @!P3 IMAD.IADD R63, R63, 0x1, -R0 ;  /* 0x000000013f3fb824 */ /* 0x000fe200078e0a00 */
[C---:B------:R-:W-:Y:S01]  /*3080*/  ISETP.GT.U32.AND P3, PT, R0.reuse, R67, PT ;  /* 0x000000430000720c */ /* 0x040fe20003f64070 */
[----:B------:R-:W-:Y:S01]  /*3090*/  IMAD R69, R0, R56, R69 ;  /* 0x0000003800457224 */ /* 0x000fe200078e0245 */
[----:B------:R-:W-:Y:S01]  /*30a0*/  IADD3 R58, PT, PT, -R58, RZ, RZ ;  /* 0x000000ff3a3a7210 */ /* 0x000fe20007ffe1ff */
[----:B------:R-:W-:-:S04]  /*30b0*/  IMAD.HI.U32 R56, R3, R71, RZ ;  /* 0x0000004703387227 */ /* 0x000fc800078e00ff */
[----:B------:R-:W-:Y:S02]  /*30c0*/  IMAD.MOV R56, RZ, RZ, -R56 ;  /* 0x000000ffff387224 */ /* 0x000fe400078e0a38 */
[--C-:B------:R-:W-:Y:S01]  /*30d0*/  @!P6 IMAD.IADD R65, R65, 0x1, -R0.reuse ;  /* 0x000000014141e824 */ /* 0x100fe200078e0a00 */
[C---:B------:R-:W-:Y:S01]  /*30e0*/  ISETP.GT.U32.AND P6, PT, R0.reuse, R69, PT ;  /* 0x000000450000720c */ /* 0x040fe20003fc4070 */
[----:B------:R-:W-:Y:S02]  /*30f0*/  IMAD R71, R0, R56, R71 ;  /* 0x0000003800477224 */ /* 0x000fe400078e0247 */
[----:B------:R-:W-:Y:S01]  /*3100*/  @!P3 IMAD.IADD R67, R67, 0x1, -R0 ;  /* 0x000000014343b824 */ /* 0x000fe200078e0a00 */
[----:B------:R-:W-:Y:S01]  /*3110*/  @!P1 IADD3 R65, PT, PT, -R65, RZ, RZ ;  /* 0x000000ff41419210 */ /* 0x000fe20007ffe1ff */
[----:B------:R-:W-:-:S03]  /*3120*/  IMAD.HI.U32 R60, R3, R75, RZ ;  /* 0x0000004b033c7227 */ /* 0x000fc600078e00ff */
[----:B------:R-:W-:Y:S01]  /*3130*/  ISETP.GT.U32.AND P3, PT, R0, R67, PT ;  /* 0x000000430000720c */ /* 0x000fe20003f64070 */
[----:B------:R-:W-:-:S04]  /*3140*/  IMAD.HI.U32 R56, R3, R77, RZ ;  /* 0x0000004d03387227 */ /* 0x000fc800078e00ff */
[----:B------:R-:W-:Y:S02]  /*3150*/  @!P6 IMAD.IADD R69, R69, 0x1, -R0 ;  /* 0x000000014545e824 */ /* 0x000fe400078e0a00 */
[----:B------:R-:W-:Y:S02]  /*3160*/  IMAD.MOV R60, RZ, RZ, -R60 ;  /* 0x000000ffff3c7224 */ /* 0x000fe400078e0a3c */
[C---:B------:R-:W-:Y:S01]  /*3170*/  IMAD R73, R0.reuse, R58, R73 ;  /* 0x0000003a00497224 */ /* 0x040fe200078e0249 */
[C---:B------:R-:W-:Y:S01]  /*3180*/  ISETP.GT.U32.AND P6, PT, R0.reuse, R69, PT ;  /* 0x000000450000720c */ /* 0x040fe20003fc4070 */
[----:B------:R-:W-:Y:S02]  /*3190*/  IMAD.MOV R56, RZ, RZ, -R56 ;  /* 0x000000ffff387224 */ /* 0x000fe400078e0a38 */
[----:B------:R-:W-:Y:S01]  /*31a0*/  @!P3 IADD3 R67, PT, PT, R67, -R0, RZ ;  /* 0x800000004343b210 */ /* 0x000fe20007ffe0ff */
[C---:B------:R-:W-:Y:S01]  /*31b0*/  IMAD R75, R0.reuse, R60, R75 ;  /* 0x0000003c004b7224 */ /* 0x040fe200078e024b */
[C---:B------:R-:W-:Y:S01]  /*31c0*/  ISETP.GT.U32.AND P3, PT, R0.reuse, R71, PT ;  /* 0x000000470000720c */ /* 0x040fe20003f64070 */
[----:B------:R-:W-:-:S02]  /*31d0*/  IMAD R77, R0, R56, R77 ;  /* 0x00000038004d7224 */ /* 0x000fc400078e024d */
[----:B------:R-:W-:-:S04]  /*31e0*/  IMAD.HI.U32 R56, R3, R83, RZ ;  /* 0x0000005303387227 */ /* 0x000fc800078e00ff */
[----:B------:R-:W-:Y:S01]  /*31f0*/  IMAD.HI.U32 R58, R3, R79, RZ ;  /* 0x0000004f033a7227 */ /* 0x000fe200078e00ff */
[----:B------:R-:W-:Y:S02]  /*3200*/  @!P6 IADD3 R69, PT, PT, R69, -R0, RZ ;  /* 0x800000004545e210 */ /* 0x000fe40007ffe0ff */
[----:B------:R-:W-:Y:S01]  /*3210*/  ISETP.GT.U32.AND P6, PT, R0, R73, PT ;  /* 0x000000490000720c */ /* 0x000fe20003fc4070 */
[----:B------:R-:W-:Y:S01]  /*3220*/  IMAD.HI.U32 R60, R3, R81, RZ ;  /* 0x00000051033c7227 */ /* 0x000fe200078e00ff */
[----:B------:R-:W-:Y:S02]  /*3230*/  IADD3 R56, PT, PT, -R56, RZ, RZ ;  /* 0x000000ff38387210 */ /* 0x000fe40007ffe1ff */
[----:B------:R-:W-:Y:S01]  /*3240*/  @!P2 IADD3 R69, PT, PT, -R69, RZ, RZ ;  /* 0x000000ff4545a210 */ /* 0x000fe20007ffe1ff */
[----:B------:R-:W-:Y:S01]  /*3250*/  @!P3 IMAD.IADD R71, R71, 0x1, -R0 ;  /* 0x000000014747b824 */ /* 0x000fe200078e0a00 */
[C---:B------:R-:W-:Y:S01]  /*3260*/  ISETP.GT.U32.AND P3, PT, R0.reuse, R75, PT ;  /* 0x0000004b0000720c */ /* 0x040fe20003f64070 */
[----:B------:R-:W-:Y:S01]  /*3270*/  IMAD R83, R0, R56, R83 ;  /* 0x0000003800537224 */ /* 0x000fe200078e0253 */
[----:B------:R-:W-:Y:S01]  /*3280*/  ISETP.GE.AND P2, PT, R64, RZ, PT ;  /* 0x000000ff4000720c */ /* 0x000fe20003f46270 */
[----:B------:R-:W-:Y:S01]  /*3290*/  IMAD.MOV.U32 R56, RZ, RZ, R49 ;  /* 0x000000ffff387224 */ /* 0x000fe200078e0031 */
[----:B------:R-:W-:Y:S01]  /*32a0*/  IABS R49, R225 ;  /* 0x000000e100317213 */ /* 0x000fe20000000000 */
[----:B------:R-:W-:-:S02]  /*32b0*/  @!P5 IMAD.MOV R63, RZ, RZ, -R63 ;  /* 0x000000ffff3fd224 */ /* 0x000fc400078e0a3f */
[----:B------:R-:W-:Y:S01]  /*32c0*/  @!P6 IMAD.IADD R73, R73, 0x1, -R0 ;  /* 0x000000014949e824 */ /* 0x000fe200078e0a00 */
[C---:B------:R-:W-:Y:S01]  /*32d0*/  ISETP.GT.U32.AND P6, PT, R0.reuse, R77, PT ;  /* 0x0000004d0000720c */ /* 0x040fe20003fc4070 */
[----:B------:R-:W-:Y:S02]  /*32e0*/  @!P0 IMAD.MOV R56, RZ, RZ, -R56 ;  /* 0x000000ffff388224 */ /* 0x000fe400078e0a38 */
[----:B------:R-:W-:Y:S01]  /*32f0*/  IMAD.MOV R58, RZ, RZ, -R58 ;  /* 0x000000ffff3a7224 */ /* 0x000fe200078e0a3a */
[C---:B------:R-:W-:Y:S01]  /*3300*/  ISETP.GT.U32.AND P0, PT, R0.reuse, R73, PT ;  /* 0x000000490000720c */ /* 0x040fe20003f04070 */
[----:B------:R-:W-:Y:S01]  /*3310*/  @!P3 IMAD.IADD R75, R75, 0x1, -R0 ;  /* 0x000000014b4bb824 */ /* 0x000fe200078e0a00 */
[C---:B------:R-:W-:Y:S01]  /*3320*/  ISETP.GT.U32.AND P3, PT, R0.reuse, R71, PT ;  /* 0x000000470000720c */ /* 0x040fe20003f64070 */
[----:B------:R-:W-:Y:S02]  /*3330*/  IMAD.MOV R60, RZ, RZ, -R60 ;  /* 0x000000ffff3c7224 */ /* 0x000fe400078e0a3c */
[C---:B------:R-:W-:Y:S01]  /*3340*/  IMAD R79, R0.reuse, R58, R79 ;  /* 0x0000003a004f7224 */ /* 0x040fe200078e024f */
[C---:B------:R-:W-:Y:S01]  /*3350*/  ISETP.GT.U32.AND P5, PT, R0.reuse, R75, PT ;  /* 0x0000004b0000720c */ /* 0x040fe20003fa4070 */
[----:B------:R-:W-:-:S02]  /*3360*/  IMAD R81, R0, R60, R81 ;  /* 0x0000003c00517224 */ /* 0x000fc400078e0251 */
[----:B------:R-:W-:Y:S01]  /*3370*/  VIADD R60, R7, 0x3e ;  /* 0x0000003e073c7836 */ /* 0x000fe20000000000 */
[----:B------:R-:W-:-:S03]  /*3380*/  @!P6 IADD3 R77, PT, PT, R77, -R0, RZ ;  /* 0x800000004d4de210 */ /* 0x000fc60007ffe0ff */
[----:B------:R-:W-:Y:S01]  /*3390*/  @!P0 IMAD.IADD R73, R73, 0x1, -R0 ;  /* 0x0000000149498824 */ /* 0x000fe200078e0a00 */
[C---:B------:R-:W-:Y:S02]  /*33a0*/  ISETP.GT.U32.AND P0, PT, R0.reuse, R81, PT ;  /* 0x000000510000720c */ /* 0x040fe40003f04070 */
[-C--:B------:R-:W-:Y:S01]  /*33b0*/  @!P3 IADD3 R71, PT, PT, R71, -R0.reuse, RZ ;  /* 0x800000004747b210 */ /* 0x080fe20007ffe0ff */
[----:B------:R-:W-:Y:S01]  /*33c0*/  @!P2 IMAD.MOV R73, RZ, RZ, -R73 ;  /* 0x000000ffff49a224 */ /* 0x000fe200078e0a49 */
[C---:B------:R-:W-:Y:S02]  /*33d0*/  ISETP.GT.U32.AND P3, PT, R0.reuse, R79, PT ;  /* 0x0000004f0000720c */ /* 0x040fe40003f64070 */
[----:B------:R-:W-:Y:S02]  /*33e0*/  @!P5 IADD3 R75, PT, PT, R75, -R0, RZ ;  /* 0x800000004b4bd210 */ /* 0x000fe40007ffe0ff */
[----:B------:R-:W-:Y:S02]  /*33f0*/  ISETP.GT.U32.AND P5, PT, R0, R83, PT ;  /* 0x000000530000720c */ /* 0x000fe40003fa4070 */
[----:B------:R-:W-:-:S02]  /*3400*/  IABS R85, R60 ;  /* 0x0000003c00557213 */ /* 0x000fc40000000000 */
[----:B------:R-:W-:Y:S01]  /*3410*/  ISETP.GT.U32.AND P6, PT, R0, R77, PT ;  /* 0x0000004d0000720c */ /* 0x000fe20003fc4070 */
[----:B------:R-:W-:Y:S01]  /*3420*/  @!P0 IMAD.IADD R81, R81, 0x1, -R0 ;  /* 0x0000000151518824 */ /* 0x000fe200078e0a00 */
[----:B------:R-:W-:Y:S01]  /*3430*/  ISETP.GE.AND P2, PT, R70, RZ, PT ;  /* 0x000000ff4600720c */ /* 0x000fe20003f46270 */
[----:B------:R-:W-:-:S04]  /*3440*/  IMAD.HI.U32 R3, R3, R85, RZ ;  /* 0x0000005503037227 */ /* 0x000fc800078e00ff */
[--C-:B------:R-:W-:Y:S01]  /*3450*/  @!P3 IMAD.IADD R79, R79, 0x1, -R0.reuse ;  /* 0x000000014f4fb824 */ /* 0x100fe200078e0a00 */
[----:B------:R-:W-:Y:S01]  /*3460*/  ISETP.GE.AND P3, PT, R62, RZ, PT ;  /* 0x000000ff3e00720c */ /* 0x000fe20003f66270 */
[----:B------:R-:W-:Y:S01]  /*3470*/  IMAD.MOV R58, RZ, RZ, -R3 ;  /* 0x000000ffff3a7224 */ /* 0x000fe200078e0a03 */
[----:B------:R-:W-:Y:S01]  /*3480*/  @!P5 IADD3 R83, PT, PT, R83, -R0, RZ ;  /* 0x800000005353d210 */ /* 0x000fe20007ffe0ff */
[----:B------:R-:W-:Y:S01]  /*3490*/  IMAD.HI.U32 R3, R8, R13, RZ ;  /* 0x0000000d08037227 */ /* 0x000fe200078e00ff */
[C---:B------:R-:W-:Y:S02]  /*34a0*/  ISETP.GT.U32.AND P0, PT, R0.reuse, R79, PT ;  /* 0x0000004f0000720c */ /* 0x040fe40003f04070 */
[----:B------:R-:W-:Y:S01]  /*34b0*/  ISETP.GT.U32.AND P5, PT, R0, R81, PT ;  /* 0x000000510000720c */ /* 0x000fe20003fa4070 */
[----:B------:R-:W-:Y:S01]  /*34c0*/  IMAD.HI.U32 R8, R8, R49, RZ ;  /* 0x0000003108087227 */ /* 0x000fe200078e00ff */
[----:B------:R-:W-:Y:S02]  /*34d0*/  IADD3 R3, PT, PT, -R3, RZ, RZ ;  /* 0x000000ff03037210 */ /* 0x000fe40007ffe1ff */
[C---:B------:R-:W-:Y:S01]  /*34e0*/  ISETP.GT.U32.AND P1, PT, R0.reuse, R83, PT ;  /* 0x000000530000720c */ /* 0x040fe20003f24070 */
[----:B------:R-:W-:Y:S01]  /*34f0*/  @!P6 IMAD.IADD R77, R77, 0x1, -R0 ;  /* 0x000000014d4de824 */ /* 0x000fe200078e0a00 */
[----:B------:R-:W-:Y:S01]  /*3500*/  ISETP.GT.U32.AND P6, PT, R0, R47, PT ;  /* 0x0000002f0000720c */ /* 0x000fe20003fc4070 */
[----:B------:R-:W-:-:S02]  /*3510*/  IMAD.MOV R8, RZ, RZ, -R8 ;  /* 0x000000ffff087224 */ /* 0x000fc400078e0a08 */
[C---:B------:R-:W-:Y:S02]  /*3520*/  IMAD R3, R2.reuse, R3, R13 ;  /* 0x0000000302037224 */ /* 0x040fe400078e020d */
[C---:B------:R-:W-:Y:S01]  /*3530*/  IMAD R13, R2.reuse, R8, R49 ;  /* 0x00000008020d7224 */ /* 0x040fe200078e0231 */
[----:B------:R-:W-:Y:S01]  /*3540*/  LOP3.LUT R49, RZ, R78, RZ, 0x33, !PT ;  /* 0x0000004eff317212 */ /* 0x000fe200078e33ff */
[--C-:B------:R-:W-:Y:S01]  /*3550*/  @!P0 IMAD.IADD R79, R79, 0x1, -R0.reuse ;  /* 0x000000014f4f8824 */ /* 0x100fe200078e0a00 */
[C---:B------:R-:W-:Y:S01]  /*3560*/  ISETP.GT.U32.AND P0, PT, R2.reuse, R3, PT ;  /* 0x000000030200720c */ /* 0x040fe20003f04070 */
[--C-:B------:R-:W-:Y:S01]  /*3570*/  @!P5 IMAD.IADD R81, R81, 0x1, -R0.reuse ;  /* 0x000000015151d824 */ /* 0x100fe200078e0a00 */
[----:B------:R-:W-:Y:S01]  /*3580*/  ISETP.GT.U32.AND P5, PT, R2, R13, PT ;  /* 0x0000000d0200720c */ /* 0x000fe20003fa4070 */
[----:B------:R-:W-:Y:S01]  /*3590*/  IMAD R85, R0, R58, R85 ;  /* 0x0000003a00557224 */ /* 0x000fe200078e0255 */
[----:B------:R-:W-:Y:S01]  /*35a0*/  @!P2 IADD3 R79, PT, PT, -R79, RZ, RZ ;  /* 0x000000ff4f4fa210 */ /* 0x000fe20007ffe1ff */
[----:B------:R-:W-:Y:S01]  /*35b0*/  IMAD.MOV.U32 R8, RZ, RZ, R67 ;  /* 0x000000ffff087224 */ /* 0x000fe200078e0043 */
[----:B------:R-:W-:Y:S01]  /*35c0*/  ISETP.GE.AND P2, PT, R226, RZ, PT ;  /* 0x000000ffe200720c */ /* 0x000fe20003f46270 */
[--C-:B------:R-:W-:Y:S01]  /*35d0*/  @!P6 IMAD.IADD R47, R47, 0x1, -R0.reuse ;  /* 0x000000012f2fe824 */ /* 0x100fe200078e0a00 */
[----:B------:R-:W-:Y:S01]  /*35e0*/  ISETP.GT.U32.AND P6, PT, R0, R85, PT ;  /* 0x000000550000720c */ /* 0x000fe20003fc4070 */
[----:B------:R-:W-:Y:S01]  /*35f0*/  @!P1 IMAD.IADD R83, R83, 0x1, -R0 ;  /* 0x0000000153539824 */ /* 0x000fe200078e0a00 */
[----:B------:R-:W-:Y:S01]  /*3600*/  ISETP.GE.AND P1, PT, R66, RZ, PT ;  /* 0x000000ff4200720c */ /* 0x000fe20003f26270 */
[----:B------:R-:W-:Y:S01]  /*3610*/  @!P4 IMAD.MOV R8, RZ, RZ, -R8 ;  /* 0x000000ffff08c224 */ /* 0x000fe200078e0a08 */
[----:B------:R-:W1:Y:S01]  /*3620*/  LDC.64 R66, c[0x0][0x3a8] ;  /* 0x0000ea00ff427b82 */ /* 0x000e620000000a00 */
[----:B------:R-:W-:Y:S01]  /*3630*/  ISETP.GT.U32.AND P4, PT, R0, R47, PT ;  /* 0x0000002f0000720c */ /* 0x000fe20003f84070 */
[----:B------:R-:W-:Y:S01]  /*3640*/  @!P0 IMAD.IADD R3, R3, 0x1, -R2 ;  /* 0x0000000103038824 */ /* 0x000fe200078e0a02 */
[----:B------:R-:W-:Y:S01]  /*3650*/  @!P5 IADD3 R13, PT, PT, R13, -R2, RZ ;  /* 0x800000020d0dd210 */ /* 0x000fe20007ffe0ff */
[----:B------:R-:W-:Y:S01]  /*3660*/  @!P3 IMAD.MOV R71, RZ, RZ, -R71 ;  /* 0x000000ffff47b224 */ /* 0x000fe200078e0a47 */
[----:B------:R-:W-:-:S02]  /*3670*/  ISETP.GE.AND P0, PT, R7, RZ, PT ;  /* 0x000000ff0700720c */ /* 0x000fc40003f06270 */
[C---:B------:R-:W-:Y:S02]  /*3680*/  ISETP.GT.U32.AND P3, PT, R2.reuse, R3, PT ;  /* 0x000000030200720c */ /* 0x040fe40003f64070 */
[----:B------:R-:W-:Y:S02]  /*3690*/  ISETP.GT.U32.AND P5, PT, R2, R13, PT ;  /* 0x0000000d0200720c */ /* 0x000fe40003fa4070 */
[----:B------:R-:W-:Y:S01]  /*36a0*/  @!P6 IADD3 R85, PT, PT, R85, -R0, RZ ;  /* 0x800000005555e210 */ /* 0x000fe20007ffe0ff */
[----:B------:R-:W-:Y:S01]  /*36b0*/  @!P1 IMAD.MOV R75, RZ, RZ, -R75 ;  /* 0x000000ffff4b9224 */ /* 0x000fe200078e0a4b */
[----:B------:R-:W-:Y:S01]  /*36c0*/  ISETP.NE.AND P1, PT, R78, RZ, PT ;  /* 0x000000ff4e00720c */ /* 0x000fe20003f25270 */
[----:B------:R-:W-:Y:S01]  /*36d0*/  @!P4 IMAD.IADD R47, R47, 0x1, -R0 ;  /* 0x000000012f2fc824 */ /* 0x000fe200078e0a00 */
[----:B------:R-:W-:Y:S01]  /*36e0*/  ISETP.GT.U32.AND P4, PT, R0, R85, PT ;  /* 0x000000550000720c */ /* 0x000fe20003f84070 */
[----:B------:R-:W2:Y:S01]  /*36f0*/  LDC R78, c[0x0][0x3a0] ;  /* 0x0000e800ff4e7b82 */ /* 0x000ea20000000800 */
[----:B------:R-:W-:Y:S01]  /*3700*/  SEL R88, R49, R35, !P1 ;  /* 0x0000002331587207 */ /* 0x000fe20004800000 */
[----:B------:R-:W-:Y:S01]  /*3710*/  @!P0 IMAD.MOV R47, RZ, RZ, -R47 ;  /* 0x000000ffff2f8224 */ /* 0x000fe200078e0a2f */
[----:B------:R-:W-:Y:S01]  /*3720*/  ISETP.GE.AND P0, PT, R74, RZ, PT ;  /* 0x000000ff4a00720c */ /* 0x000fe20003f06270 */
[----:B------:R-:W-:Y:S01]  /*3730*/  @!P3 IMAD.IADD R3, R3, 0x1, -R2 ;  /* 0x000000010303b824 */ /* 0x000fe200078e0a02 */
[----:B------:R-:W-:-:S02]  /*3740*/  ISETP.GE.AND P3, PT, R60, RZ, PT ;  /* 0x000000ff3c00720c */ /* 0x000fc40003f66270 */
[----:B------:R-:W-:Y:S01]  /*3750*/  @!P5 IADD3 R13, PT, PT, R13, -R2, RZ ;  /* 0x800000020d0dd210 */ /* 0x000fe20007ffe0ff */
[----:B-1----:R-:W-:Y:S01]  /*3760*/  IMAD R2, R252, R67, RZ ;  /* 0x00000043fc027224 */ /* 0x002fe200078e02ff */
[C---:B------:R-:W-:Y:S01]  /*3770*/  SEL R35, R49.reuse, R4, !P1 ;  /* 0x0000000431237207 */ /* 0x040fe20004800000 */
[----:B------:R-:W-:Y:S01]  /*3780*/  @!P2 IMAD.MOV R3, RZ, RZ, -R3 ;  /* 0x000000ffff03a224 */ /* 0x000fe200078e0a03 */
[----:B------:R-:W-:Y:S01]  /*3790*/  SEL R58, R49, R6, !P1 ;  /* 0x00000006313a7207 */ /* 0x000fe20004800000 */
[----:B------:R-:W1:Y:S01]  /*37a0*/  LDC R74, c[0x0][0x3a0] ;  /* 0x0000e800ff4a7b82 */ /* 0x000e620000000800 */
[----:B------:R-:W-:Y:S01]  /*37b0*/  LEA R4, R67, R2, 0x5 ;  /* 0x0000000243047211 */ /* 0x000fe200078e28ff */
[----:B------:R-:W-:Y:S01]  /*37c0*/  IMAD R130, R66, 0x38, RZ ;  /* 0x0000003842827824 */ /* 0x000fe200078e02ff */
[----:B------:R-:W-:Y:S01]  /*37d0*/  @!P4 IADD3 R85, PT, PT, R85, -R0, RZ ;  /* 0x800000005555c210 */ /* 0x000fe20007ffe0ff */
[----:B------:R-:W-:Y:S01]  /*37e0*/  @!P0 IMAD.MOV R83, RZ, RZ, -R83 ;  /* 0x000000ffff538224 */ /* 0x000fe200078e0a53 */
[----:B------:R-:W-:Y:S01]  /*37f0*/  ISETP.GE.AND P4, PT, R72, RZ, PT ;  /* 0x000000ff4800720c */ /* 0x000fe20003f86270 */
[----:B------:R-:W-:Y:S01]  /*3800*/  IMAD R6, R67, 0x20, R4 ;  /* 0x0000002043067824 */ /* 0x000fe200078e0204 */
[----:B------:R-:W-:Y:S01]  /*3810*/  LEA R72, P0, R2, UR6, 0x2 ;  /* 0x0000000602487c11 */ /* 0x000fe2000f8010ff */
[C---:B------:R-:W-:Y:S01]  /*3820*/  IMAD R134, R66.reuse, 0x3c, RZ ;  /* 0x0000003c42867824 */ /* 0x040fe200078e02ff */
[----:B------:R-:W-:Y:S01]  /*3830*/  SEL R110, R49, R73, !P1 ;  /* 0x00000049316e7207 */ /* 0x000fe20004800000 */
[----:B------:R-:W-:Y:S01]  /*3840*/  IMAD R67, R67, 0x20, R6 ;  /* 0x0000002043437824 */ /* 0x000fe200078e0206 */
[----:B------:R-:W-:Y:S01]  /*3850*/  @!P3 IADD3 R85, PT, PT, -R85, RZ, RZ ;  /* 0x000000ff5555b210 */ /* 0x000fe20007ffe1ff */
[C---:B------:R-:W-:Y:S01]  /*3860*/  IMAD.SHL.U32 R138, R66.reuse, 0x40, RZ ;  /* 0x00000040428a7824 */ /* 0x040fe200078e00ff */
[C---:B------:R-:W-:Y:S01]  /*3870*/  SEL R47, R49.reuse, R47, !P1 ;  /* 0x0000002f312f7207 */ /* 0x040fe20004800000 */
[----:B------:R-:W-:Y:S01]  /*3880*/  IMAD R142, R66, 0x44, RZ ;  /* 0x00000044428e7824 */ /* 0x000fe200078e02ff */
[----:B------:R-:W-:Y:S01]  /*3890*/  LEA.HI.X.SX32 R73, R2, UR7, 0x2, P0 ;  /* 0x0000000702497c11 */ /* 0x000fe200080f16ff */
[----:B------:R-:W-:Y:S01]  /*38a0*/  IMAD R146, R66, 0x48, RZ ;  /* 0x0000004842927824 */ /* 0x000fe200078e02ff */
[C---:B------:R-:W-:Y:S01]  /*38b0*/  SEL R84, R49.reuse, R16, !P1 ;  /* 0x0000001031547207 */ /* 0x040fe20004800000 */
[----:B------:R-:W-:Y:S01]  /*38c0*/  @!P4 IMAD.MOV R81, RZ, RZ, -R81 ;  /* 0x000000ffff51c224 */ /* 0x000fe200078e0a51 */
[----:B------:R-:W-:Y:S01]  /*38d0*/  LEA R64, P0, R4, UR6, 0x2 ;  /* 0x0000000604407c11 */ /* 0x000fe2000f8010ff */
[C---:B------:R-:W-:Y:S01]  /*38e0*/  IMAD R150, R66.reuse, 0x4c, RZ ;  /* 0x0000004c42967824 */ /* 0x040fe200078e02ff */
[----:B------:R-:W-:Y:S01]  /*38f0*/  SEL R93, R49, R44, !P1 ;  /* 0x0000002c315d7207 */ /* 0x000fe20004800000 */
[----:B------:R-:W-:Y:S01]  /*3900*/  IMAD R154, R66, 0x50, RZ ;  /* 0x00000050429a7824 */ /* 0x000fe200078e02ff */
[----:B------:R-:W-:Y:S01]  /*3910*/  LEA R16, P3, R67, UR6, 0x2 ;  /* 0x0000000643107c11 */ /* 0x000fe2000f8610ff */
[----:B-1----:R-:W-:Y:S01]  /*3920*/  VIADD R74, R74, 0xfffffffb ;  /* 0xfffffffb4a4a7836 */ /* 0x002fe20000000000 */
[----:B------:R-:W-:Y:S01]  /*3930*/  LEA R44, P2, R6, UR6, 0x2 ;  /* 0x00000006062c7c11 */ /* 0x000fe2000f8410ff */
[C---:B------:R-:W-:Y:S01]  /*3940*/  IMAD R158, R66.reuse, 0x54, RZ ;  /* 0x00000054429e7824 */ /* 0x040fe200078e02ff */
[----:B------:R-:W-:Y:S01]  /*3950*/  ISETP.GE.AND P4, PT, R225, RZ, PT ;  /* 0x000000ffe100720c */ /* 0x000fe20003f86270 */
[C---:B------:R-:W-:Y:S01]  /*3960*/  IMAD R162, R66.reuse, 0x58, RZ ;  /* 0x0000005842a27824 */ /* 0x040fe200078e02ff */
[C---:B------:R-:W-:Y:S01]  /*3970*/  SEL R104, R49.reuse, R65, !P1 ;  /* 0x0000004131687207 */ /* 0x040fe20004800000 */
[C---:B------:R-:W-:Y:S01]  /*3980*/  IMAD R166, R66.reuse, 0x5c, RZ ;  /* 0x0000005c42a67824 */ /* 0x040fe200078e02ff */
[----:B------:R-:W-:Y:S01]  /*3990*/  SEL R116, R49, R85, !P1 ;  /* 0x0000005531747207 */ /* 0x000fe20004800000 */
[----:B------:R-:W-:Y:S01]  /*39a0*/  IMAD R85, R47, UR9, RZ ;  /* 0x000000092f557c24 */ /* 0x000fe2000f8e02ff */
[C---:B------:R-:W-:Y:S01]  /*39b0*/  SEL R15, R49.reuse, R15, !P1 ;  /* 0x0000000f310f7207 */ /* 0x040fe20004800000 */
[----:B------:R-:W-:Y:S01]  /*39c0*/  IMAD R170, R66, 0x60, RZ ;  /* 0x0000006042aa7824 */ /* 0x000fe200078e02ff */
[----:B------:R-:W-:Y:S01]  /*39d0*/  SEL R62, R49, R17, !P1 ;  /* 0x00000011313e7207 */ /* 0x000fe20004800000 */
[----:B------:R-:W-:Y:S01]  /*39e0*/  IMAD.WIDE R226, R85, 0x4, R72 ;  /* 0x0000000455e27825 */ /* 0x000fe200078e0248 */
[----:B------:R-:W-:Y:S01]  /*39f0*/  LEA.HI.X.SX32 R65, R4, UR7, 0x2, P0 ;  /* 0x0000000704417c11 */ /* 0x000fe200080f16ff */
[----:B------:R-:W1:Y:S01]  /*3a00*/  LDCU UR6, c[0x0][0x3a0] ;  /* 0x00007400ff0677ac */ /* 0x000e620008000800 */
[----:B------:R-:W-:Y:S01]  /*3a10*/  ISETP.GE.AND P6, PT, R68, RZ, PT ;  /* 0x000000ff4400720c */ /* 0x000fe20003fc6270 */
[----:B------:R-:W-:Y:S01]  /*3a20*/  @!P4 IMAD.MOV R13, RZ, RZ, -R13 ;  /* 0x000000ffff0dc224 */ /* 0x000fe200078e0a0d */
[----:B------:R-:W-:Y:S01]  /*3a30*/  SEL R70, R49, R23, !P1 ;  /* 0x0000001731467207 */ /* 0x000fe20004800000 */
[----:B------:R-:W-:Y:S01]  /*3a40*/  IMAD.WIDE R238, R85, 0x4, R64 ;  /* 0x0000000455ee7825 */ /* 0x000fe200078e0240 */
[----:B------:R-:W-:Y:S01]  /*3a50*/  SEL R94, R49, R45, !P1 ;  /* 0x0000002d315e7207 */ /* 0x000fe20004800000 */
[----:B------:R-:W-:Y:S01]  /*3a60*/  STL.64 [R1+0x920], R226 ;  /* 0x000920e201007387 */ /* 0x000fe20000100a00 */
[----:B------:R-:W-:Y:S01]  /*3a70*/  LEA.HI.X.SX32 R17, R67, UR7, 0x2, P3 ;  /* 0x0000000743117c11 */ /* 0x000fe200098f16ff */
[----:B------:R-:W-:Y:S01]  /*3a80*/  IMAD R70, R70, UR16, RZ ;  /* 0x0000001046467c24 */ /* 0x000fe2000f8e02ff */
[C---:B------:R-:W-:Y:S01]  /*3a90*/  SEL R68, R49.reuse, R18, !P1 ;  /* 0x0000001231447207 */ /* 0x040fe20004800000 */
[----:B------:R-:W-:Y:S01]  /*3aa0*/  STL.64 [R1+0x918], R238 ;  /* 0x000918ee01007387 */ /* 0x000fe20000100a00 */
[----:B------:R-:W-:Y:S01]  /*3ab0*/  SEL R87, R49, R31, !P1 ;  /* 0x0000001f31577207 */ /* 0x000fe20004800000 */
[----:B------:R-:W-:Y:S01]  /*3ac0*/  IMAD.WIDE R122, R85, 0x4, R16 ;  /* 0x00000004557a7825 */ /* 0x000fe200078e0210 */
[----:B------:R-:W-:-:S02]  /*3ad0*/  LEA.HI.X.SX32 R45, R6, UR7, 0x2, P2 ;  /* 0x00000007062d7c11 */ /* 0x000fc400090f16ff */
[C---:B------:R-:W-:Y:S01]  /*3ae0*/  SEL R90, R49.reuse, R39, !P1 ;  /* 0x00000027315a7207 */ /* 0x040fe20004800000 */
[----:B------:R-:W-:Y:S01]  /*3af0*/  IMAD.WIDE R240, R70, 0x4, R72 ;  /* 0x0000000446f07825 */ /* 0x000fe200078e0248 */
[C---:B------:R-:W-:Y:S01]  /*3b00*/  SEL R107, R49.reuse, R71, !P1 ;  /* 0x00000047316b7207 */ /* 0x040fe20004800000 */
[----:B------:R-:W-:Y:S01]  /*3b10*/  STL.64 [R1+0x908], R122 ;  /* 0x0009087a01007387 */ /* 0x000fe20000100a00 */
[----:B------:R-:W-:Y:S01]  /*3b20*/  SEL R48, R49, R48, !P1 ;  /* 0x0000003031307207 */ /* 0x000fe20004800000 */
[----:B------:R-:W-:Y:S01]  /*3b30*/  IMAD R71, R15, UR9, RZ ;  /* 0x000000090f477c24 */ /* 0x000fe2000f8e02ff */
[C---:B------:R-:W-:Y:S01]  /*3b40*/  SEL R91, R49.reuse, R42, !P1 ;  /* 0x0000002a315b7207 */ /* 0x040fe20004800000 */
[----:B------:R-:W-:Y:S01]  /*3b50*/  IMAD R42, R68, UR11, RZ ;  /* 0x0000000b442a7c24 */ /* 0x000fe2000f8e02ff */
[----:B------:R-:W-:Y:S01]  /*3b60*/  SEL R100, R49, R59, !P1 ;  /* 0x0000003b31647207 */ /* 0x000fe20004800000 */
[----:B------:R-:W-:Y:S01]  /*3b70*/  IMAD.WIDE R250, R85, 0x4, R44 ;  /* 0x0000000455fa7825 */ /* 0x000fe200078e022c */
[----:B------:R-:W-:-:S02]  /*3b80*/  SEL R106, R49, R69, !P1 ;  /* 0x00000045316a7207 */ /* 0x000fc40004800000 */
[----:B------:R-:W-:Y:S01]  /*3b90*/  SEL R5, R49, R5, !P1 ;  /* 0x0000000531057207 */ /* 0x000fe20004800000 */
[----:B------:R-:W-:Y:S01]  /*3ba0*/  IMAD R69, R87, UR24, RZ ;  /* 0x0000001857457c24 */ /* 0x000fe2000f8e02ff */
[C---:B------:R-:W-:Y:S01]  /*3bb0*/  SEL R86, R49.reuse, R29, !P1 ;  /* 0x0000001d31567207 */ /* 0x040fe20004800000 */
[----:B------:R-:W-:Y:S01]  /*3bc0*/  IMAD R68, R90, UR32, RZ ;  /* 0x000000205a447c24 */ /* 0x000fe2000f8e02ff */
[C---:B------:R-:W-:Y:S01]  /*3bd0*/  SEL R98, R49.reuse, R52, !P1 ;  /* 0x0000003431627207 */ /* 0x040fe20004800000 */
[----:B------:R-:W-:Y:S01]  /*3be0*/  IMAD R52, R62, UR10, RZ ;  /* 0x0000000a3e347c24 */ /* 0x000fe2000f8e02ff */
[C---:B------:R-:W-:Y:S01]  /*3bf0*/  SEL R60, R49.reuse, R14, !P1 ;  /* 0x0000000e313c7207 */ /* 0x040fe20004800000 */
[----:B------:R-:W-:Y:S01]  /*3c00*/  IMAD R62, R110, UR56, RZ ;  /* 0x000000386e3e7c24 */ /* 0x000fe2000f8e02ff */
[----:B------:R-:W-:Y:S01]  /*3c10*/  SEL R103, R49, R63, !P1 ;  /* 0x0000003f31677207 */ /* 0x000fe20004800000 */
[--C-:B------:R-:W-:Y:S01]  /*3c20*/  IMAD.WIDE R118, R71, 0x4, R72.reuse ;  /* 0x0000000447767825 */ /* 0x100fe200078e0248 */
[C---:B------:R-:W-:Y:S01]  /*3c30*/  SEL R101, R49.reuse, R61, !P1 ;  /* 0x0000003d31657207 */ /* 0x040fe20004800000 */
[----:B------:R-:W-:Y:S01]  /*3c40*/  STL.64 [R1+0x910], R250 ;  /* 0x000910fa01007387 */ /* 0x000fe20000100a00 */
[C---:B------:R-:W-:Y:S01]  /*3c50*/  SEL R10, R49.reuse, R10, !P1 ;  /* 0x0000000a310a7207 */ /* 0x040fe20004800000 */
[----:B------:R-:W-:Y:S01]  /*3c60*/  IMAD R67, R48, UR40, RZ ;  /* 0x0000002830437c24 */ /* 0x000fe2000f8e02ff */
[----:B------:R-:W-:Y:S01]  /*3c70*/  SEL R23, R49, R24, !P1 ;  /* 0x0000001831177207 */ /* 0x000fe20004800000 */
[----:B------:R-:W-:Y:S01]  /*3c80*/  IMAD R63, R100, UR48, RZ ;  /* 0x00000030643f7c24 */ /* 0x000fe2000f8e02ff */
[----:B------:R-:W-:Y:S01]  /*3c90*/  ISETP.NE.AND P5, PT, R76, RZ, PT ;  /* 0x000000ff4c00720c */ /* 0x000fe20003fa5270 */
[--C-:B------:R-:W-:Y:S01]  /*3ca0*/  IMAD.WIDE R128, R69, 0x4, R72.reuse ;  /* 0x0000000445807825 */ /* 0x100fe200078e0248 */
[----:B------:R-:W-:Y:S01]  /*3cb0*/  LOP3.LUT R0, RZ, R76, RZ, 0x33, !PT ;  /* 0x0000004cff007212 */ /* 0x000fe200078e33ff */
[----:B------:R-:W-:Y:S01]  /*3cc0*/  STL.64 [R1+0x14c8], R250 ;  /* 0x0014c8fa01007387 */ /* 0x000fe20000100a00 */
[----:B------:R-:W-:Y:S01]  /*3cd0*/  SEL R20, R49, R20, !P1 ;  /* 0x0000001431147207 */ /* 0x000fe20004800000 */
[----:B------:R-:W-:Y:S01]  /*3ce0*/  IMAD R61, R5, UR9, RZ ;  /* 0x00000009053d7c24 */ /* 0x000fe2000f8e02ff */
[C---:B------:R-:W-:Y:S01]  /*3cf0*/  SEL R32, R49.reuse, R32, !P1 ;  /* 0x0000002031207207 */ /* 0x040fe20004800000 */
[----:B----4-:R-:W-:Y:S01]  /*3d00*/  IMAD R4, R86, UR22, RZ ;  /* 0x0000001656047c24 */ /* 0x010fe2000f8e02ff */
[C---:B------:R-:W-:Y:S01]  /*3d10*/  SEL R89, R49.reuse, R38, !P1 ;  /* 0x0000002631597207 */ /* 0x040fe20004800000 */
[--C-:B------:R-:W-:Y:S01]  /*3d20*/  IMAD.WIDE R126, R68, 0x4, R72.reuse ;  /* 0x00000004447e7825 */ /* 0x100fe200078e0248 */
[----:B------:R-:W-:Y:S01]  /*3d30*/  STL.64 [R1+0x900], R118 ;  /* 0x0009007601007387 */ /* 0x000fe20000100a00 */
[C---:B------:R-:W-:Y:S01]  /*3d40*/  SEL R97, R49.reuse, R53, !P1 ;  /* 0x0000003531617207 */ /* 0x040fe20004800000 */
[----:B------:R-:W4:Y:S01]  /*3d50*/  LDC R76, c[0x0][0x3a0] ;  /* 0x0000e800ff4c7b82 */ /* 0x000f220000000800 */
[----:B------:R-:W-:Y:S01]  /*3d60*/  IMAD.WIDE R86, R62, 0x4, R72 ;  /* 0x000000043e567825 */ /* 0x000fe200078e0248 */
[----:B------:R-:W-:Y:S01]  /*3d70*/  STL.64 [R1+0x8d0], R240 ;  /* 0x0008d0f001007387 */ /* 0x000fe20000100a00 */
[----:B------:R-:W-:-:S02]  /*3d80*/  SEL R40, R49, R40, !P1 ;  /* 0x0000002831287207 */ /* 0x000fc40004800000 */
[----:B------:R-:W-:Y:S01]  /*3d90*/  IMAD R18, R60, UR9, RZ ;  /* 0x000000093c127c24 */ /* 0x000fe2000f8e02ff */
[----:B------:R-:W-:Y:S01]  /*3da0*/  STL.64 [R1+0x8a0], R128 ;  /* 0x0008a08001007387 */ /* 0x000fe20000100a00 */
[--C-:B------:R-:W-:Y:S01]  /*3db0*/  IMAD.WIDE R120, R67, 0x4, R72.reuse ;  /* 0x0000000443787825 */ /* 0x100fe200078e0248 */
[----:B------:R-:W-:Y:S02]  /*3dc0*/  SEL R13, R0, R13, !P5 ;  /* 0x0000000d000d7207 */ /* 0x000fe40006800000 */
[----:B------:R-:W-:Y:S01]  /*3dd0*/  STL.64 [R1+0x880], R126 ;  /* 0x0008807e01007387 */ /* 0x000fe20000100a00 */
[----:B------:R-:W-:Y:S01]  /*3de0*/  IMAD R60, R84, UR9, RZ ;  /* 0x00000009543c7c24 */ /* 0x000fe2000f8e02ff */
[----:B------:R-:W-:Y:S01]  /*3df0*/  SEL R95, R49, R50, !P1 ;  /* 0x00000032315f7207 */ /* 0x000fe20004800000 */
[--C-:B------:R-:W-:Y:S01]  /*3e00*/  IMAD.WIDE R124, R63, 0x4, R72.reuse ;  /* 0x000000043f7c7825 */ /* 0x100fe200078e0248 */
[C---:B------:R-:W-:Y:S01]  /*3e10*/  SEL R55, R49.reuse, R55, !P1 ;  /* 0x0000003731377207 */ /* 0x040fe20004800000 */
[----:B------:R1:W-:Y:S01]  /*3e20*/  STL.64 [R1+0x800], R86 ;  /* 0x0008005601007387 */ /* 0x0003e20000100a00 */
        /* <DEDUP_REMOVED lines=8> */
[----:B------:R-:W-:Y:S01]  /*3eb0*/  STL.64 [R1+0x820], R124 ;  /* 0x0008207c01007387 */ /* 0x000fe20000100a00 */
[----:B------:R-:W-:Y:S01]  /*3ec0*/  IMAD R59, R23, UR17, RZ ;  /* 0x00000011173b7c24 */ /* 0x000fe2000f8e02ff */
[C---:B------:R-:W-:Y:S01]  /*3ed0*/  SEL R25, R49.reuse, R25, !P1 ;  /* 0x0000001931197207 */ /* 0x040fe20004800000 */
[----:B------:R-:W-:Y:S01]  /*3ee0*/  IMAD R10, R20, UR13, RZ ;  /* 0x0000000d140a7c24 */ /* 0x000fe2000f8e02ff */
[----:B------:R2:W-:Y:S01]  /*3ef0*/  STL.64 [R1+0x928], R84 ;  /* 0x0009285401007387 */ /* 0x0005e20000100a00 */
[----:B------:R-:W-:Y:S01]  /*3f00*/  IMAD R58, R32, UR25, RZ ;  /* 0x00000019203a7c24 */ /* 0x000fe2000f8e02ff */
[C---:B------:R-:W-:Y:S01]  /*3f10*/  SEL R33, R49.reuse, R33, !P1 ;  /* 0x0000002131217207 */ /* 0x040fe20004800000 */
[----:B------:R-:W-:Y:S01]  /*3f20*/  IMAD R6, R88, UR28, RZ ;  /* 0x0000001c58067c24 */ /* 0x000fe2000f8e02ff */
[----:B------:R-:W-:Y:S01]  /*3f30*/  SEL R41, R49, R41, !P1 ;  /* 0x0000002931297207 */ /* 0x000fe20004800000 */
[----:B------:R-:W-:Y:S01]  /*3f40*/  IMAD R20, R89, UR31, RZ ;  /* 0x0000001f59147c24 */ /* 0x000fe2000f8e02ff */
[C---:B------:R-:W-:Y:S01]  /*3f50*/  SEL R96, R49.reuse, R51, !P1 ;  /* 0x0000003331607207 */ /* 0x040fe20004800000 */
[--C-:B------:R-:W-:Y:S01]  /*3f60*/  IMAD.WIDE R88, R60, 0x4, R72.reuse ;  /* 0x000000043c587825 */ /* 0x100fe200078e0248 */
[C---:B------:R-:W-:Y:S01]  /*3f70*/  SEL R9, R49.reuse, R9, !P1 ;  /* 0x0000000931097207 */ /* 0x040fe20004800000 */
[----:B------:R-:W3:Y:S01]  /*3f80*/  LDC R75, c[0x0][0x3a0] ;  /* 0x0000e800ff4b7b82 */ /* 0x000ee20000000800 */
[----:B------:R-:W-:Y:S01]  /*3f90*/  SEL R11, R49, R11, !P1 ;  /* 0x0000000b310b7207 */ /* 0x000fe20004800000 */
[----:B-1----:R-:W-:Y:S01]  /*3fa0*/  IMAD.WIDE R86, R59, 0x4, R72 ;  /* 0x000000043b567825 */ /* 0x002fe200078e0248 */
[----:B------:R1:W-:Y:S01]  /*3fb0*/  STL.64 [R1+0xa30], R88 ;  /* 0x000a305801007387 */ /* 0x0003e20000100a00 */
[----:B------:R-:W-:-:S02]  /*3fc0*/  SEL R12, R49, R12, !P1 ;  /* 0x0000000c310c7207 */ /* 0x000fc40004800000 */
[----:B------:R-:W-:Y:S01]  /*3fd0*/  IMAD R2, R13, UR8, RZ ;  /* 0x000000080d027c24 */ /* 0x000fe2000f8e02ff */
[----:B------:R1:W-:Y:S01]  /*3fe0*/  STL.64 [R1+0xa10], R86 ;  /* 0x000a105601007387 */ /* 0x0003e20000100a00 */
[----:B------:R-:W-:Y:S01]  /*3ff0*/  IMAD R57, R40, UR33, RZ ;  /* 0x0000002128397c24 */ /* 0x000fe2000f8e02ff */
[C---:B------:R-:W-:Y:S01]  /*4000*/  SEL R19, R49.reuse, R19, !P1 ;  /* 0x0000001331137207 */ /* 0x040fe20004800000 */
[--C-:B--2---:R-:W-:Y:S01]  /*4010*/  IMAD.WIDE R84, R58, 0x4, R72.reuse ;  /* 0x000000043a547825 */ /* 0x104fe200078e0248 */
[C---:B------:R-:W-:Y:S02]  /*4020*/  SEL R21, R49.reuse, R21, !P1 ;  /* 0x0000001531157207 */ /* 0x040fe40004800000 */
[----:B------:R-:W-:Y:S01]  /*4030*/  SEL R22, R49, R22, !P1 ;  /* 0x0000001631167207 */ /* 0x000fe20004800000 */
[----:B------:R-:W-:Y:S01]  /*4040*/  IMAD R56, R95, UR41, RZ ;  /* 0x000000295f387c24 */ /* 0x000fe2000f8e02ff */
[----:B------:R2:W-:Y:S01]  /*4050*/  STL.64 [R1+0x9f0], R84 ;  /* 0x0009f05401007387 */ /* 0x0005e20000100a00 */
[----:B------:R-:W-:Y:S01]  /*4060*/  IMAD R13, R55, UR44, RZ ;  /* 0x0000002c370d7c24 */ /* 0x000fe2000f8e02ff */
[----:B------:R-:W-:Y:S01]  /*4070*/  SEL R26, R49, R26, !P1 ;  /* 0x0000001a311a7207 */ /* 0x000fe20004800000 */
[----:B------:R-:W-:Y:S01]  /*4080*/  IMAD R55, R101, UR49, RZ ;  /* 0x0000003165377c24 */ /* 0x000fe2000f8e02ff */
[----:B------:R-:W-:Y:S01]  /*4090*/  SEL R27, R49, R27, !P1 ;  /* 0x0000001b311b7207 */ /* 0x000fe20004800000 */
[----:B-1----:R-:W-:Y:S01]  /*40a0*/  IMAD.WIDE R88, R57, 0x4, R72 ;  /* 0x0000000439587825 */ /* 0x002fe200078e0248 */
[----:B------:R-:W-:-:S02]  /*40b0*/  SEL R28, R49, R28, !P1 ;  /* 0x0000001c311c7207 */ /* 0x000fc40004800000 */
[C---:B------:R-:W-:Y:S01]  /*40c0*/  SEL R30, R49.reuse, R30, !P1 ;  /* 0x0000001e311e7207 */ /* 0x040fe20004800000 */
[----:B------:R-:W-:Y:S01]  /*40d0*/  IMAD R23, R54, UR46, RZ ;  /* 0x0000002e36177c24 */ /* 0x000fe2000f8e02ff */
[----:B------:R1:W-:Y:S01]  /*40e0*/  STL.64 [R1+0x9d0], R88 ;  /* 0x0009d05801007387 */ /* 0x0003e20000100a00 */
[--C-:B------:R-:W-:Y:S01]  /*40f0*/  IMAD.WIDE R86, R56, 0x4, R72.reuse ;  /* 0x0000000438567825 */ /* 0x100fe200078e0248 */
[C---:B------:R-:W-:Y:S02]  /*4100*/  SEL R34, R49.reuse, R34, !P1 ;  /* 0x0000002231227207 */ /* 0x040fe40004800000 */
[----:B------:R-:W-:Y:S01]  /*4110*/  SEL R36, R49, R36, !P1 ;  /* 0x0000002431247207 */ /* 0x000fe20004800000 */
[----:B------:R-:W-:Y:S01]  /*4120*/  IMAD R54, R111, UR57, RZ ;  /* 0x000000396f367c24 */ /* 0x000fe2000f8e02ff */
[----:B------:R4:W-:Y:S01]  /*4130*/  STL.64 [R1+0x9b0], R86 ;  /* 0x0009b05601007387 */ /* 0x0009e20000100a00 */
[----:B--2---:R-:W-:Y:S01]  /*4140*/  IMAD.WIDE R84, R55, 0x4, R72 ;  /* 0x0000000437547825 */ /* 0x004fe200078e0248 */
[----:B------:R-:W-:-:S02]  /*4150*/  SEL R37, R49, R37, !P1 ;  /* 0x0000002531257207 */ /* 0x000fc40004800000 */
[C---:B------:R-:W-:Y:S01]  /*4160*/  SEL R92, R49.reuse, R43, !P1 ;  /* 0x0000002b315c7207 */ /* 0x040fe20004800000 */
[----:B------:R-:W-:Y:S01]  /*4170*/  @!P6 IMAD.MOV R77, RZ, RZ, -R77 ;  /* 0x000000ffff4de224 */ /* 0x000fe200078e0a4d */
[----:B------:R2:W-:Y:S01]  /*4180*/  STL.64 [R1+0x990], R84 ;  /* 0x0009905401007387 */ /* 0x0005e20000100a00 */
[--C-:B-1----:R-:W-:Y:S01]  /*4190*/  IMAD.WIDE R88, R54, 0x4, R72.reuse ;  /* 0x0000000436587825 */ /* 0x102fe200078e0248 */
[C---:B------:R-:W-:Y:S02]  /*41a0*/  SEL R46, R49.reuse, R46, !P1 ;  /* 0x0000002e312e7207 */ /* 0x040fe40004800000 */
[----:B------:R-:W-:Y:S01]  /*41b0*/  SEL R105, R49, R8, !P1 ;  /* 0x0000000831697207 */ /* 0x000fe20004800000 */
[----:B------:R-:W-:Y:S01]  /*41c0*/  IMAD R51, R25, UR18, RZ ;  /* 0x0000001219337c24 */ /* 0x000fe2000f8e02ff */
[----:B------:R-:W-:Y:S01]  /*41d0*/  SEL R112, R49, R77, !P1 ;  /* 0x0000004d31707207 */ /* 0x000fe20004800000 */
[--C-:B----4-:R-:W-:Y:S01]  /*41e0*/  IMAD.WIDE R86, R53, 0x4, R72.reuse ;  /* 0x0000000435567825 */ /* 0x110fe200078e0248 */
[C---:B------:R-:W-:Y:S01]  /*41f0*/  SEL R113, R49.reuse, R79, !P1 ;  /* 0x0000004f31717207 */ /* 0x040fe20004800000 */
[----:B------:R1:W-:Y:S01]  /*4200*/  STL.64 [R1+0x970], R88 ;  /* 0x0009705801007387 */ /* 0x0003e20000100a00 */
[----:B------:R-:W-:Y:S01]  /*4210*/  SEL R114, R49, R81, !P1 ;  /* 0x0000005131727207 */ /* 0x000fe20004800000 */
[----:B------:R-:W-:Y:S01]  /*4220*/  IMAD R50, R33, UR26, RZ ;  /* 0x0000001a21327c24 */ /* 0x000fe2000f8e02ff */
[----:B------:R-:W-:Y:S01]  /*4230*/  SEL R115, R49, R83, !P1 ;  /* 0x0000005331737207 */ /* 0x000fe20004800000 */
[--C-:B--2---:R-:W-:Y:S01]  /*4240*/  IMAD.WIDE R84, R52, 0x4, R72.reuse ;  /* 0x0000000434547825 */ /* 0x104fe200078e0248 */
[----:B------:R2:W-:Y:S01]  /*4250*/  STL.64 [R1+0xa38], R86 ;  /* 0x000a385601007387 */ /* 0x0005e20000100a00 */
[C---:B------:R-:W-:Y:S01]  /*4260*/  LEA R82, P1, R2.reuse, UR4, 0x2 ;  /* 0x0000000402527c11 */ /* 0x040fe2000f8210ff */
[----:B------:R-:W4:Y:S01]  /*4270*/  LDC R77, c[0x0][0x3a0] ;  /* 0x0000e800ff4d7b82 */ /* 0x000f220000000800 */
[----:B------:R-:W-:Y:S01]  /*4280*/  IMAD R49, R41, UR34, RZ ;  /* 0x0000002229317c24 */ /* 0x000fe2000f8e02ff */
[----:B------:R3:W-:Y:S01]  /*4290*/  STL.64 [R1+0xb50], R84 ;  /* 0x000b505401007387 */ /* 0x0007e20000100a00 */
[----:B------:R-:W-:Y:S01]  /*42a0*/  IMAD R43, R9, UR9, RZ ;  /* 0x00000009092b7c24 */ /* 0x000fe2000f8e02ff */
[----:B------:R-:W-:Y:S01]  /*42b0*/  LEA.HI.X.SX32 R83, R2, UR5, 0x2, P1 ;  /* 0x0000000502537c11 */ /* 0x000fe200088f16ff */
[----:B-1----:R-:W-:Y:S01]  /*42c0*/  IMAD.WIDE R88, R51, 0x4, R72 ;  /* 0x0000000433587825 */ /* 0x002fe200078e0248 */
[----:B------:R-:W-:-:S02]  /*42d0*/  SEL R3, R0, R3, !P5 ;  /* 0x0000000300037207 */ /* 0x000fc40006800000 */
[----:B------:R-:W1:Y:S01]  /*42e0*/  LDC R79, c[0x0][0x3a0] ;  /* 0x0000e800ff4f7b82 */ /* 0x000e620000000800 */
[----:B------:R-:W-:Y:S01]  /*42f0*/  IMAD R48, R96, UR42, RZ ;  /* 0x0000002a60307c24 */ /* 0x000fe2000f8e02ff */
[----:B------:R3:W-:Y:S01]  /*4300*/  STL.64 [R1+0xb30], R88 ;  /* 0x000b305801007387 */ /* 0x0007e20000100a00 */
[--C-:B--2---:R-:W-:Y:S01]  /*4310*/  IMAD.WIDE R86, R50, 0x4, R72.reuse ;  /* 0x0000000432567825 */ /* 0x104fe200078e0248 */
[----:B---3--:R-:W-:Y:S02]  /*4320*/  IADD3 R75, PT, PT, R75, -0x1, RZ ;  /* 0xffffffff4b4b7810 */ /* 0x008fe40007ffe0ff */
[----:B------:R-:W-:Y:S01]  /*4330*/  ISETP.GE.U32.AND P3, PT, R74, 0x7fffff7c, PT ;  /* 0x7fffff7c4a00780c */ /* 0x000fe20003f66070 */
[----:B------:R-:W-:Y:S01]  /*4340*/  IMAD.WIDE R84, R49, 0x4, R72 ;  /* 0x0000000431547825 */ /* 0x000fe200078e0248 */
[----:B------:R2:W-:Y:S01]  /*4350*/  STL.64 [R1+0xb10], R86 ;  /* 0x000b105601007387 */ /* 0x0005e20000100a00 */
[----:B------:R-:W3:Y:S01]  /*4360*/  LDC R81, c[0x0][0x3a0] ;  /* 0x0000e800ff517b82 */ /* 0x000ee20000000800 */
[----:B------:R-:W-:Y:S01]  /*4370*/  MOV R250, R122 ;  /* 0x0000007a00fa7202 */ /* 0x000fe20000000f00 */
[----:B------:R-:W-:Y:S01]  /*4380*/  IMAD R9, R46, UR38, RZ ;  /* 0x000000262e097c24 */ /* 0x000fe2000f8e02ff */
[----:B------:R2:W-:Y:S01]  /*4390*/  STL.64 [R1+0xaf0], R84 ;  /* 0x000af05401007387 */ /* 0x0005e20000100a00 */
[----:B------:R-:W-:-:S02]  /*43a0*/  IMAD R47, R102, UR50, RZ ;  /* 0x00000032662f7c24 */ /* 0x000fc4000f8e02ff */
[----:B------:R-:W-:Y:S02]  /*43b0*/  IMAD R46, R112, UR58, RZ ;  /* 0x0000003a702e7c24 */ /* 0x000fe4000f8e02ff */
[----:B------:R-:W-:-:S04]  /*43c0*/  IMAD.WIDE R88, R48, 0x4, R72 ;  /* 0x0000000430587825 */ /* 0x000fc800078e0248 */
[--C-:B--2---:R-:W-:Y:S01]  /*43d0*/  IMAD.WIDE R86, R47, 0x4, R72.reuse ;  /* 0x000000042f567825 */ /* 0x104fe200078e0248 */
[----:B------:R2:W-:Y:S03]  /*43e0*/  STL.64 [R1+0xad0], R88 ;  /* 0x000ad05801007387 */ /* 0x0005e60000100a00 */
[----:B------:R-:W-:Y:S01]  /*43f0*/  IMAD.WIDE R84, R46, 0x4, R72 ;  /* 0x000000042e547825 */ /* 0x000fe200078e0248 */
[----:B------:R4:W-:Y:S03]  /*4400*/  STL.64 [R1+0xab0], R86 ;  /* 0x000ab05601007387 */ /* 0x0009e60000100a00 */
[----:B------:R-:W-:Y:S01]  /*4410*/  IMAD R38, R26, UR19, RZ ;  /* 0x000000131a267c24 */ /* 0x000fe2000f8e02ff */
[----:B------:R4:W-:Y:S01]  /*4420*/  STL.64 [R1+0xa80], R84 ;  /* 0x000a805401007387 */ /* 0x0009e20000100a00 */
[----:B------:R-:W-:-:S02]  /*4430*/  IMAD R39, R34, UR27, RZ ;  /* 0x0000001b22277c24 */ /* 0x000fc4000f8e02ff */
[----:B------:R-:W-:Y:S02]  /*4440*/  IMAD R40, R91, UR35, RZ ;  /* 0x000000235b287c24 */ /* 0x000fe4000f8e02ff */
[----:B--2---:R-:W-:-:S04]  /*4450*/  IMAD.WIDE R88, R43, 0x4, R72 ;  /* 0x000000042b587825 */ /* 0x004fc800078e0248 */
[--C-:B----4-:R-:W-:Y:S01]  /*4460*/  IMAD.WIDE R86, R42, 0x4, R72.reuse ;  /* 0x000000042a567825 */ /* 0x110fe200078e0248 */
        /* <DEDUP_REMOVED lines=10> */
[----:B------:R-:W-:Y:S01]  /*4510*/  IMAD R21, R36, UR29, RZ ;  /* 0x0000001d24157c24 */ /* 0x000fe2000f8e02ff */
[----:B------:R4:W-:Y:S01]  /*4520*/  STL.64 [R1+0xd40], R86 ;  /* 0x000d405601007387 */ /* 0x0009e20000100a00 */
[----:B------:R-:W-:Y:S02]  /*4530*/  IMAD R37, R103, UR51, RZ ;  /* 0x0000003367257c24 */ /* 0x000fe4000f8e02ff */
[----:B-1----:R-:W-:-:S04]  /*4540*/  IMAD.WIDE R84, R41, 0x4, R72 ;  /* 0x0000000429547825 */ /* 0x002fc800078e0248 */
[----:B------:R-:W-:Y:S01]  /*4550*/  IMAD R36, R113, UR59, RZ ;  /* 0x0000003b71247c24 */ /* 0x000fe2000f8e02ff */
[----:B------:R1:W-:Y:S01]  /*4560*/  STL.64 [R1+0xd30], R84 ;  /* 0x000d305401007387 */ /* 0x0003e20000100a00 */
[----:B--2---:R-:W-:-:S04]  /*4570*/  IMAD.WIDE R88, R37, 0x4, R72 ;  /* 0x0000000425587825 */ /* 0x004fc800078e0248 */
[----:B------:R-:W-:Y:S01]  /*4580*/  IMAD R29, R11, UR9, RZ ;  /* 0x000000090b1d7c24 */ /* 0x000fe2000f8e02ff */
[----:B------:R2:W-:Y:S01]  /*4590*/  STL.64 [R1+0xd20], R88 ;  /* 0x000d205801007387 */ /* 0x0005e20000100a00 */
[----:B----4-:R-:W-:-:S04]  /*45a0*/  IMAD.WIDE R86, R36, 0x4, R72 ;  /* 0x0000000424567825 */ /* 0x010fc800078e0248 */
[----:B------:R-:W-:Y:S01]  /*45b0*/  IMAD R11, R19, UR12, RZ ;  /* 0x0000000c130b7c24 */ /* 0x000fe2000f8e02ff */
[----:B------:R4:W-:Y:S01]  /*45c0*/  STL.64 [R1+0xd10], R86 ;  /* 0x000d105601007387 */ /* 0x0009e20000100a00 */
        /* <DEDUP_REMOVED lines=33> */
[--C-:B----4-:R-:W-:Y:S01]  /*47e0*/  IMAD.WIDE R86, R21, 0x4, R72.reuse ;  /* 0x0000000415567825 */ /* 0x110fe200078e0248 */
[----:B------:R-:W4:Y:S02]  /*47f0*/  LDCU.64 UR8, c[0x0][0x358] ;  /* 0x00006b00ff0877ac */ /* 0x000f240008000a00 */
[----:B------:R-:W-:Y:S01]  /*4800*/  LEA R108, P0, R0, UR4, 0x2 ;  /* 0x00000004006c7c11 */ /* 0x000fe2000f8010ff */
[----:B------:R-:W-:Y:S01]  /*4810*/  IMAD R27, R30, UR23, RZ ;  /* 0x000000171e1b7c24 */ /* 0x000fe2000f8e02ff */
[----:B------:R3:W-:Y:S01]  /*4820*/  STL.64 [R1+0xe70], R86 ;  /* 0x000e705601007387 */ /* 0x0007e20000100a00 */
[--C-:B-1----:R-:W-:Y:S01]  /*4830*/  IMAD.WIDE R84, R5, 0x4, R72.reuse ;  /* 0x0000000405547825 */ /* 0x102fe200078e0248 */
[----:B------:R-:W1:Y:S01]  /*4840*/  LDCU UR4, c[0x0][0x3b0] ;  /* 0x00007600ff0477ac */ /* 0x000e620008000800 */
[----:B------:R-:W-:Y:S01]  /*4850*/  LEA.HI.X.SX32 R109, R0, UR5, 0x2, P0 ;  /* 0x00000005006d7c11 */ /* 0x000fe200080f16ff */
[----:B------:R-:W1:Y:S01]  /*4860*/  S2UR UR5, SR_CgaCtaId ;  /* 0x00000000000579c3 */ /* 0x000e620000008800 */
[----:B------:R-:W-:Y:S01]  /*4870*/  IMAD R30, R106, UR54, RZ ;  /* 0x000000366a1e7c24 */ /* 0x000fe2000f8e02ff */
[----:B------:R4:W-:Y:S01]  /*4880*/  STL.64 [R1+0xe88], R84 ;  /* 0x000e885401007387 */ /* 0x0009e20000100a00 */
[----:B--2---:R-:W-:Y:S01]  /*4890*/  IMAD.WIDE R88, R2, 0x4, R72 ;  /* 0x0000000402587825 */ /* 0x004fe200078e0248 */
[----:B------:R-:W-:-:S03]  /*48a0*/  ISETP.GE.U32.AND P0, PT, R75, 0x7fffff80, PT ;  /* 0x7fffff804b00780c */ /* 0x000fc60003f06070 */
[----:B------:R-:W-:Y:S01]  /*48b0*/  IMAD R34, R116, UR62, RZ ;  /* 0x0000003e74227c24 */ /* 0x000fe2000f8e02ff */
[----:B------:R2:W-:Y:S01]  /*48c0*/  STL.64 [R1+0xea0], R88 ;  /* 0x000ea05801007387 */ /* 0x0005e20000100a00 */
[----:B---3--:R-:W-:-:S04]  /*48d0*/  IMAD.WIDE R86, R28, 0x4, R72 ;  /* 0x000000041c567825 */ /* 0x008fc800078e0248 */
[----:B------:R-:W-:Y:S01]  /*48e0*/  IMAD R19, R22, UR15, RZ ;  /* 0x0000000f16137c24 */ /* 0x000fe2000f8e02ff */
[----:B------:R3:W-:Y:S01]  /*48f0*/  STL.64 [R1+0xee0], R86 ;  /* 0x000ee05601007387 */ /* 0x0007e20000100a00 */
[----:B----4-:R-:W-:-:S04]  /*4900*/  IMAD.WIDE R84, R33, 0x4, R72 ;  /* 0x0000000421547825 */ /* 0x010fc800078e0248 */
[----:B------:R-:W-:Y:S01]  /*4910*/  IMAD R22, R94, UR39, RZ ;  /* 0x000000275e167c24 */ /* 0x000fe2000f8e02ff */
[----:B------:R4:W-:Y:S01]  /*4920*/  STL.64 [R1+0xed0], R84 ;  /* 0x000ed05401007387 */ /* 0x0009e20000100a00 */
[----:B--2---:R-:W-:-:S04]  /*4930*/  IMAD.WIDE R88, R24, 0x4, R72 ;  /* 0x0000000418587825 */ /* 0x004fc800078e0248 */
[----:B------:R-:W-:Y:S01]  /*4940*/  IMAD R0, R99, UR47, RZ ;  /* 0x0000002f63007c24 */ /* 0x000fe2000f8e02ff */
[----:B------:R2:W-:Y:S01]  /*4950*/  STL.64 [R1+0xef8], R88 ;  /* 0x000ef85801007387 */ /* 0x0005e20000100a00 */
[----:B---3--:R-:W-:-:S04]  /*4960*/  IMAD.WIDE R86, R31, 0x4, R72 ;  /* 0x000000041f567825 */ /* 0x008fc800078e0248 */
[----:B------:R-:W-:Y:S01]  /*4970*/  IMAD R3, R107, UR55, RZ ;  /* 0x000000376b037c24 */ /* 0x000fe2000f8e02ff */
[----:B------:R3:W-:Y:S01]  /*4980*/  STL.64 [R1+0xf10], R86 ;  /* 0x000f105601007387 */ /* 0x0007e20000100a00 */
[----:B----4-:R-:W-:-:S04]  /*4990*/  IMAD.WIDE R84, R4, 0x4, R72 ;  /* 0x0000000404547825 */ /* 0x010fc800078e0248 */
[----:B-1----:R-:W-:Y:S01]  /*49a0*/  IMAD R35, R35, UR4, RZ ;  /* 0x0000000423237c24 */ /* 0x002fe2000f8e02ff */
[----:B------:R1:W-:Y:S01]  /*49b0*/  STL.64 [R1+0xf28], R84 ;  /* 0x000f285401007387 */ /* 0x0003e20000100a00 */
[----:B--2---:R-:W-:Y:S01]  /*49c0*/  IMAD.WIDE R88, R8, 0x4, R72 ;  /* 0x0000000408587825 */ /* 0x004fe200078e0248 */
[----:B------:R-:W-:Y:S02]  /*49d0*/  UMOV UR4, 0x400 ;  /* 0x0000040000047882 */ /* 0x000fe40000000000 */
[----:B------:R-:W-:Y:S01]  /*49e0*/  ULEA UR4, UR5, UR4, 0x18 ;  /* 0x0000000405047291 */ /* 0x000fe2000f8ec0ff */
[----:B------:R-:W-:Y:S01]  /*49f0*/  IMAD.WIDE R242, R71, 0x4, R64 ;  /* 0x0000000447f27825 */ /* 0x000fe200078e0240 */
[----:B------:R2:W-:Y:S01]  /*4a00*/  STL.64 [R1+0xf40], R88 ;  /* 0x000f405801007387 */ /* 0x0005e20000100a00 */
[----:B------:R-:W4:Y:S02]  /*4a10*/  LDCU UR5, c[0x0][0x3a0] ;  /* 0x00007400ff0577ac */ /* 0x000f240008000800 */
[----:B---3--:R-:W-:-:S04]  /*4a20*/  IMAD.WIDE R86, R9, 0x4, R72 ;  /* 0x0000000409567825 */ /* 0x008fc800078e0248 */
[----:B-1----:R-:W-:Y:S01]  /*4a30*/  IMAD.WIDE R84, R23, 0x4, R72 ;  /* 0x0000000417547825 */ /* 0x002fe200078e0248 */
[----:B------:R1:W-:Y:S03]  /*4a40*/  STL.64 [R1+0xf58], R86 ;  /* 0x000f585601007387 */ /* 0x0003e60000100a00 */
[----:B------:R-:W-:Y:S01]  /*4a50*/  IMAD.WIDE R106, R68, 0x4, R64 ;  /* 0x00000004446a7825 */ /* 0x000fe200078e0240 */
[----:B------:R3:W-:Y:S03]  /*4a60*/  STL.64 [R1+0xf70], R84 ;  /* 0x000f705401007387 */ /* 0x0007e60000100a00 */
[----:B--2---:R-:W-:-:S04]  /*4a70*/  IMAD.WIDE R88, R30, 0x4, R72 ;  /* 0x000000041e587825 */ /* 0x004fc800078e0248 */
[----:B------:R-:W-:Y:S01]  /*4a80*/  IMAD.WIDE R90, R62, 0x4, R64 ;  /* 0x000000043e5a7825 */ /* 0x000fe200078e0240 */
[----:B------:R2:W-:Y:S03]  /*4a90*/  STL.64 [R1+0xf88], R88 ;  /* 0x000f885801007387 */ /* 0x0005e60000100a00 */
[----:B-1----:R-:W-:-:S04]  /*4aa0*/  IMAD.WIDE R86, R34, 0x4, R72 ;  /* 0x0000000422567825 */ /* 0x002fc800078e0248 */
[----:B---3--:R-:W-:Y:S01]  /*4ab0*/  IMAD.WIDE R84, R18, 0x4, R72 ;  /* 0x0000000412547825 */ /* 0x008fe200078e0248 */
        /* <DEDUP_REMOVED lines=15> */
[--C-:B---3--:R-:W-:Y:S01]  /*4bb0*/  IMAD.WIDE R84, R3, 0x4, R72.reuse ;  /* 0x0000000403547825 */ /* 0x108fe200078e0248 */
[----:B------:R1:W-:Y:S03]  /*4bc0*/  STL.64 [R1+0x12e0], R86 ;  /* 0x0012e05601007387 */ /* 0x0003e60000100a00 */
[----:B------:R-:W-:Y:S01]  /*4bd0*/  IMAD.WIDE R72, R35, 0x4, R72 ;  /* 0x0000000423487825 */ /* 0x000fe200078e0248 */
[----:B------:R3:W-:Y:S03]  /*4be0*/  STL.64 [R1+0x12f8], R84 ;  /* 0x0012f85401007387 */ /* 0x0007e60000100a00 */
[C---:B--2---:R-:W-:Y:S01]  /*4bf0*/  IMAD.WIDE R88, R70.reuse, 0x4, R64 ;  /* 0x0000000446587825 */ /* 0x044fe200078e0240 */
[----:B------:R2:W-:Y:S03]  /*4c00*/  STL.64 [R1+0x1330], R72 ;  /* 0x0013304801007387 */ /* 0x0005e60000100a00 */
[----:B------:R-:W-:Y:S01]  /*4c10*/  IMAD.WIDE R98, R70, 0x4, R44 ;  /* 0x0000000446627825 */ /* 0x000fe200078e022c */
[----:B------:R-:W-:Y:S03]  /*4c20*/  STL.64 [R1+0x8f8], R242 ;  /* 0x0008f8f201007387 */ /* 0x000fe60000100a00 */
[--C-:B-1----:R-:W-:Y:S01]  /*4c30*/  IMAD.WIDE R86, R61, 0x4, R64.reuse ;  /* 0x000000043d567825 */ /* 0x102fe200078e0240 */
[----:B------:R-:W-:Y:S03]  /*4c40*/  STL.64 [R1+0x8c0], R88 ;  /* 0x0008c05801007387 */ /* 0x000fe60000100a00 */
[--C-:B---3--:R-:W-:Y:S01]  /*4c50*/  IMAD.WIDE R84, R67, 0x4, R64.reuse ;  /* 0x0000000443547825 */ /* 0x108fe200078e0240 */
[----:B------:R-:W-:Y:S03]  /*4c60*/  STL.64 [R1+0x878], R106 ;  /* 0x0008786a01007387 */ /* 0x000fe60000100a00 */
[----:B--2---:R-:W-:-:S04]  /*4c70*/  IMAD.WIDE R72, R69, 0x4, R64 ;  /* 0x0000000445487825 */ /* 0x004fc800078e0240 */
[--C-:B------:R-:W-:Y:S01]  /*4c80*/  IMAD.WIDE R244, R68, 0x4, R44.reuse ;  /* 0x0000000444f47825 */ /* 0x100fe200078e022c */
[----:B------:R-:W-:Y:S03]  /*4c90*/  STL.64 [R1+0x898], R72 ;  /* 0x0008984801007387 */ /* 0x000fe60000100a00 */
[----:B------:R-:W-:Y:S01]  /*4ca0*/  IMAD.WIDE R102, R63, 0x4, R44 ;  /* 0x000000043f667825 */ /* 0x000fe200078e022c */
[----:B------:R-:W-:Y:S03]  /*4cb0*/  STL.64 [R1+0x848], R84 ;  /* 0x0008485401007387 */ /* 0x000fe60000100a00 */
[----:B------:R-:W-:Y:S01]  /*4cc0*/  IMAD.WIDE R96, R71, 0x4, R16 ;  /* 0x0000000447607825 */ /* 0x000fe200078e0210 */
[----:B------:R1:W-:Y:S03]  /*4cd0*/  STL.64 [R1+0x7f8], R90 ;  /* 0x0007f85a01007387 */ /* 0x0003e60000100a00 */
[C---:B------:R-:W-:Y:S01]  /*4ce0*/  IMAD R110, R66.reuse, 0x24, RZ ;  /* 0x00000024426e7824 */ /* 0x040fe200078e02ff */
[----:B------:R-:W-:Y:S01]  /*4cf0*/  STL.64 [R1+0x818], R94 ;  /* 0x0008185e01007387 */ /* 0x000fe20000100a00 */
[----:B------:R-:W-:-:S02]  /*4d00*/  IMAD R114, R66, 0x28, RZ ;  /* 0x0000002842727824 */ /* 0x000fc400078e02ff */
[C---:B------:R-:W-:Y:S01]  /*4d10*/  IMAD.WIDE R140, R110.reuse, 0x4, R108 ;  /* 0x000000046e8c7825 */ /* 0x040fe200078e026c */
[----:B------:R2:W-:Y:S03]  /*4d20*/  STL.64 [R1+0x938], R86 ;  /* 0x0009385601007387 */ /* 0x0005e60000100a00 */
[----:B------:R-:W-:Y:S01]  /*4d30*/  IMAD.WIDE R110, R110, 0x4, R82 ;  /* 0x000000046e6e7825 */ /* 0x000fe200078e0252 */
[----:B------:R3:W-:Y:S03]  /*4d40*/  STL.64 [R1+0xa28], R92 ;  /* 0x000a285c01007387 */ /* 0x0007e60000100a00 */
[----:B-1----:R-:W-:-:S04]  /*4d50*/  IMAD.WIDE R90, R59, 0x4, R64 ;  /* 0x000000043b5a7825 */ /* 0x002fc800078e0240 */
[----:B------:R-:W-:Y:S01]  /*4d60*/  IMAD R122, R66, 0x30, RZ ;  /* 0x00000030427a7824 */ /* 0x000fe200078e02ff */
[----:B------:R1:W-:Y:S01]  /*4d70*/  STL.64 [R1+0xa08], R90 ;  /* 0x000a085a01007387 */ /* 0x0003e20000100a00 */
[----:B--2---:R-:W-:-:S04]  /*4d80*/  IMAD.WIDE R86, R58, 0x4, R64 ;  /* 0x000000043a567825 */ /* 0x004fc800078e0240 */
[----:B---3--:R-:W-:Y:S01]  /*4d90*/  IMAD.WIDE R92, R57, 0x4, R64 ;  /* 0x00000004395c7825 */ /* 0x008fe200078e0240 */
[----:B------:R2:W-:Y:S03]  /*4da0*/  STL.64 [R1+0x9e8], R86 ;  /* 0x0009e85601007387 */ /* 0x0005e60000100a00 */
[----:B------:R-:W-:Y:S01]  /*4db0*/  IMAD.MOV.U32 R251, RZ, RZ, R123 ;  /* 0x000000fffffb7224 */ /* 0x000fe200078e007b */
[----:B------:R3:W-:Y:S01]  /*4dc0*/  STL.64 [R1+0x9c8], R92 ;  /* 0x0009c85c01007387 */ /* 0x0007e20000100a00 */
[----:B------:R-:W-:-:S04]  /*4dd0*/  IMAD.WIDE R136, R130, 0x4, R108 ;  /* 0x0000000482887825 */ /* 0x000fc800078e026c */
[----:B-1----:R-:W-:-:S04]  /*4de0*/  IMAD.WIDE R90, R56, 0x4, R64 ;  /* 0x00000004385a7825 */ /* 0x002fc800078e0240 */
[--C-:B--2---:R-:W-:Y:S01]  /*4df0*/  IMAD.WIDE R86, R55, 0x4, R64.reuse ;  /* 0x0000000437567825 */ /* 0x104fe200078e0240 */
[----:B------:R1:W-:Y:S03]  /*4e00*/  STL.64 [R1+0x9a8], R90 ;  /* 0x0009a85a01007387 */ /* 0x0003e60000100a00 */
[----:B---3--:R-:W-:Y:S01]  /*4e10*/  IMAD.WIDE R92, R54, 0x4, R64 ;  /* 0x00000004365c7825 */ /* 0x008fe200078e0240 */
[----:B------:R2:W-:Y:S03]  /*4e20*/  STL.64 [R1+0x988], R86 ;  /* 0x0009885601007387 */ /* 0x0005e60000100a00 */
[----:B------:R-:W-:Y:S01]  /*4e30*/  IMAD.WIDE R130, R130, 0x4, R82 ;  /* 0x0000000482827825 */ /* 0x000fe200078e0252 */
[----:B------:R3:W-:Y:S03]  /*4e40*/  STL.64 [R1+0x968], R92 ;  /* 0x0009685c01007387 */ /* 0x0007e60000100a00 */
        /* <DEDUP_REMOVED lines=80> */
[----:B------:R-:W-:-:S02]  /*5350*/  IMAD R174, R66, 0x64, RZ ;  /* 0x0000006442ae7824 */ /* 0x000fc400078e02ff */
[----:B-1----:R-:W-:-:S04]  /*5360*/  IMAD.WIDE R90, R28, 0x4, R64 ;  /* 0x000000041c5a7825 */ /* 0x002fc800078e0240 */
[--C-:B--2---:R-:W-:Y:S01]  /*5370*/  IMAD.WIDE R86, R33, 0x4, R64.reuse ;  /* 0x0000000421567825 */ /* 0x104fe200078e0240 */
[----:B------:R1:W-:Y:S03]  /*5380*/  STL.64 [R1+0xed8], R90 ;  /* 0x000ed85a01007387 */ /* 0x0003e60000100a00 */
[----:B---3--:R-:W-:Y:S01]  /*5390*/  IMAD.WIDE R92, R24, 0x4, R64 ;  /* 0x00000004185c7825 */ /* 0x008fe200078e0240 */
[----:B------:R2:W-:Y:S03]  /*53a0*/  STL.64 [R1+0xec8], R86 ;  /* 0x000ec85601007387 */ /* 0x0005e60000100a00 */
[C---:B------:R-:W-:Y:S01]  /*53b0*/  IMAD.WIDE R204, R174.reuse, 0x4, R108 ;  /* 0x00000004aecc7825 */ /* 0x040fe200078e026c */
[----:B------:R3:W-:Y:S03]  /*53c0*/  STL.64 [R1+0xef0], R92 ;  /* 0x000ef05c01007387 */ /* 0x0007e60000100a00 */
[----:B------:R-:W-:-:S04]  /*53d0*/  IMAD.WIDE R174, R174, 0x4, R82 ;  /* 0x00000004aeae7825 */ /* 0x000fc800078e0252 */
[----:B-1----:R-:W-:-:S04]  /*53e0*/  IMAD.WIDE R90, R31, 0x4, R64 ;  /* 0x000000041f5a7825 */ /* 0x002fc800078e0240 */
[--C-:B--2---:R-:W-:Y:S01]  /*53f0*/  IMAD.WIDE R86, R4, 0x4, R64.reuse ;  /* 0x0000000404567825 */ /* 0x104fe200078e0240 */
[----:B------:R1:W-:Y:S03]  /*5400*/  STL.64 [R1+0xf08], R90 ;  /* 0x000f085a01007387 */ /* 0x0003e60000100a00 */
[----:B---3--:R-:W-:Y:S01]  /*5410*/  IMAD.WIDE R92, R8, 0x4, R64 ;  /* 0x00000004085c7825 */ /* 0x008fe200078e0240 */
[----:B------:R2:W-:Y:S03]  /*5420*/  STL.64 [R1+0xf20], R86 ;  /* 0x000f205601007387 */ /* 0x0005e60000100a00 */
[C---:B------:R-:W-:Y:S01]  /*5430*/  IMAD R178, R66.reuse, 0x68, RZ ;  /* 0x0000006842b27824 */ /* 0x040fe200078e02ff */
[----:B------:R3:W-:Y:S01]  /*5440*/  STL.64 [R1+0xf38], R92 ;  /* 0x000f385c01007387 */ /* 0x0007e20000100a00 */
[----:B------:R-:W-:-:S02]  /*5450*/  IMAD R182, R66, 0x6c, RZ ;  /* 0x0000006c42b67824 */ /* 0x000fc400078e02ff */
        /* <DEDUP_REMOVED lines=28> */
[----:B------:R-:W-:Y:S01]  /*5620*/  IMAD.WIDE R64, R35, 0x4, R64 ;  /* 0x0000000423407825 */ /* 0x000fe200078e0240 */
[----:B------:R2:W-:Y:S03]  /*5630*/  STL.64 [R1+0x12f0], R86 ;  /* 0x0012f05601007387 */ /* 0x0005e60000100a00 */
[--C-:B---3--:R-:W-:Y:S01]  /*5640*/  IMAD.WIDE R92, R60, 0x4, R44.reuse ;  /* 0x000000043c5c7825 */ /* 0x108fe200078e022c */
[----:B------:R3:W-:Y:S03]  /*5650*/  STL.64 [R1+0x1328], R64 ;  /* 0x0013284001007387 */ /* 0x0007e60000100a00 */
[----:B------:R-:W-:Y:S01]  /*5660*/  IMAD R190, R66, 0x74, RZ ;  /* 0x0000007442be7824 */ /* 0x000fe200078e02ff */
[----:B------:R-:W-:Y:S01]  /*5670*/  STL.64 [R1+0x8f0], R100 ;  /* 0x0008f06401007387 */ /* 0x000fe20000100a00 */
[----:B-1----:R-:W-:-:S03]  /*5680*/  IMAD.WIDE R90, R67, 0x4, R44 ;  /* 0x00000004435a7825 */ /* 0x002fc600078e022c */
[----:B------:R-:W-:Y:S01]  /*5690*/  STL.64 [R1+0x890], R104 ;  /* 0x0008906801007387 */ /* 0x000fe20000100a00 */
[----:B--2---:R-:W-:-:S03]  /*56a0*/  IMAD.WIDE R86, R59, 0x4, R44 ;  /* 0x000000043b567825 */ /* 0x004fc600078e022c */
[----:B------:R-:W-:Y:S01]  /*56b0*/  STL.64 [R1+0x8b0], R98 ;  /* 0x0008b06201007387 */ /* 0x000fe20000100a00 */
[----:B---3--:R-:W-:-:S03]  /*56c0*/  IMAD.WIDE R64, R62, 0x4, R44 ;  /* 0x000000043e407825 */ /* 0x008fc600078e022c */
[----:B------:R-:W-:Y:S01]  /*56d0*/  STL.64 [R1+0x870], R244 ;  /* 0x000870f401007387 */ /* 0x000fe20000100a00 */
[----:B------:R-:W-:-:S03]  /*56e0*/  IMAD.WIDE R220, R190, 0x4, R108 ;  /* 0x00000004bedc7825 */ /* 0x000fc600078e026c */
[----:B------:R-:W-:Y:S01]  /*56f0*/  STL.64 [R1+0x840], R90 ;  /* 0x0008405a01007387 */ /* 0x000fe20000100a00 */
[----:B------:R-:W-:-:S03]  /*5700*/  IMAD.WIDE R190, R190, 0x4, R82 ;  /* 0x00000004bebe7825 */ /* 0x000fc600078e0252 */
[----:B------:R1:W-:Y:S01]  /*5710*/  STL.64 [R1+0x7f0], R64 ;  /* 0x0007f04001007387 */ /* 0x0003e20000100a00 */
[C---:B------:R-:W-:Y:S02]  /*5720*/  IMAD R194, R66.reuse, 0x78, RZ ;  /* 0x0000007842c27824 */ /* 0x040fe400078e02ff */
[----:B------:R-:W-:Y:S01]  /*5730*/  IMAD R198, R66, 0x7c, RZ ;  /* 0x0000007c42c67824 */ /* 0x000fe200078e02ff */
[----:B------:R-:W-:Y:S01]  /*5740*/  STL.64 [R1+0x810], R102 ;  /* 0x0008106601007387 */ /* 0x000fe20000100a00 */
[----:B------:R-:W-:-:S04]  /*5750*/  IMAD.WIDE R200, R194, 0x4, R108 ;  /* 0x00000004c2c87825 */ /* 0x000fc800078e026c */
[----:B------:R-:W-:-:S04]  /*5760*/  IMAD.WIDE R194, R194, 0x4, R82 ;  /* 0x00000004c2c27825 */ /* 0x000fc800078e0252 */
[----:B-1----:R-:W-:-:S04]  /*5770*/  IMAD.WIDE R64, R61, 0x4, R44 ;  /* 0x000000043d407825 */ /* 0x002fc800078e022c */
[C---:B------:R-:W-:Y:S01]  /*5780*/  IMAD.WIDE R230, R198.reuse, 0x4, R108 ;  /* 0x00000004c6e67825 */ /* 0x040fe200078e026c */
[----:B------:R1:W-:Y:S03]  /*5790*/  STL.64 [R1+0x948], R64 ;  /* 0x0009484001007387 */ /* 0x0003e60000100a00 */
[----:B------:R-:W-:Y:S01]  /*57a0*/  IMAD.WIDE R198, R198, 0x4, R82 ;  /* 0x00000004c6c67825 */ /* 0x000fe200078e0252 */
        /* <DEDUP_REMOVED lines=73> */
[--C-:B---3--:R-:W-:Y:S01]  /*5c40*/  IMAD.WIDE R86, R13, 0x4, R44.reuse ;  /* 0x000000040d567825 */ /* 0x108fe200078e022c */
[----:B------:R2:W-:Y:S04]  /*5c50*/  STL.64 [R1+0xdd0], R92 ;  /* 0x000dd05c01007387 */ /* 0x0005e80000100a00 */
[----:B------:R3:W-:Y:S01]  /*5c60*/  STL.64 [R1+0xdf0], R86 ;  /* 0x000df05601007387 */ /* 0x0007e20000100a00 */
        /* <DEDUP_REMOVED lines=49> */
[----:B------:R-:W-:Y:S01]  /*5f80*/  IMAD.WIDE R44, R35, 0x4, R44 ;  /* 0x00000004232c7825 */ /* 0x000fe200078e022c */
[----:B------:R1:W-:Y:S03]  /*5f90*/  STL.64 [R1+0x12e8], R64 ;  /* 0x0012e84001007387 */ /* 0x0003e60000100a00 */
[--C-:B--2---:R-:W-:Y:S01]  /*5fa0*/  IMAD.WIDE R92, R68, 0x4, R16.reuse ;  /* 0x00000004445c7825 */ /* 0x104fe200078e0210 */
[----:B------:R2:W-:Y:S03]  /*5fb0*/  STL.64 [R1+0x1320], R44 ;  /* 0x0013202c01007387 */ /* 0x0005e60000100a00 */
[----:B---3--:R-:W-:Y:S01]  /*5fc0*/  IMAD.WIDE R86, R67, 0x4, R16 ;  /* 0x0000000443567825 */ /* 0x008fe200078e0210 */
[----:B------:R-:W-:Y:S01]  /*5fd0*/  STL.64 [R1+0x8d8], R96 ;  /* 0x0008d86001007387 */ /* 0x000fe20000100a00 */
[----:B------:R-:W3:Y:S02]  /*5fe0*/  LDC R67, c[0x0][0x3a0] ;  /* 0x0000e800ff437b82 */ /* 0x000ee40000000800 */
[----:B------:R-:W-:-:S02]  /*5ff0*/  IMAD.MOV.U32 R68, RZ, RZ, R120 ;  /* 0x000000ffff447224 */ /* 0x000fc400078e0078 */
[----:B-1----:R-:W-:-:S04]  /*6000*/  IMAD.WIDE R64, R70, 0x4, R16 ;  /* 0x0000000446407825 */ /* 0x002fc800078e0210 */
[--C-:B------:R-:W-:Y:S01]  /*6010*/  IMAD.WIDE R70, R69, 0x4, R16.reuse ;  /* 0x0000000445467825 */ /* 0x100fe200078e0210 */
[----:B------:R-:W-:Y:S01]  /*6020*/  STL.64 [R1+0x8a8], R64 ;  /* 0x0008a84001007387 */ /* 0x000fe20000100a00 */
[----:B------:R-:W-:Y:S02]  /*6030*/  MOV R69, R121 ;  /* 0x0000007900457202 */ /* 0x000fe40000000f00 */
[----:B--2---:R-:W-:Y:S01]  /*6040*/  IMAD.WIDE R44, R63, 0x4, R16 ;  /* 0x000000043f2c7825 */ /* 0x004fe200078e0210 */
[----:B------:R-:W-:Y:S03]  /*6050*/  STL.64 [R1+0x860], R92 ;  /* 0x0008605c01007387 */ /* 0x000fe60000100a00 */
[C---:B------:R-:W-:Y:S01]  /*6060*/  IMAD.WIDE R120, R114.reuse, 0x4, R108 ;  /* 0x0000000472787825 */ /* 0x040fe200078e026c */
[----:B------:R-:W-:Y:S03]  /*6070*/  STL.64 [R1+0x888], R70 ;  /* 0x0008884601007387 */ /* 0x000fe60000100a00 */
[----:B------:R-:W-:Y:S01]  /*6080*/  IMAD.WIDE R114, R114, 0x4, R82 ;  /* 0x0000000472727825 */ /* 0x000fe200078e0252 */
[----:B------:R1:W-:Y:S04]  /*6090*/  STL.64 [R1+0x808], R44 ;  /* 0x0008082c01007387 */ /* 0x0003e80000100a00 */
[----:B------:R-:W-:Y:S01]  /*60a0*/  STL.64 [R1+0x828], R86 ;  /* 0x0008285601007387 */ /* 0x000fe20000100a00 */
[----:B-1----:R-:W-:-:S04]  /*60b0*/  IMAD.WIDE R44, R62, 0x4, R16 ;  /* 0x000000043e2c7825 */ /* 0x002fc800078e0210 */
[--C-:B------:R-:W-:Y:S01]  /*60c0*/  IMAD.WIDE R62, R61, 0x4, R16.reuse ;  /* 0x000000043d3e7825 */ /* 0x100fe200078e0210 */
[----:B------:R1:W-:Y:S03]  /*60d0*/  STL.64 [R1+0x7e8], R44 ;  /* 0x0007e82c01007387 */ /* 0x0003e60000100a00 */
[--C-:B------:R-:W-:Y:S01]  /*60e0*/  IMAD.WIDE R60, R60, 0x4, R16.reuse ;  /* 0x000000043c3c7825 */ /* 0x100fe200078e0210 */
[----:B------:R2:W-:Y:S04]  /*60f0*/  STL.64 [R1+0x950], R62 ;  /* 0x0009503e01007387 */ /* 0x0005e80000100a00 */
[----:B------:R3:W-:Y:S01]  /*6100*/  STL.64 [R1+0xa18], R60 ;  /* 0x000a183c01007387 */ /* 0x0007e20000100a00 */
[----:B-1----:R-:W-:-:S04]  /*6110*/  IMAD.WIDE R44, R59, 0x4, R16 ;  /* 0x000000043b2c7825 */ /* 0x002fc800078e0210 */
[--C-:B------:R-:W-:Y:S01]  /*6120*/  IMAD.WIDE R58, R58, 0x4, R16.reuse ;  /* 0x000000043a3a7825 */ /* 0x100fe200078e0210 */
[----:B------:R1:W-:Y:S01]  /*6130*/  STL.64 [R1+0x9f8], R44 ;  /* 0x0009f82c01007387 */ /* 0x0003e20000100a00 */
[----:B--2---:R-:W-:Y:S02]  /*6140*/  MOV R62, R90 ;  /* 0x0000005a003e7202 */ /* 0x004fe40000000f00 */
[----:B---3--:R-:W-:Y:S01]  /*6150*/  IMAD.WIDE R60, R57, 0x4, R16 ;  /* 0x00000004393c7825 */ /* 0x008fe200078e0210 */
[----:B------:R2:W-:Y:S03]  /*6160*/  STL.64 [R1+0x9d8], R58 ;  /* 0x0009d83a01007387 */ /* 0x0005e60000100a00 */
[----:B------:R-:W-:Y:S01]  /*6170*/  IMAD R90, R66, 0xc, RZ ;  /* 0x0000000c425a7824 */ /* 0x000fe200078e02ff */
[----:B------:R3:W-:Y:S01]  /*6180*/  STL.64 [R1+0x9b8], R60 ;  /* 0x0009b83c01007387 */ /* 0x0007e20000100a00 */
[----:B------:R-:W-:-:S02]  /*6190*/  IMAD.MOV.U32 R63, RZ, RZ, R91 ;  /* 0x000000ffff3f7224 */ /* 0x000fc400078e005b */
[----:B------:R-:W-:-:S04]  /*61a0*/  IMAD.WIDE R116, R90, 0x4, R108 ;  /* 0x000000045a747825 */ /* 0x000fc800078e026c */
[----:B-1----:R-:W-:-:S04]  /*61b0*/  IMAD.WIDE R44, R56, 0x4, R16 ;  /* 0x00000004382c7825 */ /* 0x002fc800078e0210 */
[--C-:B--2---:R-:W-:Y:S01]  /*61c0*/  IMAD.WIDE R58, R55, 0x4, R16.reuse ;  /* 0x00000004373a7825 */ /* 0x104fe200078e0210 */
[----:B------:R1:W-:Y:S03]  /*61d0*/  STL.64 [R1+0x998], R44 ;  /* 0x0009982c01007387 */ /* 0x0003e60000100a00 */
[--C-:B------:R-:W-:Y:S01]  /*61e0*/  IMAD.WIDE R56, R54, 0x4, R16.reuse ;  /* 0x0000000436387825 */ /* 0x100fe200078e0210 */
[----:B------:R2:W-:Y:S03]  /*61f0*/  STL.64 [R1+0x978], R58 ;  /* 0x0009783a01007387 */ /* 0x0005e60000100a00 */
[----:B------:R-:W-:Y:S01]  /*6200*/  IMAD.WIDE R54, R52, 0x4, R16 ;  /* 0x0000000434367825 */ /* 0x000fe200078e0210 */
[----:B------:R-:W-:Y:S03]  /*6210*/  STL.64 [R1+0x958], R56 ;  /* 0x0009583801007387 */ /* 0x000fe60000100a00 */
[----:B---3--:R-:W-:-:S02]  /*6220*/  IMAD.MOV.U32 R60, RZ, RZ, R92 ;  /* 0x000000ffff3c7224 */ /* 0x008fc400078e005c */
[----:B-1----:R-:W-:Y:S01]  /*6230*/  IMAD.WIDE R44, R53, 0x4, R16 ;  /* 0x00000004352c7825 */ /* 0x002fe200078e0210 */
[----:B--2---:R-:W-:-:S03]  /*6240*/  MOV R59, R95 ;  /* 0x0000005f003b7202 */ /* 0x004fc60000000f00 */
[----:B------:R-:W-:Y:S01]  /*6250*/  IMAD.WIDE R52, R51, 0x4, R16 ;  /* 0x0000000433347825 */ /* 0x000fe200078e0210 */
[----:B------:R1:W-:Y:S03]  /*6260*/  STL.64 [R1+0xa60], R44 ;  /* 0x000a602c01007387 */ /* 0x0003e60000100a00 */
[----:B------:R-:W-:Y:S01]  /*6270*/  IMAD.MOV.U32 R61, RZ, RZ, R93 ;  /* 0x000000ffff3d7224 */ /* 0x000fe200078e005d */
[----:B------:R2:W-:Y:S01]  /*6280*/  STL.64 [R1+0xb38], R54 ;  /* 0x000b383601007387 */ /* 0x0005e20000100a00 */
[----:B------:R-:W-:-:S03]  /*6290*/  IMAD.WIDE R90, R90, 0x4, R82 ;  /* 0x000000045a5a7825 */ /* 0x000fc600078e0252 */
[----:B------:R3:W-:Y:S01]  /*62a0*/  STL.64 [R1+0xb18], R52 ;  /* 0x000b183401007387 */ /* 0x0007e20000100a00 */
[----:B------:R-:W-:Y:S02]  /*62b0*/  IMAD.MOV.U32 R58, RZ, RZ, R94 ;  /* 0x000000ffff3a7224 */ /* 0x000fe400078e005e */
[----:B------:R-:W-:Y:S02]  /*62c0*/  IMAD.SHL.U32 R94, R66, 0x10, RZ ;  /* 0x00000010425e7824 */ /* 0x000fe400078e00ff */
[----:B-1----:R-:W-:Y:S01]  /*62d0*/  IMAD.WIDE R44, R50, 0x4, R16 ;  /* 0x00000004322c7825 */ /* 0x002fe200078e0210 */
[----:B--2---:R-:W-:-:S03]  /*62e0*/  MOV R55, R65 ;  /* 0x0000004100377202 */ /* 0x004fc60000000f00 */
[--C-:B------:R-:W-:Y:S01]  /*62f0*/  IMAD.WIDE R50, R49, 0x4, R16.reuse ;  /* 0x0000000431327825 */ /* 0x100fe200078e0210 */
[----:B------:R1:W-:Y:S01]  /*6300*/  STL.64 [R1+0xaf8], R44 ;  /* 0x000af82c01007387 */ /* 0x0003e20000100a00 */
[----:B---3--:R-:W-:Y:S02]  /*6310*/  MOV R52, R86 ;  /* 0x0000005600347202 */ /* 0x008fe40000000f00 */
[----:B------:R-:W-:Y:S01]  /*6320*/  IMAD.WIDE R48, R48, 0x4, R16 ;  /* 0x0000000430307825 */ /* 0x000fe200078e0210 */
[----:B------:R-:W-:Y:S03]  /*6330*/  STL.64 [R1+0xad8], R50 ;  /* 0x000ad83201007387 */ /* 0x000fe60000100a00 */
[----:B------:R-:W-:Y:S01]  /*6340*/  IMAD.SHL.U32 R86, R66, 0x4, RZ ;  /* 0x0000000442567824 */ /* 0x000fe200078e00ff */
[----:B------:R2:W-:Y:S01]  /*6350*/  STL.64 [R1+0xab8], R48 ;  /* 0x000ab83001007387 */ /* 0x0005e20000100a00 */
[----:B------:R-:W-:-:S02]  /*6360*/  IMAD.MOV.U32 R53, RZ, RZ, R87 ;  /* 0x000000ffff357224 */ /* 0x000fc400078e0057 */
[----:B------:R-:W-:Y:S02]  /*6370*/  IMAD.MOV.U32 R56, RZ, RZ, R96 ;  /* 0x000000ffff387224 */ /* 0x000fe400078e0060 */
[----:B-1----:R-:W-:-:S04]  /*6380*/  IMAD.WIDE R44, R47, 0x4, R16 ;  /* 0x000000042f2c7825 */ /* 0x002fc800078e0210 */
[--C-:B------:R-:W-:Y:S01]  /*6390*/  IMAD.WIDE R46, R46, 0x4, R16.reuse ;  /* 0x000000042e2e7825 */ /* 0x100fe200078e0210 */
[----:B------:R1:W-:Y:S03]  /*63a0*/  STL.64 [R1+0xa88], R44 ;  /* 0x000a882c01007387 */ /* 0x0003e60000100a00 */
[----:B--2---:R-:W-:Y:S01]  /*63b0*/  IMAD.WIDE R48, R43, 0x4, R16 ;  /* 0x000000042b307825 */ /* 0x004fe200078e0210 */
[----:B------:R2:W-:Y:S03]  /*63c0*/  STL.64 [R1+0xa68], R46 ;  /* 0x000a682e01007387 */ /* 0x0005e60000100a00 */
[----:B------:R-:W-:Y:S01]  /*63d0*/  IMAD.MOV.U32 R50, RZ, RZ, R88 ;  /* 0x000000ffff327224 */ /* 0x000fe200078e0058 */
[----:B------:R3:W-:Y:S01]  /*63e0*/  STL.64 [R1+0xb80], R48 ;  /* 0x000b803001007387 */ /* 0x0007e20000100a00 */
[----:B------:R-:W-:-:S02]  /*63f0*/  IMAD.SHL.U32 R88, R66, 0x8, RZ ;  /* 0x0000000842587824 */ /* 0x000fc400078e00ff */
[----:B------:R-:W-:Y:S02]  /*6400*/  IMAD.MOV.U32 R51, RZ, RZ, R89 ;  /* 0x000000ffff337224 */ /* 0x000fe400078e0059 */
[----:B-1----:R-:W-:-:S04]  /*6410*/  IMAD.WIDE R44, R42, 0x4, R16 ;  /* 0x000000042a2c7825 */ /* 0x002fc800078e0210 */
[--C-:B--2---:R-:W-:Y:S01]  /*6420*/  IMAD.WIDE R46, R38, 0x4, R16.reuse ;  /* 0x00000004262e7825 */ /* 0x104fe200078e0210 */
[----:B------:R1:W-:Y:S01]  /*6430*/  STL.64 [R1+0xb88], R44 ;  /* 0x000b882c01007387 */ /* 0x0003e20000100a00 */
[----:B---3--:R-:W-:Y:S02]  /*6440*/  MOV R48, R106 ;  /* 0x0000006a00307202 */ /* 0x008fe40000000f00 */
[--C-:B------:R-:W-:Y:S01]  /*6450*/  IMAD.WIDE R42, R39, 0x4, R16.reuse ;  /* 0x00000004272a7825 */ /* 0x100fe200078e0210 */
[----:B------:R2:W-:Y:S03]  /*6460*/  STL.64 [R1+0xbd0], R46 ;  /* 0x000bd02e01007387 */ /* 0x0005e60000100a00 */
[----:B------:R-:W-:Y:S01]  /*6470*/  IMAD.WIDE R38, R41, 0x4, R16 ;  /* 0x0000000429267825 */ /* 0x000fe200078e0210 */
[----:B------:R3:W-:Y:S03]  /*6480*/  STL.64 [R1+0xbc8], R42 ;  /* 0x000bc82a01007387 */ /* 0x0007e60000100a00 */
[----:B------:R-:W-:-:S04]  /*6490*/  IMAD.WIDE R92, R88, 0x4, R108 ;  /* 0x00000004585c7825 */ /* 0x000fc800078e026c */
[----:B-1----:R-:W-:Y:S01]  /*64a0*/  IMAD.WIDE R44, R40, 0x4, R16 ;  /* 0x00000004282c7825 */ /* 0x002fe200078e0210 */
[----:B--2---:R-:W-:-:S03]  /*64b0*/  MOV R47, R129 ;  /* 0x00000081002f7202 */ /* 0x004fc60000000f00 */
[--C-:B------:R-:W-:Y:S01]  /*64c0*/  IMAD.WIDE R40, R36, 0x4, R16.reuse ;  /* 0x0000000424287825 */ /* 0x100fe200078e0210 */
[----:B------:R1:W-:Y:S03]  /*64d0*/  STL.64 [R1+0xbb8], R44 ;  /* 0x000bb82c01007387 */ /* 0x0003e60000100a00 */
[--C-:B---3--:R-:W-:Y:S01]  /*64e0*/  IMAD.WIDE R42, R37, 0x4, R16.reuse ;  /* 0x00000004252a7825 */ /* 0x108fe200078e0210 */
[----:B------:R2:W-:Y:S03]  /*64f0*/  STL.64 [R1+0xba0], R38 ;  /* 0x000ba02601007387 */ /* 0x0005e60000100a00 */
[----:B------:R-:W-:Y:S01]  /*6500*/  IMAD.WIDE R36, R11, 0x4, R16 ;  /* 0x000000040b247825 */ /* 0x000fe200078e0210 */
[----:B------:R-:W-:Y:S03]  /*6510*/  STL.64 [R1+0xb98], R42 ;  /* 0x000b982a01007387 */ /* 0x000fe60000100a00 */
[----:B------:R-:W-:Y:S01]  /*6520*/  IMAD.WIDE R88, R88, 0x4, R82 ;  /* 0x0000000458587825 */ /* 0x000fe200078e0252 */
[----:B------:R3:W-:Y:S03]  /*6530*/  STL.64 [R1+0xb90], R40 ;  /* 0x000b902801007387 */ /* 0x0007e60000100a00 */
[----:B-1----:R-:W-:-:S02]  /*6540*/  IMAD.MOV.U32 R44, RZ, RZ, R84 ;  /* 0x000000ffff2c7224 */ /* 0x002fc400078e0054 */
[----:B--2---:R-:W-:-:S04]  /*6550*/  IMAD.WIDE R38, R14, 0x4, R16 ;  /* 0x000000040e267825 */ /* 0x004fc800078e0210 */
[--C-:B------:R-:W-:Y:S01]  /*6560*/  IMAD.WIDE R14, R15, 0x4, R16.reuse ;  /* 0x000000040f0e7825 */ /* 0x100fe200078e0210 */
[----:B------:R1:W-:Y:S03]  /*6570*/  STL.64 [R1+0xbb0], R38 ;  /* 0x000bb02601007387 */ /* 0x0003e60000100a00 */
[----:B---3--:R-:W-:Y:S01]  /*6580*/  IMAD.WIDE R40, R25, 0x4, R16 ;  /* 0x0000000419287825 */ /* 0x008fe200078e0210 */
[----:B------:R2:W-:Y:S03]  /*6590*/  STL.64 [R1+0xbe0], R36 ;  /* 0x000be02401007387 */ /* 0x0005e60000100a00 */
[----:B------:R-:W-:Y:S01]  /*65a0*/  IMAD.MOV.U32 R45, RZ, RZ, R85 ;  /* 0x000000ffff2d7224 */ /* 0x000fe200078e0055 */
[----:B------:R3:W-:Y:S01]  /*65b0*/  STL.64 [R1+0xc18], R40 ;  /* 0x000c182801007387 */ /* 0x0007e20000100a00 */
[----:B------:R-:W-:-:S04]  /*65c0*/  IMAD.WIDE R84, R86, 0x4, R108 ;  /* 0x0000000456547825 */ /* 0x000fc800078e026c */
[----:B-1----:R-:W-:-:S04]  /*65d0*/  IMAD.WIDE R38, R6, 0x4, R16 ;  /* 0x0000000406267825 */ /* 0x002fc800078e0210 */
[--C-:B--2---:R-:W-:Y:S01]  /*65e0*/  IMAD.WIDE R36, R26, 0x4, R16.reuse ;  /* 0x000000041a247825 */ /* 0x104fe200078e0210 */
[----:B------:R1:W-:Y:S01]  /*65f0*/  STL.64 [R1+0xc10], R38 ;  /* 0x000c102601007387 */ /* 0x0003e20000100a00 */
[----:B---3--:R-:W-:Y:S02]  /*6600*/  MOV R41, R103 ;  /* 0x0000006700297202 */ /* 0x008fe40000000f00 */
[----:B------:R-:W-:Y:S01]  /*6610*/  IMAD.WIDE R6, R13, 0x4, R16 ;  /* 0x000000040d067825 */ /* 0x000fe200078e0210 */
[----:B------:R2:W-:Y:S03]  /*6620*/  STL.64 [R1+0xc00], R36 ;  /* 0x000c002401007387 */ /* 0x0005e60000100a00 */
[----:B------:R-:W-:Y:S01]  /*6630*/  IMAD.WIDE R86, R86, 0x4, R82 ;  /* 0x0000000456567825 */ /* 0x000fe200078e0252 */
[----:B------:R3:W-:Y:S03]  /*6640*/  STL.64 [R1+0xbf0], R6 ;  /* 0x000bf00601007387 */ /* 0x0007e60000100a00 */
[----:B------:R-:W-:Y:S01]  /*6650*/  IMAD R96, R66, 0x14, RZ ;  /* 0x0000001442607824 */ /* 0x000fe200078e02ff */
[----:B------:R4:W-:Y:S01]  /*6660*/  STL.64 [R1+0xbd8], R14 ;  /* 0x000bd80e01007387 */ /* 0x0009e20000100a00 */
[----:B------:R-:W-:Y:S01]  /*6670*/  IMAD.MOV.U32 R57, RZ, RZ, R97 ;  /* 0x000000ffff397224 */ /* 0x000fe200078e0061 */
[----:B-1----:R-:W-:Y:S01]  /*6680*/  MOV R38, R104 ;  /* 0x0000006800267202 */ /* 0x002fe20000000f00 */
[----:B------:R-:W-:-:S02]  /*6690*/  IMAD.MOV.U32 R39, RZ, RZ, R105 ;  /* 0x000000ffff277224 */ /* 0x000fc400078e0069 */
[----:B--2---:R-:W-:-:S04]  /*66a0*/  IMAD.WIDE R36, R32, 0x4, R16 ;  /* 0x0000000420247825 */ /* 0x004fc800078e0210 */
[--C-:B---3--:R-:W-:Y:S01]  /*66b0*/  IMAD.WIDE R6, R29, 0x4, R16.reuse ;  /* 0x000000041d067825 */ /* 0x108fe200078e0210 */
[----:B------:R-:W-:Y:S03]  /*66c0*/  STL.64 [R1+0xbc0], R36 ;  /* 0x000bc02401007387 */ /* 0x000fe60000100a00 */
[--C-:B----4-:R-:W-:Y:S01]  /*66d0*/  IMAD.WIDE R14, R10, 0x4, R16.reuse ;  /* 0x000000040a0e7825 */ /* 0x110fe200078e0210 */
[----:B------:R1:W-:Y:S03]  /*66e0*/  STL.64 [R1+0xbf8], R6 ;  /* 0x000bf80601007387 */ /* 0x0003e60000100a00 */
[--C-:B------:R-:W-:Y:S01]  /*66f0*/  IMAD.WIDE R10, R12, 0x4, R16.reuse ;  /* 0x000000040c0a7825 */ /* 0x100fe200078e0210 */
[----:B------:R2:W-:Y:S03]  /*6700*/  STL.64 [R1+0xc30], R14 ;  /* 0x000c300e01007387 */ /* 0x0005e60000100a00 */
[--C-:B------:R-:W-:Y:S01]  /*6710*/  IMAD.WIDE R12, R5, 0x4, R16.reuse ;  /* 0x00000004050c7825 */ /* 0x100fe200078e0210 */
[----:B------:R3:W-:Y:S03]  /*6720*/  STL.64 [R1+0xc60], R10 ;  /* 0x000c600a01007387 */ /* 0x0007e60000100a00 */
[----:B------:R-:W-:-:S04]  /*6730*/  IMAD.WIDE R4, R4, 0x4, R16 ;  /* 0x0000000404047825 */ /* 0x000fc800078e0210 */
[----:B-1----:R-:W-:Y:S01]  /*6740*/  IMAD.WIDE R6, R21, 0x4, R16 ;  /* 0x0000000415067825 */ /* 0x002fe200078e0210 */
[----:B--2---:R-:W-:-:S03]  /*6750*/  MOV R14, R98 ;  /* 0x00000062000e7202 */ /* 0x004fc60000000f00 */
[----:B------:R-:W-:Y:S01]  /*6760*/  IMAD.MOV.U32 R15, RZ, RZ, R99 ;  /* 0x000000ffff0f7224 */ /* 0x000fe200078e0063 */
[----:B------:R1:W-:Y:S01]  /*6770*/  STL.64 [R1+0xc58], R6 ;  /* 0x000c580601007387 */ /* 0x0003e20000100a00 */
[----:B---3--:R-:W-:-:S03]  /*6780*/  IMAD.WIDE R10, R2, 0x4, R16 ;  /* 0x00000004020a7825 */ /* 0x008fc600078e0210 */
[----:B------:R2:W-:Y:S01]  /*6790*/  STL.64 [R1+0xc48], R12 ;  /* 0x000c480c01007387 */ /* 0x0005e20000100a00 */
[----:B------:R-:W-:-:S03]  /*67a0*/  IMAD.WIDE R98, R94, 0x4, R108 ;  /* 0x000000045e627825 */ /* 0x000fc600078e026c */
[----:B------:R3:W-:Y:S01]  /*67b0*/  STL.64 [R1+0xc38], R10 ;  /* 0x000c380a01007387 */ /* 0x0007e20000100a00 */
[----:B------:R-:W-:-:S04]  /*67c0*/  IMAD.WIDE R94, R94, 0x4, R82 ;  /* 0x000000045e5e7825 */ /* 0x000fc800078e0252 */
[----:B-1----:R-:W-:Y:S01]  /*67d0*/  IMAD.WIDE R6, R28, 0x4, R16 ;  /* 0x000000041c067825 */ /* 0x002fe200078e0210 */
[----:B------:R-:W-:-:S03]  /*67e0*/  MOV R28, R14 ;  /* 0x0000000e001c7202 */ /* 0x000fc60000000f00 */
[--C-:B--2---:R-:W-:Y:S01]  /*67f0*/  IMAD.WIDE R12, R33, 0x4, R16.reuse ;  /* 0x00000004210c7825 */ /* 0x104fe200078e0210 */
[----:B------:R1:W-:Y:S03]  /*6800*/  STL.64 [R1+0xc28], R6 ;  /* 0x000c280601007387 */ /* 0x0003e60000100a00 */
[----:B---3--:R-:W-:Y:S01]  /*6810*/  IMAD.WIDE R10, R24, 0x4, R16 ;  /* 0x00000004180a7825 */ /* 0x008fe200078e0210 */
[----:B------:R-:W-:Y:S03]  /*6820*/  STL.64 [R1+0xc08], R12 ;  /* 0x000c080c01007387 */ /* 0x000fe60000100a00 */
[----:B------:R-:W-:Y:S01]  /*6830*/  IMAD.MOV.U32 R36, RZ, RZ, R100 ;  /* 0x000000ffff247224 */ /* 0x000fe200078e0064 */
[----:B------:R2:W-:Y:S01]  /*6840*/  STL.64 [R1+0xc40], R10 ;  /* 0x000c400a01007387 */ /* 0x0005e20000100a00 */
[----:B------:R-:W-:-:S02]  /*6850*/  IMAD R100, R66, 0x18, RZ ;  /* 0x0000001842647824 */ /* 0x000fc400078e02ff */
[----:B------:R-:W-:Y:S02]  /*6860*/  IMAD.MOV.U32 R40, RZ, RZ, R102 ;  /* 0x000000ffff287224 */ /* 0x000fe400078e0066 */
[----:B-1----:R-:W-:-:S04]  /*6870*/  IMAD.WIDE R6, R31, 0x4, R16 ;  /* 0x000000041f067825 */ /* 0x002fc800078e0210 */
[----:B------:R-:W-:Y:S01]  /*6880*/  IMAD.MOV.U32 R37, RZ, RZ, R101 ;  /* 0x000000ffff257224 */ /* 0x000fe200078e0065 */
[----:B------:R1:W-:Y:S01]  /*6890*/  STL.64 [R1+0xc78], R6 ;  /* 0x000c780601007387 */ /* 0x0003e20000100a00 */
[----:B------:R-:W-:-:S03]  /*68a0*/  IMAD.WIDE R104, R100, 0x4, R108 ;  /* 0x0000000464687825 */ /* 0x000fc600078e026c */
[----:B------:R3:W-:Y:S01]  /*68b0*/  STL.64 [R1+0xca8], R4 ;  /* 0x000ca80401007387 */ /* 0x0007e20000100a00 */
[----:B--2---:R-:W-:-:S04]  /*68c0*/  IMAD.WIDE R10, R8, 0x4, R16 ;  /* 0x00000004080a7825 */ /* 0x004fc800078e0210 */
[----:B------:R-:W-:Y:S01]  /*68d0*/  IMAD R102, R66, 0x1c, RZ ;  /* 0x0000001c42667824 */ /* 0x000fe200078e02ff */
[----:B------:R2:W-:Y:S01]  /*68e0*/  STL.64 [R1+0xca0], R10 ;  /* 0x000ca00a01007387 */ /* 0x0005e20000100a00 */
[----:B------:R-:W-:-:S04]  /*68f0*/  IMAD.WIDE R100, R100, 0x4, R82 ;  /* 0x0000000464647825 */ /* 0x000fc800078e0252 */
[----:B-1----:R-:W-:-:S04]  /*6900*/  IMAD.WIDE R6, R9, 0x4, R16 ;  /* 0x0000000409067825 */ /* 0x002fc800078e0210 */
[--C-:B---3--:R-:W-:Y:S01]  /*6910*/  IMAD.WIDE R4, R23, 0x4, R16.reuse ;  /* 0x0000000417047825 */ /* 0x108fe200078e0210 */
[----:B------:R1:W-:Y:S01]  /*6920*/  STL.64 [R1+0xc90], R6 ;  /* 0x000c900601007387 */ /* 0x0003e20000100a00 */
[----:B--2---:R-:W-:Y:S02]  /*6930*/  MOV R11, R125 ;  /* 0x0000007d000b7202 */ /* 0x004fe40000000f00 */
[----:B------:R-:W-:Y:S01]  /*6940*/  IMAD.WIDE R8, R30, 0x4, R16 ;  /* 0x000000041e087825 */ /* 0x000fe200078e0210 */
        /* <DEDUP_REMOVED lines=14> */
[----:B------:R1:W-:Y:S01]  /*6a30*/  STL.64 [R1+0xd00], R6 ;  /* 0x000d000601007387 */ /* 0x0003e20000100a00 */
[----:B------:R-:W2:Y:S02]  /*6a40*/  LDC R20, c[0x0][0x3a0] ;  /* 0x0000e800ff147b82 */ /* 0x000ea40000000800 */
[----:B---3--:R-:W-:Y:S01]  /*6a50*/  IMAD.WIDE R8, R22, 0x4, R16 ;  /* 0x0000000416087825 */ /* 0x008fe200078e0210 */
[----:B------:R3:W-:Y:S03]  /*6a60*/  STL.64 [R1+0xd60], R4 ;  /* 0x000d600401007387 */ /* 0x0007e60000100a00 */
[----:B------:R-:W-:Y:S01]  /*6a70*/  IMAD.WIDE R102, R102, 0x4, R82 ;  /* 0x0000000466667825 */ /* 0x000fe200078e0252 */
[----:B------:R4:W-:Y:S03]  /*6a80*/  STL.64 [R1+0xdc8], R8 ;  /* 0x000dc80801007387 */ /* 0x0009e60000100a00 */
[----:B------:R-:W-:-:S02]  /*6a90*/  IMAD.SHL.U32 R106, R66, 0x20, RZ ;  /* 0x00000020426a7824 */ /* 0x000fc400078e00ff */
[----:B-1----:R-:W-:-:S04]  /*6aa0*/  IMAD.WIDE R6, R0, 0x4, R16 ;  /* 0x0000000400067825 */ /* 0x002fc800078e0210 */
[--C-:B---3--:R-:W-:Y:S01]  /*6ab0*/  IMAD.WIDE R4, R3, 0x4, R16.reuse ;  /* 0x0000000403047825 */ /* 0x108fe200078e0210 */
[----:B------:R1:W-:Y:S01]  /*6ac0*/  STL.64 [R1+0xdc0], R6 ;  /* 0x000dc00601007387 */ /* 0x0003e20000100a00 */
[----:B----4-:R-:W3:Y:S02]  /*6ad0*/  LDC R8, c[0x0][0x3a0] ;  /* 0x0000e800ff087b82 */ /* 0x010ee40000000800 */
[----:B------:R-:W-:Y:S01]  /*6ae0*/  IMAD.WIDE R2, R35, 0x4, R16 ;  /* 0x0000000423027825 */ /* 0x000fe200078e0210 */
[----:B------:R4:W-:Y:S03]  /*6af0*/  STL.64 [R1+0xdb0], R4 ;  /* 0x000db00401007387 */ /* 0x0009e60000100a00 */
[----:B------:R-:W-:Y:S01]  /*6b00*/  VIADD R0, R78, 0xffffffef ;  /* 0xffffffef4e007836 */ /* 0x000fe20000000000 */
[----:B------:R4:W-:Y:S01]  /*6b10*/  STL.64 [R1+0xce0], R2 ;  /* 0x000ce00201007387 */ /* 0x0009e20000100a00 */
[----:B------:R-:W-:Y:S01]  /*6b20*/  IMAD.MOV.U32 R49, RZ, RZ, R107 ;  /* 0x000000ffff317224 */ /* 0x000fe200078e006b */
[----:B------:R-:W2:Y:S01]  /*6b30*/  LDC R9, c[0x0][0x3a0] ;  /* 0x0000e800ff097b82 */ /* 0x000ea20000000800 */
[----:B------:R-:W-:Y:S01]  /*6b40*/  IMAD.WIDE R112, R106, 0x4, R108 ;  /* 0x000000046a707825 */ /* 0x000fe200078e026c */
[----:B------:R-:W-:Y:S01]  /*6b50*/  ISETP.GE.U32.AND P1, PT, R0, 0x7fffff70, PT ;  /* 0x7fffff700000780c */ /* 0x000fe20003f26070 */
[----:B------:R-:W-:Y:S01]  /*6b60*/  STL.64 [R1+0x13e0], R84 ;  /* 0x0013e05401007387 */ /* 0x000fe20000100a00 */
[----:B------:R-:W-:Y:S01]  /*6b70*/  IADD3 R0, PT, PT, R80, -0x19, RZ ;  /* 0xffffffe750007810 */ /* 0x000fe20007ffe0ff */
[----:B-1----:R-:W-:-:S02]  /*6b80*/  IMAD.SHL.U32 R6, R252, 0x4, RZ ;  /* 0x00000004fc067824 */ /* 0x002fc400078e00ff */
[----:B------:R-:W-:Y:S01]  /*6b90*/  IMAD.WIDE R106, R106, 0x4, R82 ;  /* 0x000000046a6a7825 */ /* 0x000fe200078e0252 */
[----:B----4-:R-:W1:Y:S01]  /*6ba0*/  LDC R4, c[0x0][0x3a0] ;  /* 0x0000e800ff047b82 */ /* 0x010e620000000800 */
[----:B------:R-:W-:Y:S01]  /*6bb0*/  ISETP.GE.U32.AND P6, PT, R0, 0x7fffff68, PT ;  /* 0x7fffff680000780c */ /* 0x000fe20003fc6070 */
[----:B------:R-:W-:Y:S01]  /*6bc0*/  STL.64 [R1+0x13e8], R86 ;  /* 0x0013e85601007387 */ /* 0x000fe20000100a00 */
[----:B------:R-:W-:Y:S01]  /*6bd0*/  IADD3 R2, PT, PT, R77, -0xd, RZ ;  /* 0xfffffff34d027810 */ /* 0x000fe20007ffe0ff */
[----:B------:R-:W-:Y:S01]  /*6be0*/  VIADD R3, R76, 0xfffffff7 ;  /* 0xfffffff74c037836 */ /* 0x000fe20000000000 */
[----:B------:R-:W-:Y:S01]  /*6bf0*/  IADD3 R0, PT, PT, R81, -0x1d, RZ ;  /* 0xffffffe351007810 */ /* 0x000fe20007ffe0ff */
[----:B------:R-:W-:Y:S01]  /*6c00*/  IMAD.MOV.U32 R54, RZ, RZ, R64 ;  /* 0x000000ffff367224 */ /* 0x000fe200078e0040 */
[----:B------:R-:W-:Y:S01]  /*6c10*/  ISETP.GE.U32.AND P5, PT, R2, 0x7fffff74, PT ;  /* 0x7fffff740200780c */ /* 0x000fe20003fa6070 */
[----:B------:R-:W-:Y:S01]  /*6c20*/  VIADD R2, R79, 0xffffffeb ;  /* 0xffffffeb4f027836 */ /* 0x000fe20000000000 */
[----:B------:R-:W-:Y:S01]  /*6c30*/  ISETP.GE.U32.AND P4, PT, R3, 0x7fffff78, PT ;  /* 0x7fffff780300780c */ /* 0x000fe20003f86070 */
[----:B------:R-:W4:Y:S01]  /*6c40*/  LDC R5, c[0x0][0x3a0] ;  /* 0x0000e800ff057b82 */ /* 0x000f220000000800 */
[----:B------:R-:W-:Y:S01]  /*6c50*/  MOV R64, R118 ;  /* 0x0000007600407202 */ /* 0x000fe20000000f00 */
[----:B------:R-:W-:Y:S01]  /*6c60*/  IMAD R118, R66, 0x2c, RZ ;  /* 0x0000002c42767824 */ /* 0x000fe200078e02ff */
[----:B------:R-:W-:Y:S01]  /*6c70*/  ISETP.GE.U32.AND P2, PT, R2, 0x7fffff6c, PT ;  /* 0x7fffff6c0200780c */ /* 0x000fe20003f46070 */
[----:B------:R-:W-:Y:S01]  /*6c80*/  VIADD R2, R6, UR4 ;  /* 0x0000000406027c36 */ /* 0x000fe20008000000 */
[----:B------:R1:W-:Y:S01]  /*6c90*/  STL.64 [R1+0x13f0], R92 ;  /* 0x0013f05c01007387 */ /* 0x0003e20000100a00 */
[----:B------:R-:W-:-:S02]  /*6ca0*/  IMAD.MOV.U32 R65, RZ, RZ, R119 ;  /* 0x000000ffff417224 */ /* 0x000fc400078e0077 */
[----:B------:R-:W2:Y:S01]  /*6cb0*/  LDC R3, c[0x0][0x3a0] ;  /* 0x0000e800ff037b82 */ /* 0x000ea20000000800 */
[----:B------:R-:W-:Y:S01]  /*6cc0*/  @!PT LDS RZ, [RZ] ;  /* 0x00000000fffff984 */ /* 0x000fe20000000800 */
[----:B------:R-:W-:Y:S01]  /*6cd0*/  @!PT LDS RZ, [RZ] ;  /* 0x00000000fffff984 */ /* 0x000fe20000000800 */
[----:B------:R-:W-:Y:S01]  /*6ce0*/  @!PT LDS RZ, [RZ] ;  /* 0x00000000fffff984 */ /* 0x000fe20000000800 */
[----:B------:R-:W-:Y:S01]  /*6cf0*/  LDGSTS.E [R2], desc[UR8][R108.64], !P0 ;  /* 0x000000006c027fae */ /* 0x000fe2000c1a1008 */
[----:B------:R-:W-:-:S03]  /*6d00*/  IMAD.WIDE R148, R118, 0x4, R108 ;  /* 0x0000000476947825 */ /* 0x000fc600078e026c */
[----:B------:R-:W-:Y:S01]  /*6d10*/  LDGSTS.E [R2+0x80], desc[UR8][R82.64], !P0 ;  /* 0x0008000052027fae */ /* 0x000fe2000c1a1008 */
[----:B------:R-:W-:Y:S01]  /*6d20*/  ISETP.GE.U32.AND P0, PT, R0, 0x7fffff64, PT ;  /* 0x7fffff640000780c */ /* 0x000fe20003f06070 */
[----:B-1----:R-:W-:Y:S01]  /*6d30*/  VIADD R0, R4, 0xffffffdf ;  /* 0xffffffdf04007836 */ /* 0x002fe20000000000 */
[----:B------:R-:W1:Y:S01]  /*6d40*/  LDC R6, c[0x0][0x3a0] ;  /* 0x0000e800ff067b82 */ /* 0x000e620000000800 */
[----:B------:R-:W-:Y:S01]  /*6d50*/  LDGSTS.E [R2+0x400], desc[UR8][R84.64], !P3 ;  /* 0x0040000054027fae */ /* 0x000fe2000d9a1008 */
[----:B------:R-:W-:-:S03]  /*6d60*/  IMAD.WIDE R118, R118, 0x4, R82 ;  /* 0x0000000476767825 */ /* 0x000fc600078e0252 */
[----:B------:R-:W-:Y:S01]  /*6d70*/  LDGSTS.E [R2+0x480], desc[UR8][R86.64], !P3 ;  /* 0x0048000056027fae */ /* 0x000fe2000d9a1008 */
[----:B------:R-:W-:Y:S01]  /*6d80*/  ISETP.GE.U32.AND P3, PT, R0, 0x7fffff60, PT ;  /* 0x7fffff600000780c */ /* 0x000fe20003f66070 */
[----:B------:R-:W-:Y:S01]  /*6d90*/  IMAD.MOV.U32 R46, RZ, RZ, R128 ;  /* 0x000000ffff2e7224 */ /* 0x000fe200078e0080 */
[----:B------:R-:W1:Y:S01]  /*6da0*/  LDC R4, c[0x0][0x3a0] ;  /* 0x0000e800ff047b82 */ /* 0x000e620000000800 */
[----:B------:R3:W-:Y:S01]  /*6db0*/  LDGSTS.E [R2+0x800], desc[UR8][R92.64], !P4 ;  /* 0x008000005c027fae */ /* 0x0007e2000e1a1008 */
[----:B------:R-:W-:-:S03]  /*6dc0*/  IMAD.WIDE R128, R122, 0x4, R108 ;  /* 0x000000047a807825 */ /* 0x000fc600078e026c */
[----:B------:R1:W-:Y:S01]  /*6dd0*/  LDGSTS.E [R2+0x880], desc[UR8][R88.64], !P4 ;  /* 0x0088000058027fae */ /* 0x0003e2000e1a1008 */
[----:B------:R-:W-:Y:S01]  /*6de0*/  IMAD.WIDE R122, R122, 0x4, R82 ;  /* 0x000000047a7a7825 */ /* 0x000fe200078e0252 */
[----:B--2---:R-:W-:Y:S02]  /*6df0*/  IADD3 R0, PT, PT, R3, -0x25, RZ ;  /* 0xffffffdb03007810 */ /* 0x004fe40007ffe0ff */
[----:B------:R2:W-:Y:S01]  /*6e00*/  LDGSTS.E [R2+0xc00], desc[UR8][R116.64], !P5 ;  /* 0x00c0000074027fae */ /* 0x0005e2000e9a1008 */
[----:B------:R-:W2:Y:S01]  /*6e10*/  LDC R3, c[0x0][0x3a0] ;  /* 0x0000e800ff037b82 */ /* 0x000ea20000000800 */
[----:B------:R-:W-:Y:S01]  /*6e20*/  IMAD.MOV.U32 R42, RZ, RZ, R126 ;  /* 0x000000ffff2a7224 */ /* 0x000fe200078e007e */
[----:B------:R-:W-:Y:S01]  /*6e30*/  ISETP.GE.U32.AND P4, PT, R0, 0x7fffff5c, PT ;  /* 0x7fffff5c0000780c */ /* 0x000fe20003f86070 */
[----:B----4-:R-:W-:Y:S01]  /*6e40*/  VIADD R0, R5, 0xffffffd7 ;  /* 0xffffffd705007836 */ /* 0x010fe20000000000 */
[----:B------:R4:W-:Y:S01]  /*6e50*/  LDGSTS.E [R2+0xc80], desc[UR8][R90.64], !P5 ;  /* 0x00c800005a027fae */ /* 0x0009e2000e9a1008 */
[----:B------:R-:W-:Y:S01]  /*6e60*/  IMAD R126, R66, 0x34, RZ ;  /* 0x00000034427e7824 */ /* 0x000fe200078e02ff */
[----:B---3--:R-:W-:Y:S01]  /*6e70*/  MOV R93, R71 ;  /* 0x00000047005d7202 */ /* 0x008fe20000000f00 */
[----:B------:R-:W-:Y:S01]  /*6e80*/  IMAD.MOV.U32 R43, RZ, RZ, R127 ;  /* 0x000000ffff2b7224 */ /* 0x000fe200078e007f */
[----:B------:R-:W-:Y:S01]  /*6e90*/  ISETP.GE.U32.AND P5, PT, R0, 0x7fffff58, PT ;  /* 0x7fffff580000780c */ /* 0x000fe20003fa6070 */
[----:B------:R-:W3:Y:S01]  /*6ea0*/  LDC R5, c[0x0][0x3a0] ;  /* 0x0000e800ff057b82 */ /* 0x000ee20000000800 */
[----:B------:R1:W-:Y:S01]  /*6eb0*/  LDGSTS.E [R2+0x1000], desc[UR8][R98.64], !P1 ;  /* 0x0100000062027fae */ /* 0x0003e2000c9a1008 */
[----:B------:R-:W-:Y:S01]  /*6ec0*/  IMAD.WIDE R156, R126, 0x4, R108 ;  /* 0x000000047e9c7825 */ /* 0x000fe200078e026c */
[----:B-1----:R-:W-:-:S02]  /*6ed0*/  IADD3 R0, PT, PT, R4, -0x2d, RZ ;  /* 0xffffffd304007810 */ /* 0x002fc40007ffe0ff */
[----:B------:R1:W-:Y:S01]  /*6ee0*/  LDGSTS.E [R2+0x1080], desc[UR8][R94.64], !P1 ;  /* 0x010800005e027fae */ /* 0x0003e2000c9a1008 */
[----:B------:R-:W-:Y:S02]  /*6ef0*/  IMAD.WIDE R126, R126, 0x4, R82 ;  /* 0x000000047e7e7825 */ /* 0x000fe400078e0252 */
[----:B------:R-:W1:Y:S01]  /*6f00*/  LDC R4, c[0x0][0x3a0] ;  /* 0x0000e800ff047b82 */ /* 0x000e620000000800 */
[----:B------:R-:W-:Y:S01]  /*6f10*/  ISETP.GE.U32.AND P1, PT, R0, 0x7fffff54, PT ;  /* 0x7fffff540000780c */ /* 0x000fe20003f26070 */
[----:B------:R1:W-:Y:S01]  /*6f20*/  LDGSTS.E [R2+0x1400], desc[UR8][R124.64], !P2 ;  /* 0x014000007c027fae */ /* 0x0003e2000d1a1008 */
[----:B------:R-:W-:Y:S02]  /*6f30*/  VIADD R0, R6, 0xffffffcf ;  /* 0xffffffcf06007836 */ /* 0x000fe40000000000 */
[----:B------:R-:W-:Y:S01]  /*6f40*/  IMAD.MOV.U32 R32, RZ, RZ, R10 ;  /* 0x000000ffff207224 */ /* 0x000fe200078e000a */
[----:B------:R1:W-:Y:S01]  /*6f50*/  LDGSTS.E [R2+0x1480], desc[UR8][R96.64], !P2 ;  /* 0x0148000060027fae */ /* 0x0003e2000d1a1008 */
[----:B--2---:R-:W-:Y:S01]  /*6f60*/  IADD3 R3, PT, PT, R3, -0x35, RZ ;  /* 0xffffffcb03037810 */ /* 0x004fe20007ffe0ff */
[----:B------:R-:W2:Y:S01]  /*6f70*/  LDC R6, c[0x0][0x3a0] ;  /* 0x0000e800ff067b82 */ /* 0x000ea20000000800 */
[----:B------:R-:W-:Y:S01]  /*6f80*/  ISETP.GE.U32.AND P2, PT, R0, 0x7fffff50, PT ;  /* 0x7fffff500000780c */ /* 0x000fe20003f46070 */
[----:B------:R1:W-:Y:S01]  /*6f90*/  LDGSTS.E [R2+0x1800], desc[UR8][R104.64], !P6 ;  /* 0x0180000068027fae */ /* 0x0003e2000f1a1008 */
[----:B------:R-:W-:-:S02]  /*6fa0*/  VIADD R0, R8, 0xffffffc7 ;  /* 0xffffffc708007836 */ /* 0x000fc40000000000 */
[----:B------:R-:W-:Y:S01]  /*6fb0*/  IMAD.MOV.U32 R10, RZ, RZ, R36 ;  /* 0x000000ffff0a7224 */ /* 0x000fe200078e0024 */
[----:B------:R1:W-:Y:S01]  /*6fc0*/  LDGSTS.E [R2+0x1880], desc[UR8][R100.64], !P6 ;  /* 0x0188000064027fae */ /* 0x0003e2000f1a1008 */
[----:B------:R-:W-:Y:S01]  /*6fd0*/  ISETP.GE.U32.AND P6, PT, R3, 0x7fffff4c, PT ;  /* 0x7fffff4c0300780c */ /* 0x000fe20003fc6070 */
[----:B------:R-:W2:Y:S01]  /*6fe0*/  LDC R8, c[0x0][0x3a0] ;  /* 0x0000e800ff087b82 */ /* 0x000ea20000000800 */
[----:B------:R-:W-:Y:S01]  /*6ff0*/  MOV R36, R38 ;  /* 0x0000002600247202 */ /* 0x000fe20000000f00 */
[----:B------:R1:W-:Y:S01]  /*7000*/  LDGSTS.E [R2+0x1c00], desc[UR8][R132.64], !P0 ;  /* 0x01c0000084027fae */ /* 0x0003e2000c1a1008 */
[----:B------:R-:W-:Y:S02]  /*7010*/  IMAD.MOV.U32 R38, RZ, RZ, R46 ;  /* 0x000000ffff267224 */ /* 0x000fe400078e002e */
[----:B------:R-:W-:Y:S01]  /*7020*/  IMAD.MOV.U32 R46, RZ, RZ, R50 ;  /* 0x000000ffff2e7224 */ /* 0x000fe200078e0032 */
[----:B------:R1:W-:Y:S01]  /*7030*/  LDGSTS.E [R2+0x1c80], desc[UR8][R102.64], !P0 ;  /* 0x01c8000066027fae */ /* 0x0003e2000c1a1008 */
[----:B------:R-:W-:Y:S01]  /*7040*/  ISETP.GE.U32.AND P0, PT, R0, 0x7fffff48, PT ;  /* 0x7fffff480000780c */ /* 0x000fe20003f06070 */
[----:B------:R-:W4:Y:S01]  /*7050*/  LDC R3, c[0x0][0x3a0] ;  /* 0x0000e800ff037b82 */ /* 0x000f220000000800 */
[----:B-1----:R-:W-:Y:S01]  /*7060*/  VIADD R0, R4, 0xffffffc3 ;  /* 0xffffffc304007836 */ /* 0x002fe20000000000 */
[----:B------:R1:W-:Y:S01]  /*7070*/  LDGSTS.E [R2+0x2000], desc[UR8][R112.64], !P3 ;  /* 0x0200000070027fae */ /* 0x0003e2000d9a1008 */
[----:B------:R-:W-:Y:S01]  /*7080*/  IMAD.MOV.U32 R33, RZ, RZ, R11 ;  /* 0x000000ffff217224 */ /* 0x000fe200078e000b */
[----:B------:R-:W-:Y:S01]  /*7090*/  MOV R50, R54 ;  /* 0x0000003600327202 */ /* 0x000fe20000000f00 */
[----:B------:R-:W-:Y:S01]  /*70a0*/  IMAD.MOV.U32 R14, RZ, RZ, R40 ;  /* 0x000000ffff0e7224 */ /* 0x000fe200078e0028 */
[----:B------:R1:W-:Y:S01]  /*70b0*/  LDGSTS.E [R2+0x2080], desc[UR8][R106.64], !P3 ;  /* 0x020800006a027fae */ /* 0x0003e2000d9a1008 */
[----:B------:R-:W-:Y:S01]  /*70c0*/  ISETP.GE.U32.AND P3, PT, R0, 0x7fffff44, PT ;  /* 0x7fffff440000780c */ /* 0x000fe20003f66070 */
[----:B------:R-:W1:Y:S01]  /*70d0*/  LDC R4, c[0x0][0x3a0] ;  /* 0x0000e800ff047b82 */ /* 0x000e620000000800 */
[----:B---3--:R-:W-:Y:S01]  /*70e0*/  IADD3 R0, PT, PT, R5, -0x41, RZ ;  /* 0xffffffbf05007810 */ /* 0x008fe20007ffe0ff */
[----:B------:R3:W-:Y:S01]  /*70f0*/  LDGSTS.E [R2+0x2400], desc[UR8][R140.64], !P4 ;  /* 0x024000008c027fae */ /* 0x0007e2000e1a1008 */
[----:B------:R-:W-:Y:S01]  /*7100*/  MOV R11, R37 ;  /* 0x00000025000b7202 */ /* 0x000fe20000000f00 */
[----:B------:R-:W-:Y:S01]  /*7110*/  IMAD.MOV.U32 R40, RZ, RZ, R42 ;  /* 0x000000ffff287224 */ /* 0x000fe200078e002a */
[----:B------:R-:W-:Y:S01]  /*7120*/  MOV R42, R48 ;  /* 0x00000030002a7202 */ /* 0x000fe20000000f00 */
[----:B------:R-:W-:Y:S01]  /*7130*/  LDGSTS.E [R2+0x2480], desc[UR8][R110.64], !P4 ;  /* 0x024800006e027fae */ /* 0x000fe2000e1a1008 */
[----:B------:R-:W-:Y:S01]  /*7140*/  ISETP.GE.U32.AND P4, PT, R0, 0x7fffff40, PT ;  /* 0x7fffff400000780c */ /* 0x000fe20003f86070 */
[----:B------:R-:W3:Y:S01]  /*7150*/  LDC R5, c[0x0][0x3a0] ;  /* 0x0000e800ff057b82 */ /* 0x000ee20000000800 */
[----:B--2---:R-:W-:Y:S01]  /*7160*/  VIADD R0, R6, 0xffffffbb ;  /* 0xffffffbb06007836 */ /* 0x004fe20000000000 */
[----:B------:R2:W-:Y:S01]  /*7170*/  LDGSTS.E [R2+0x2800], desc[UR8][R120.64], !P5 ;  /* 0x0280000078027fae */ /* 0x0005e2000e9a1008 */
[----:B------:R-:W-:-:S02]  /*7180*/  IMAD.MOV.U32 R54, RZ, RZ, R244 ;  /* 0x000000ffff367224 */ /* 0x000fc400078e00f4 */
[----:B------:R-:W-:Y:S01]  /*7190*/  IMAD.MOV.U32 R37, RZ, RZ, R39 ;  /* 0x000000ffff257224 */ /* 0x000fe200078e0027 */
[----:B------:R1:W-:Y:S01]  /*71a0*/  LDGSTS.E [R2+0x2880], desc[UR8][R114.64], !P5 ;  /* 0x0288000072027fae */ /* 0x0003e2000e9a1008 */
[----:B------:R-:W-:Y:S01]  /*71b0*/  ISETP.GE.U32.AND P5, PT, R0, 0x7fffff3c, PT ;  /* 0x7fffff3c0000780c */ /* 0x000fe20003fa6070 */
[----:B------:R-:W2:Y:S01]  /*71c0*/  LDC R6, c[0x0][0x3a0] ;  /* 0x0000e800ff067b82 */ /* 0x000ea20000000800 */
[----:B----4-:R-:W-:Y:S01]  /*71d0*/  VIADD R0, R3, 0xffffffb7 ;  /* 0xffffffb703007836 */ /* 0x010fe20000000000 */
[----:B------:R4:W-:Y:S01]  /*71e0*/  LDGSTS.E [R2+0x2c00], desc[UR8][R148.64], !P1 ;  /* 0x02c0000094027fae */ /* 0x0009e2000c9a1008 */
[----:B------:R-:W-:Y:S02]  /*71f0*/  IMAD R244, R66, 0x31, RZ ;  /* 0x0000003142f47824 */ /* 0x000fe400078e02ff */
[----:B------:R-:W-:Y:S01]  /*7200*/  IMAD.MOV.U32 R39, RZ, RZ, R47 ;  /* 0x000000ffff277224 */ /* 0x000fe200078e002f */
[----:B------:R-:W-:Y:S01]  /*7210*/  LDGSTS.E [R2+0x2c80], desc[UR8][R118.64], !P1 ;  /* 0x02c8000076027fae */ /* 0x000fe2000c9a1008 */
[----:B------:R-:W-:Y:S01]  /*7220*/  ISETP.GE.U32.AND P1, PT, R0, 0x7fffff38, PT ;  /* 0x7fffff380000780c */ /* 0x000fe20003f26070 */
[----:B------:R-:W-:Y:S01]  /*7230*/  IMAD.MOV.U32 R48, RZ, RZ, R52 ;  /* 0x000000ffff307224 */ /* 0x000fe200078e0034 */
[----:B-1----:R-:W-:Y:S01]  /*7240*/  IADD3 R0, PT, PT, R4, -0x4d, RZ ;  /* 0xffffffb304007810 */ /* 0x002fe20007ffe0ff */
[----:B------:R-:W-:Y:S01]  /*7250*/  LDGSTS.E [R2+0x3000], desc[UR8][R128.64], !P2 ;  /* 0x0300000080027fae */ /* 0x000fe2000d1a1008 */
[----:B------:R-:W1:Y:S01]  /*7260*/  LDC R4, c[0x0][0x3a0] ;  /* 0x0000e800ff047b82 */ /* 0x000e620000000800 */
[----:B------:R-:W-:Y:S01]  /*7270*/  IMAD.MOV.U32 R29, RZ, RZ, R15 ;  /* 0x000000ffff1d7224 */ /* 0x000fe200078e000f */
[----:B------:R-:W-:Y:S01]  /*7280*/  MOV R47, R51 ;  /* 0x00000033002f7202 */ /* 0x000fe20000000f00 */
[----:B------:R1:W-:Y:S01]  /*7290*/  LDGSTS.E [R2+0x3080], desc[UR8][R122.64], !P2 ;  /* 0x030800007a027fae */ /* 0x0003e2000d1a1008 */
[----:B------:R-:W-:Y:S01]  /*72a0*/  ISETP.GE.U32.AND P2, PT, R0, 0x7fffff34, PT ;  /* 0x7fffff340000780c */ /* 0x000fe20003f46070 */
[----:B---3--:R-:W-:-:S02]  /*72b0*/  VIADD R0, R5, 0xffffffaf ;  /* 0xffffffaf05007836 */ /* 0x008fc40000000000 */
[----:B------:R3:W-:Y:S01]  /*72c0*/  LDGSTS.E [R2+0x3400], desc[UR8][R156.64], !P6 ;  /* 0x034000009c027fae */ /* 0x0007e2000f1a1008 */
[----:B------:R-:W3:Y:S01]  /*72d0*/  LDC R5, c[0x0][0x3a0] ;  /* 0x0000e800ff057b82 */ /* 0x000ee20000000800 */
[----:B------:R-:W-:Y:S02]  /*72e0*/  IMAD.MOV.U32 R52, RZ, RZ, R44 ;  /* 0x000000ffff347224 */ /* 0x000fe400078e002c */
[----:B------:R-:W-:Y:S01]  /*72f0*/  LDGSTS.E [R2+0x3480], desc[UR8][R126.64], !P6 ;  /* 0x034800007e027fae */ /* 0x000fe2000f1a1008 */
[----:B------:R-:W-:Y:S01]  /*7300*/  ISETP.GE.U32.AND P6, PT, R0, 0x7fffff30, PT ;  /* 0x7fffff300000780c */ /* 0x000fe20003fc6070 */
[----:B------:R-:W-:Y:S01]  /*7310*/  VIADD R0, R8, 0xffffffa7 ;  /* 0xffffffa708007836 */ /* 0x000fe20000000000 */
[----:B--2---:R-:W-:Y:S01]  /*7320*/  IADD3 R3, PT, PT, R6, -0x55, RZ ;  /* 0xffffffab06037810 */ /* 0x004fe20007ffe0ff */
[----:B------:R-:W-:Y:S01]  /*7330*/  LDGSTS.E [R2+0x3800], desc[UR8][R136.64], !P0 ;  /* 0x0380000088027fae */ /* 0x000fe2000c1a1008 */
[----:B------:R-:W2:Y:S01]  /*7340*/  LDC R6, c[0x0][0x3a0] ;  /* 0x0000e800ff067b82 */ /* 0x000ea20000000800 */
[----:B------:R-:W-:Y:S01]  /*7350*/  IMAD.MOV.U32 R15, RZ, RZ, R41 ;  /* 0x000000ffff0f7224 */ /* 0x000fe200078e0029 */
[----:B------:R-:W-:Y:S01]  /*7360*/  MOV R41, R43 ;  /* 0x0000002b00297202 */ /* 0x000fe20000000f00 */
[----:B------:R1:W-:Y:S01]  /*7370*/  LDGSTS.E [R2+0x3880], desc[UR8][R130.64], !P0 ;  /* 0x0388000082027fae */ /* 0x0003e2000c1a1008 */
[----:B------:R-:W-:Y:S01]  /*7380*/  ISETP.GE.U32.AND P0, PT, R3, 0x7fffff2c, PT ;  /* 0x7fffff2c0300780c */ /* 0x000fe20003f06070 */
[----:B------:R-:W-:Y:S01]  /*7390*/  IMAD.MOV.U32 R51, RZ, RZ, R55 ;  /* 0x000000ffff337224 */ /* 0x000fe200078e0037 */
[----:B------:R-:W-:Y:S01]  /*73a0*/  MOV R87, R15 ;  /* 0x0000000f00577202 */ /* 0x000fe20000000f00 */
[----:B------:R-:W-:Y:S01]  /*73b0*/  LDGSTS.E [R2+0x3c00], desc[UR8][R164.64], !P3 ;  /* 0x03c00000a4027fae */ /* 0x000fe2000d9a1008 */
[----:B------:R-:W2:Y:S01]  /*73c0*/  LDC R3, c[0x0][0x3a0] ;  /* 0x0000e800ff037b82 */ /* 0x000ea20000000800 */
[----:B------:R-:W-:Y:S01]  /*73d0*/  IMAD.MOV.U32 R44, RZ, RZ, R64 ;  /* 0x000000ffff2c7224 */ /* 0x000fe200078e0040 */
[----:B------:R-:W-:Y:S01]  /*73e0*/  MOV R64, R72 ;  /* 0x0000004800407202 */ /* 0x000fe20000000f00 */
[----:B------:R-:W-:Y:S01]  /*73f0*/  LDGSTS.E [R2+0x3c80], desc[UR8][R134.64], !P3 ;  /* 0x03c8000086027fae */ /* 0x000fe2000d9a1008 */
[----:B------:R-:W-:Y:S01]  /*7400*/  ISETP.GE.U32.AND P3, PT, R0, 0x7fffff28, PT ;  /* 0x7fffff280000780c */ /* 0x000fe20003f66070 */
[----:B-1----:R-:W-:-:S02]  /*7410*/  VIADD R0, R4, 0xffffffa3 ;  /* 0xffffffa304007836 */ /* 0x002fc40000000000 */
[----:B------:R-:W-:Y:S01]  /*7420*/  LDGSTS.E [R2+0x4000], desc[UR8][R144.64], !P4 ;  /* 0x0400000090027fae */ /* 0x000fe2000e1a1008 */
[----:B------:R-:W1:Y:S01]  /*7430*/  LDC R4, c[0x0][0x3a0] ;  /* 0x0000e800ff047b82 */ /* 0x000e620000000800 */
[----:B------:R-:W-:Y:S02]  /*7440*/  IMAD.MOV.U32 R55, RZ, RZ, R245 ;  /* 0x000000ffff377224 */ /* 0x000fe400078e00f5 */
[----:B------:R-:W-:Y:S01]  /*7450*/  LDGSTS.E [R2+0x4080], desc[UR8][R138.64], !P4 ;  /* 0x040800008a027fae */ /* 0x000fe2000e1a1008 */
[----:B------:R-:W-:Y:S01]  /*7460*/  ISETP.GE.U32.AND P4, PT, R0, 0x7fffff24, PT ;  /* 0x7fffff240000780c */ /* 0x000fe20003f86070 */
[----:B------:R-:W-:Y:S01]  /*7470*/  IMAD.MOV.U32 R43, RZ, RZ, R49 ;  /* 0x000000ffff2b7224 */ /* 0x000fe200078e0031 */
[----:B---3--:R-:W-:Y:S01]  /*7480*/  IADD3 R0, PT, PT, R5, -0x61, RZ ;  /* 0xffffff9f05007810 */ /* 0x008fe20007ffe0ff */
[----:B------:R-:W-:Y:S01]  /*7490*/  LDGSTS.E [R2+0x4400], desc[UR8][R172.64], !P5 ;  /* 0x04400000ac027fae */ /* 0x000fe2000e9a1008 */
[----:B------:R-:W3:Y:S01]  /*74a0*/  LDC R5, c[0x0][0x3a0] ;  /* 0x0000e800ff057b82 */ /* 0x000ee20000000800 */
[----:B------:R-:W-:-:S02]  /*74b0*/  IMAD.MOV.U32 R72, RZ, RZ, R240 ;  /* 0x000000ffff487224 */ /* 0x000fc400078e00f0 */
[----:B------:R-:W-:Y:S01]  /*74c0*/  LDGSTS.E [R2+0x4480], desc[UR8][R142.64], !P5 ;  /* 0x044800008e027fae */ /* 0x000fe2000e9a1008 */
[----:B------:R-:W-:Y:S01]  /*74d0*/  ISETP.GE.U32.AND P5, PT, R0, 0x7fffff20, PT ;  /* 0x7fffff200000780c */ /* 0x000fe20003fa6070 */
[----:B------:R-:W-:Y:S02]  /*74e0*/  VIADD R0, R9, 0xffffff9b ;  /* 0xffffff9b09007836 */ /* 0x000fe40000000000 */
[----:B------:R-:W-:Y:S01]  /*74f0*/  LDGSTS.E [R2+0x4800], desc[UR8][R152.64], !P1 ;  /* 0x0480000098027fae */ /* 0x000fe2000c9a1008 */
[----:B------:R-:W4:Y:S01]  /*7500*/  LDC R8, c[0x0][0x3a0] ;  /* 0x0000e800ff087b82 */ /* 0x000f220000000800 */
[----:B------:R-:W-:Y:S01]  /*7510*/  IMAD.MOV.U32 R49, RZ, RZ, R53 ;  /* 0x000000ffff317224 */ /* 0x000fe200078e0035 */
[----:B------:R-:W-:Y:S01]  /*7520*/  MOV R53, R45 ;  /* 0x0000002d00357202 */ /* 0x000fe20000000f00 */
[----:B------:R-:W-:Y:S01]  /*7530*/  LDGSTS.E [R2+0x4880], desc[UR8][R146.64], !P1 ;  /* 0x0488000092027fae */ /* 0x000fe2000c9a1008 */
[----:B------:R-:W-:Y:S01]  /*7540*/  ISETP.GE.U32.AND P1, PT, R0, 0x7fffff1c, PT ;  /* 0x7fffff1c0000780c */ /* 0x000fe20003f26070 */
[----:B--2---:R-:W-:-:S02]  /*7550*/  VIADD R0, R3, 0xffffff97 ;  /* 0xffffff9703007836 */ /* 0x004fc40000000000 */
[----:B------:R-:W-:Y:S01]  /*7560*/  LDGSTS.E [R2+0x4c00], desc[UR8][R180.64], !P2 ;  /* 0x04c00000b4027fae */ /* 0x000fe2000d1a1008 */
[----:B------:R-:W2:Y:S01]  /*7570*/  LDC R3, c[0x0][0x3a0] ;  /* 0x0000e800ff037b82 */ /* 0x000ea20000000800 */
[----:B------:R-:W-:Y:S02]  /*7580*/  IMAD R240, R66, 0x35, RZ ;  /* 0x0000003542f07824 */ /* 0x000fe400078e02ff */
        /* <DEDUP_REMOVED lines=8> */
[----:B------:R-:W-:Y:S01]  /*7610*/  LDGSTS.E [R2+0x5080], desc[UR8][R154.64], !P6 ;  /* 0x050800009a027fae */ /* 0x000fe2000f1a1008 */
[----:B------:R-:W-:Y:S01]  /*7620*/  ISETP.GE.U32.AND P6, PT, R0, 0x7fffff14, PT ;  /* 0x7fffff140000780c */ /* 0x000fe20003fc6070 */
[----:B---3--:R-:W-:Y:S01]  /*7630*/  VIADD R0, R5, 0xffffff8f ;  /* 0xffffff8f05007836 */ /* 0x008fe20000000000 */
[----:B------:R-:W-:Y:S01]  /*7640*/  MOV R85, R73 ;  /* 0x0000004900557202 */ /* 0x000fe20000000f00 */
        /* <DEDUP_REMOVED lines=8> */
[----:B------:R-:W-:Y:S02]  /*76d0*/  IMAD R14, R66, 0x41, RZ ;  /* 0x00000041420e7824 */ /* 0x000fe400078e02ff */
[----:B------:R-:W-:Y:S01]  /*76e0*/  LDGSTS.E [R2+0x5880], desc[UR8][R162.64], !P3 ;  /* 0x05880000a2027fae */ /* 0x000fe2000d9a1008 */
[----:B------:R-:W-:Y:S01]  /*76f0*/  ISETP.GE.U32.AND P3, PT, R0, 0x7fffff0c, PT ;  /* 0x7fffff0c0000780c */ /* 0x000fe20003f66070 */
[C---:B------:R-:W-:Y:S01]  /*7700*/  IMAD R18, R66.reuse, 0x45, RZ ;  /* 0x0000004542127824 */ /* 0x040fe200078e02ff */
[----:B--2---:R-:W-:Y:S01]  /*7710*/  IADD3 R0, PT, PT, R3, -0x79, RZ ;  /* 0xffffff8703007810 */ /* 0x004fe20007ffe0ff */
[----:B------:R-:W-:Y:S01]  /*7720*/  LDGSTS.E [R2+0x5c00], desc[UR8][R196.64], !P4 ;  /* 0x05c00000c4027fae */ /* 0x000fe2000e1a1008 */
[----:B------:R-:W2:Y:S01]  /*7730*/  LDC R3, c[0x0][0x3a0] ;  /* 0x0000e800ff037b82 */ /* 0x000ea20000000800 */
[----:B------:R-:W-:-:S02]  /*7740*/  IMAD R22, R66, 0x49, RZ ;  /* 0x0000004942167824 */ /* 0x000fc400078e02ff */
[----:B------:R-:W-:Y:S01]  /*7750*/  LDGSTS.E [R2+0x5c80], desc[UR8][R166.64], !P4 ;  /* 0x05c80000a6027fae */ /* 0x000fe2000e1a1008 */
[----:B------:R-:W-:Y:S01]  /*7760*/  ISETP.GE.U32.AND P4, PT, R0, 0x7fffff08, PT ;  /* 0x7fffff080000780c */ /* 0x000fe20003f86070 */
[----:B-1----:R-:W-:Y:S02]  /*7770*/  VIADD R0, R4, 0xffffff83 ;  /* 0xffffff8304007836 */ /* 0x002fe40000000000 */
[----:B------:R-:W-:Y:S01]  /*7780*/  LDGSTS.E [R2+0x6000], desc[UR8][R176.64], !P5 ;  /* 0x06000000b0027fae */ /* 0x000fe2000e9a1008 */
[----:B------:R-:W1:Y:S01]  /*7790*/  LDC R4, c[0x0][0x3a0] ;  /* 0x0000e800ff047b82 */ /* 0x000e620000000800 */
[----:B------:R-:W-:Y:S02]  /*77a0*/  IMAD R26, R66, 0x4d, RZ ;  /* 0x0000004d421a7824 */ /* 0x000fe400078e02ff */
[----:B------:R-:W-:Y:S01]  /*77b0*/  LDGSTS.E [R2+0x6080], desc[UR8][R170.64], !P5 ;  /* 0x06080000aa027fae */ /* 0x000fe2000e9a1008 */
[----:B------:R-:W-:Y:S01]  /*77c0*/  ISETP.GE.U32.AND P5, PT, R0, 0x7fffff04, PT ;  /* 0x7fffff040000780c */ /* 0x000fe20003fa6070 */
[----:B---3--:R-:W-:-:S02]  /*77d0*/  VIADD R0, R5, 0xfffffffe ;  /* 0xfffffffe05007836 */ /* 0x008fc40000000000 */
[----:B------:R-:W-:Y:S01]  /*77e0*/  LDGSTS.E [R2+0x6400], desc[UR8][R204.64], !P1 ;  /* 0x06400000cc027fae */ /* 0x000fe2000c9a1008 */
[----:B------:R-:W3:Y:S01]  /*77f0*/  LDC R5, c[0x0][0x3a0] ;  /* 0x0000e800ff057b82 */ /* 0x000ee20000000800 */
[----:B------:R-:W-:Y:S02]  /*7800*/  IMAD.WIDE R24, R26, 0x4, R108 ;  /* 0x000000041a187825 */ /* 0x000fe400078e026c */
[----:B------:R-:W-:Y:S01]  /*7810*/  LDGSTS.E [R2+0x6480], desc[UR8][R174.64], !P1 ;  /* 0x06480000ae027fae */ /* 0x000fe2000c9a1008 */
[----:B------:R-:W-:Y:S01]  /*7820*/  ISETP.GE.U32.AND P1, PT, R0, 0x7fffff7f, PT ;  /* 0x7fffff7f0000780c */ /* 0x000fe20003f26070 */
[----:B------:R-:W-:Y:S01]  /*7830*/  IMAD.WIDE R26, R26, 0x4, R82 ;  /* 0x000000041a1a7825 */ /* 0x000fe200078e0252 */
[----:B----4-:R-:W-:Y:S01]  /*7840*/  IADD3 R0, PT, PT, R6, -0x6, RZ ;  /* 0xfffffffa06007810 */ /* 0x010fe20007ffe0ff */
[----:B------:R4:W-:Y:S01]  /*7850*/  STL.64 [R1+0x13f8], R88 ;  /* 0x0013f85801007387 */ /* 0x0009e20000100a00 */
[----:B------:R-:W1:Y:S01]  /*7860*/  LDC R6, c[0x0][0x3a0] ;  /* 0x0000e800ff067b82 */ /* 0x000e620000000800 */
[----:B------:R-:W-:-:S02]  /*7870*/  IMAD R30, R66, 0x51, RZ ;  /* 0x00000051421e7824 */ /* 0x000fc400078e02ff */
[----:B------:R2:W-:Y:S01]  /*7880*/  STL.64 [R1+0x1400], R116 ;  /* 0x0014007401007387 */ /* 0x0005e20000100a00 */
[C---:B------:R-:W-:Y:S02]  /*7890*/  IMAD R34, R66.reuse, 0x55, RZ ;  /* 0x0000005542227824 */ /* 0x040fe400078e02ff */
[----:B------:R-:W-:Y:S01]  /*78a0*/  IMAD.MOV.U32 R84, RZ, RZ, R72 ;  /* 0x000000ffff547224 */ /* 0x000fe200078e0048 */
[----:B------:R2:W-:Y:S01]  /*78b0*/  STL.64 [R1+0x1408], R90 ;  /* 0x0014085a01007387 */ /* 0x0005e20000100a00 */
[----:B------:R-:W1:Y:S01]  /*78c0*/  LDC R9, c[0x0][0x3a0] ;  /* 0x0000e800ff097b82 */ /* 0x000e620000000800 */
[C---:B------:R-:W-:Y:S02]  /*78d0*/  IMAD R72, R66.reuse, 0x75, RZ ;  /* 0x0000007542487824 */ /* 0x040fe400078e02ff */
[----:B------:R2:W-:Y:S01]  /*78e0*/  STL.64 [R1+0x1410], R98 ;  /* 0x0014106201007387 */ /* 0x0005e20000100a00 */
[----:B----4-:R-:W-:Y:S01]  /*78f0*/  MOV R88, R58 ;  /* 0x0000003a00587202 */ /* 0x010fe20000000f00 */
[----:B------:R-:W-:-:S02]  /*7900*/  IMAD R58, R66, 0x6d, RZ ;  /* 0x0000006d423a7824 */ /* 0x000fc400078e02ff */
[----:B------:R-:W-:Y:S01]  /*7910*/  LDGSTS.E [R2+0x6800], desc[UR8][R184.64], !P2 ;  /* 0x06800000b8027fae */ /* 0x000fe2000d1a1008 */
[----:B--2---:R-:W-:Y:S01]  /*7920*/  IMAD.MOV.U32 R116, RZ, RZ, R32 ;  /* 0x000000ffff747224 */ /* 0x004fe200078e0020 */
[----:B------:R-:W-:Y:S01]  /*7930*/  MOV R117, R33 ;  /* 0x0000002100757202 */ /* 0x000fe20000000f00 */
[----:B------:R-:W2:Y:S01]  /*7940*/  LDC R32, c[0x0][0x3a0] ;  /* 0x0000e800ff207b82 */ /* 0x000ea20000000800 */
[----:B------:R4:W-:Y:S01]  /*7950*/  STL.64 [R1+0x1418], R94 ;  /* 0x0014185e01007387 */ /* 0x0009e20000100a00 */
[----:B------:R-:W-:Y:S01]  /*7960*/  IMAD.MOV.U32 R90, RZ, RZ, R48 ;  /* 0x000000ffff5a7224 */ /* 0x000fe200078e0030 */
[----:B------:R-:W-:Y:S01]  /*7970*/  MOV R91, R49 ;  /* 0x00000031005b7202 */ /* 0x000fe20000000f00 */
[----:B------:R-:W-:Y:S01]  /*7980*/  IMAD.MOV.U32 R89, RZ, RZ, R59 ;  /* 0x000000ffff597224 */ /* 0x000fe200078e003b */
[----:B------:R-:W-:Y:S01]  /*7990*/  LDGSTS.E [R2+0x6880], desc[UR8][R178.64], !P2 ;  /* 0x06880000b2027fae */ /* 0x000fe2000d1a1008 */
[----:B------:R-:W-:Y:S01]  /*79a0*/  ISETP.GE.U32.AND P2, PT, R0, 0x7fffff7b, PT ;  /* 0x7fffff7b0000780c */ /* 0x000fe20003f46070 */
[----:B------:R-:W-:Y:S01]  /*79b0*/  VIADD R0, R3, 0xfffffff6 ;  /* 0xfffffff603007836 */ /* 0x000fe20000000000 */
[----:B------:R-:W2:Y:S01]  /*79c0*/  LDC R48, c[0x0][0x3a0] ;  /* 0x0000e800ff307b82 */ /* 0x000ea20000000800 */
[----:B------:R3:W-:Y:S01]  /*79d0*/  STL.64 [R1+0x1420], R124 ;  /* 0x0014207c01007387 */ /* 0x0007e20000100a00 */
[----:B------:R-:W-:-:S02]  /*79e0*/  IMAD.MOV.U32 R98, RZ, RZ, R62 ;  /* 0x000000ffff627224 */ /* 0x000fc400078e003e */
[----:B------:R-:W-:Y:S01]  /*79f0*/  IMAD R62, R66, 0x71, RZ ;  /* 0x00000071423e7824 */ /* 0x000fe200078e02ff */
[----:B------:R3:W-:Y:S01]  /*7a00*/  STL.64 [R1+0x1428], R96 ;  /* 0x0014286001007387 */ /* 0x0007e20000100a00 */
[----:B----4-:R-:W-:Y:S01]  /*7a10*/  MOV R94, R52 ;  /* 0x00000034005e7202 */ /* 0x010fe20000000f00 */
[----:B------:R-:W-:Y:S01]  /*7a20*/  IMAD.MOV.U32 R95, RZ, RZ, R53 ;  /* 0x000000ffff5f7224 */ /* 0x000fe200078e0035 */
[----:B------:R-:W4:Y:S01]  /*7a30*/  LDC R3, c[0x0][0x3a0] ;  /* 0x0000e800ff037b82 */ /* 0x000f220000000800 */
[----:B------:R3:W-:Y:S01]  /*7a40*/  STL.64 [R1+0x1430], R104 ;  /* 0x0014306801007387 */ /* 0x0007e20000100a00 */
[----:B------:R-:W-:Y:S02]  /*7a50*/  IMAD.MOV.U32 R99, RZ, RZ, R63 ;  /* 0x000000ffff637224 */ /* 0x000fe400078e003f */
[----:B------:R-:W-:Y:S01]  /*7a60*/  IMAD.MOV.U32 R92, RZ, RZ, R70 ;  /* 0x000000ffff5c7224 */ /* 0x000fe200078e0046 */
[----:B------:R1:W-:Y:S01]  /*7a70*/  STL.64 [R1+0x1438], R100 ;  /* 0x0014386401007387 */ /* 0x0003e20000100a00 */
[----:B---3--:R-:W-:Y:S01]  /*7a80*/  MOV R124, R68 ;  /* 0x00000044007c7202 */ /* 0x008fe20000000f00 */
[----:B------:R-:W-:Y:S01]  /*7a90*/  IMAD.WIDE R70, R72, 0x4, R108 ;  /* 0x0000000448467825 */ /* 0x000fe200078e026c */
[----:B------:R-:W3:Y:S01]  /*7aa0*/  LDC R52, c[0x0][0x3a0] ;  /* 0x0000e800ff347b82 */ /* 0x000ee20000000800 */
[----:B------:R1:W-:Y:S01]  /*7ab0*/  STL.64 [R1+0x1440], R132 ;  /* 0x0014408401007387 */ /* 0x0003e20000100a00 */
[----:B------:R-:W-:Y:S01]  /*7ac0*/  MOV R97, R61 ;  /* 0x0000003d00617202 */ /* 0x000fe20000000f00 */
[----:B------:R-:W-:-:S02]  /*7ad0*/  IMAD.MOV.U32 R96, RZ, RZ, R60 ;  /* 0x000000ffff607224 */ /* 0x000fc400078e003c */
[----:B------:R-:W-:Y:S01]  /*7ae0*/  LDGSTS.E [R2+0x6c00], desc[UR8][R212.64], !P6 ;  /* 0x06c00000d4027fae */ /* 0x000fe2000f1a1008 */
[----:B------:R-:W-:Y:S01]  /*7af0*/  IMAD.MOV.U32 R104, RZ, RZ, R54 ;  /* 0x000000ffff687224 */ /* 0x000fe200078e0036 */
[----:B------:R-:W-:Y:S01]  /*7b00*/  MOV R105, R55 ;  /* 0x0000003700697202 */ /* 0x000fe20000000f00 */
[----:B------:R-:W2:Y:S01]  /*7b10*/  LDC R60, c[0x0][0x3a0] ;  /* 0x0000e800ff3c7b82 */ /* 0x000ea20000000800 */
[----:B------:R1:W-:Y:S02]  /*7b20*/  STL.64 [R1+0x1448], R102 ;  /* 0x0014486601007387 */ /* 0x0003e40000100a00 */
[----:B-1----:R-:W-:Y:S02]  /*7b30*/  IMAD.MOV.U32 R100, RZ, RZ, R42 ;  /* 0x000000ffff647224 */ /* 0x002fe400078e002a */
[----:B------:R-:W-:Y:S01]  /*7b40*/  IMAD R42, R66, 0x5d, RZ ;  /* 0x0000005d422a7824 */ /* 0x000fe200078e02ff */
[----:B------:R-:W-:Y:S01]  /*7b50*/  LDGSTS.E [R2+0x6c80], desc[UR8][R182.64], !P6 ;  /* 0x06c80000b6027fae */ /* 0x000fe2000f1a1008 */
[----:B------:R-:W-:Y:S01]  /*7b60*/  ISETP.GE.U32.AND P6, PT, R0, 0x7fffff77, PT ;  /* 0x7fffff770000780c */ /* 0x000fe20003fc6070 */
[----:B------:R-:W-:Y:S01]  /*7b70*/  VIADD R0, R4, 0xfffffff2 ;  /* 0xfffffff204007836 */ /* 0x000fe20000000000 */
[----:B------:R-:W-:Y:S01]  /*7b80*/  MOV R132, R40 ;  /* 0x0000002800847202 */ /* 0x000fe20000000f00 */
[----:B------:R1:W-:Y:S01]  /*7b90*/  STL.64 [R1+0x1450], R112 ;  /* 0x0014507001007387 */ /* 0x0003e20000100a00 */
[----:B------:R-:W2:Y:S01]  /*7ba0*/  LDC R4, c[0x0][0x3a0] ;  /* 0x0000e800ff047b82 */ /* 0x000ea20000000800 */
[----:B------:R-:W-:-:S02]  /*7bb0*/  IMAD.MOV.U32 R133, RZ, RZ, R41 ;  /* 0x000000ffff857224 */ /* 0x000fc400078e0029 */
[----:B------:R1:W-:Y:S01]  /*7bc0*/  STL.64 [R1+0x1458], R106 ;  /* 0x0014586a01007387 */ /* 0x0003e20000100a00 */
[----:B------:R-:W-:Y:S01]  /*7bd0*/  MOV R102, R10 ;  /* 0x0000000a00667202 */ /* 0x000fe20000000f00 */
[----:B------:R-:W-:Y:S02]  /*7be0*/  IMAD R10, R66, 0x3d, RZ ;  /* 0x0000003d420a7824 */ /* 0x000fe400078e02ff */
[----:B------:R4:W-:Y:S01]  /*7bf0*/  STL.64 [R1+0x1460], R140 ;  /* 0x0014608c01007387 */ /* 0x0009e20000100a00 */
[----:B------:R-:W-:Y:S01]  /*7c00*/  IMAD.MOV.U32 R103, RZ, RZ, R11 ;  /* 0x000000ffff677224 */ /* 0x000fe200078e000b */
[----:B------:R-:W2:Y:S01]  /*7c10*/  LDC R68, c[0x0][0x3a0] ;  /* 0x0000e800ff447b82 */ /* 0x000ea20000000800 */
[----:B------:R-:W-:Y:S01]  /*7c20*/  IMAD.MOV.U32 R101, RZ, RZ, R43 ;  /* 0x000000ffff657224 */ /* 0x000fe200078e002b */
[----:B------:R-:W-:Y:S01]  /*7c30*/  STL.64 [R1+0x1468], R110 ;  /* 0x0014686e01007387 */ /* 0x000fe20000100a00 */
[----:B-1----:R-:W-:Y:S02]  /*7c40*/  IMAD.MOV.U32 R112, RZ, RZ, R36 ;  /* 0x000000ffff707224 */ /* 0x002fe400078e0024 */
[----:B------:R-:W-:Y:S01]  /*7c50*/  IMAD.MOV.U32 R113, RZ, RZ, R37 ;  /* 0x000000ffff717224 */ /* 0x000fe200078e0025 */
[----:B------:R1:W-:Y:S01]  /*7c60*/  STL.64 [R1+0x1470], R120 ;  /* 0x0014707801007387 */ /* 0x0003e20000100a00 */
[----:B------:R-:W-:Y:S01]  /*7c70*/  IMAD.WIDE R40, R42, 0x4, R108 ;  /* 0x000000042a287825 */ /* 0x000fe200078e026c */
[----:B------:R-:W2:Y:S01]  /*7c80*/  LDC R36, c[0x0][0x3a0] ;  /* 0x0000e800ff247b82 */ /* 0x000ea20000000800 */
[----:B------:R-:W-:Y:S01]  /*7c90*/  MOV R106, R64 ;  /* 0x00000040006a7202 */ /* 0x000fe20000000f00 */
[----:B------:R-:W-:Y:S01]  /*7ca0*/  LDGSTS.E [R2+0x7000], desc[UR8][R192.64], !P0 ;  /* 0x07000000c0027fae */ /* 0x000fe2000c1a1008 */
[----:B----4-:R-:W-:Y:S01]  /*7cb0*/  IMAD.MOV.U32 R140, RZ, RZ, R38 ;  /* 0x000000ffff8c7224 */ /* 0x010fe200078e0026 */
[----:B------:R-:W-:Y:S01]  /*7cc0*/  MOV R141, R39 ;  /* 0x00000027008d7202 */ /* 0x000fe20000000f00 */
[----:B------:R-:W-:Y:S01]  /*7cd0*/  IMAD R38, R66, 0x59, RZ ;  /* 0x0000005942267824 */ /* 0x000fe200078e02ff */
[----:B------:R4:W-:Y:S01]  /*7ce0*/  STL.64 [R1+0x1478], R114 ;  /* 0x0014787201007387 */ /* 0x0009e20000100a00 */
[----:B------:R-:W-:Y:S01]  /*7cf0*/  IMAD.WIDE R42, R42, 0x4, R82 ;  /* 0x000000042a2a7825 */ /* 0x000fe200078e0252 */
[----:B------:R-:W2:Y:S02]  /*7d00*/  LDC R64, c[0x0][0x3a0] ;  /* 0x0000e800ff407b82 */ /* 0x000ea40000000800 */
[----:B------:R-:W-:Y:S01]  /*7d10*/  LDGSTS.E [R2+0x7080], desc[UR8][R186.64], !P0 ;  /* 0x07080000ba027fae */ /* 0x000fe2000c1a1008 */
[----:B------:R-:W-:Y:S01]  /*7d20*/  ISETP.GE.U32.AND P0, PT, R0, 0x7fffff73, PT ;  /* 0x7fffff730000780c */ /* 0x000fe20003f06070 */
[----:B-1----:R-:W-:Y:S01]  /*7d30*/  IMAD.MOV.U32 R120, RZ, RZ, R28 ;  /* 0x000000ffff787224 */ /* 0x002fe200078e001c */
[----:B------:R-:W-:Y:S01]  /*7d40*/  IADD3 R0, PT, PT, R5, -0x12, RZ ;  /* 0xffffffee05007810 */ /* 0x000fe20007ffe0ff */
[----:B------:R1:W-:Y:S01]  /*7d50*/  STL.64 [R1+0x1480], R148 ;  /* 0x0014809401007387 */ /* 0x0003e20000100a00 */
[----:B------:R-:W-:Y:S01]  /*7d60*/  IMAD.MOV.U32 R121, RZ, RZ, R29 ;  /* 0x000000ffff797224 */ /* 0x000fe200078e001d */
[----:B------:R-:W2:Y:S01]  /*7d70*/  LDC R5, c[0x0][0x3a0] ;  /* 0x0000e800ff057b82 */ /* 0x000ea20000000800 */
[----:B------:R-:W-:Y:S01]  /*7d80*/  IMAD.MOV.U32 R110, RZ, RZ, R50 ;  /* 0x000000ffff6e7224 */ /* 0x000fe200078e0032 */
[----:B------:R-:W-:Y:S01]  /*7d90*/  STL.64 [R1+0x1488], R118 ;  /* 0x0014887601007387 */ /* 0x000fe20000100a00 */
[----:B----4-:R-:W-:Y:S01]  /*7da0*/  MOV R114, R46 ;  /* 0x0000002e00727202 */ /* 0x010fe20000000f00 */
[----:B------:R-:W-:-:S02]  /*7db0*/  IMAD R46, R66, 0x61, RZ ;  /* 0x00000061422e7824 */ /* 0x000fc400078e02ff */
[----:B------:R-:W-:Y:S01]  /*7dc0*/  STL.64 [R1+0x1490], R128 ;  /* 0x0014908001007387 */ /* 0x000fe20000100a00 */
[----:B------:R-:W-:Y:S01]  /*7dd0*/  IMAD.MOV.U32 R115, RZ, RZ, R47 ;  /* 0x000000ffff737224 */ /* 0x000fe200078e002f */
[----:B------:R-:W4:Y:S01]  /*7de0*/  LDC R28, c[0x0][0x3a0] ;  /* 0x0000e800ff1c7b82 */ /* 0x000f220000000800 */
[----:B------:R-:W-:Y:S01]  /*7df0*/  IMAD R50, R66, 0x65, RZ ;  /* 0x0000006542327824 */ /* 0x000fe200078e02ff */
[----:B------:R3:W-:Y:S01]  /*7e00*/  STL.64 [R1+0x1498], R122 ;  /* 0x0014987a01007387 */ /* 0x0007e20000100a00 */
[----:B-1----:R-:W-:Y:S02]  /*7e10*/  IMAD.MOV.U32 R148, RZ, RZ, R242 ;  /* 0x000000ffff947224 */ /* 0x002fe400078e00f2 */
[----:B------:R-:W-:Y:S01]  /*7e20*/  IMAD.MOV.U32 R149, RZ, RZ, R243 ;  /* 0x000000ffff957224 */ /* 0x000fe200078e00f3 */
[----:B------:R1:W-:Y:S01]  /*7e30*/  STL.64 [R1+0x14a0], R156 ;  /* 0x0014a09c01007387 */ /* 0x0003e20000100a00 */
[----:B------:R-:W-:-:S03]  /*7e40*/  IMAD.WIDE R242, R240, 0x4, R108 ;  /* 0x00000004f0f27825 */ /* 0x000fc600078e026c */
[----:B------:R-:W-:Y:S01]  /*7e50*/  STL.64 [R1+0x14a8], R126 ;  /* 0x0014a87e01007387 */ /* 0x000fe20000100a00 */
[----:B------:R-:W-:-:S03]  /*7e60*/  IMAD.WIDE R240, R240, 0x4, R82 ;  /* 0x00000004f0f07825 */ /* 0x000fc600078e0252 */
[----:B------:R-:W-:Y:S01]  /*7e70*/  LDGSTS.E [R2+0x7400], desc[UR8][R220.64], !P3 ;  /* 0x07400000dc027fae */ /* 0x000fe2000d9a1008 */
[----:B---3--:R-:W-:Y:S01]  /*7e80*/  MOV R122, R238 ;  /* 0x000000ee007a7202 */ /* 0x008fe20000000f00 */
[----:B------:R-:W-:Y:S02]  /*7e90*/  IMAD.MOV.U32 R123, RZ, RZ, R239 ;  /* 0x000000ffff7b7224 */ /* 0x000fe400078e00ef */
[----:B------:R-:W-:Y:S01]  /*7ea0*/  STL.64 [R1+0x14b0], R136 ;  /* 0x0014b08801007387 */ /* 0x000fe20000100a00 */
[----:B------:R-:W-:Y:S01]  /*7eb0*/  IMAD.MOV.U32 R128, RZ, RZ, R44 ;  /* 0x000000ffff807224 */ /* 0x000fe200078e002c */
[----:B-1----:R-:W-:Y:S01]  /*7ec0*/  MOV R156, R122 ;  /* 0x0000007a009c7202 */ /* 0x002fe20000000f00 */
[----:B------:R-:W1:Y:S01]  /*7ed0*/  LDC R44, c[0x0][0x3a0] ;  /* 0x0000e800ff2c7b82 */ /* 0x000e620000000800 */
[----:B------:R-:W-:Y:S01]  /*7ee0*/  LDGSTS.E [R2+0x7480], desc[UR8][R190.64], !P3 ;  /* 0x07480000be027fae */ /* 0x000fe2000d9a1008 */
[----:B------:R-:W-:Y:S01]  /*7ef0*/  ISETP.GE.U32.AND P3, PT, R0, 0x7fffff6f, PT ;  /* 0x7fffff6f0000780c */ /* 0x000fe20003f66070 */
[----:B------:R-:W-:-:S02]  /*7f00*/  VIADD R0, R6, 0xffffffea ;  /* 0xffffffea06007836 */ /* 0x000fc40000000000 */
[----:B------:R3:W-:Y:S01]  /*7f10*/  STL.64 [R1+0x14b8], R130 ;  /* 0x0014b88201007387 */ /* 0x0007e20000100a00 */
[----:B------:R-:W-:Y:S02]  /*7f20*/  IMAD.MOV.U32 R129, RZ, RZ, R45 ;  /* 0x000000ffff817224 */ /* 0x000fe400078e002d */
[----:B------:R-:W-:Y:S01]  /*7f30*/  IMAD.MOV.U32 R111, RZ, RZ, R51 ;  /* 0x000000ffff6f7224 */ /* 0x000fe200078e0033 */
[----:B------:R-:W-:Y:S01]  /*7f40*/  LDGSTS.E [R2+0x7800], desc[UR8][R200.64], !P4 ;  /* 0x07800000c8027fae */ /* 0x000fe2000e1a1008 */
[----:B------:R-:W-:Y:S02]  /*7f50*/  IMAD.MOV.U32 R107, RZ, RZ, R65 ;  /* 0x000000ffff6b7224 */ /* 0x000fe400078e0041 */
[----:B------:R-:W-:Y:S01]  /*7f60*/  IMAD R54, R66, 0x69, RZ ;  /* 0x0000006942367824 */ /* 0x000fe200078e02ff */
[----:B------:R-:W-:Y:S01]  /*7f70*/  LDGSTS.E [R2+0x7880], desc[UR8][R194.64], !P4 ;  /* 0x07880000c2027fae */ /* 0x000fe2000e1a1008 */
[----:B------:R-:W-:Y:S01]  /*7f80*/  ISETP.GE.U32.AND P4, PT, R0, 0x7fffff6b, PT ;  /* 0x7fffff6b0000780c */ /* 0x000fe20003f86070 */
[----:B------:R-:W1:Y:S01]  /*7f90*/  LDC R65, c[0x0][0x3a0] ;  /* 0x0000e800ff417b82 */ /* 0x000e620000000800 */
[----:B------:R-:W-:Y:S01]  /*7fa0*/  IADD3 R0, PT, PT, R3, -0x1a, RZ ;  /* 0xffffffe603007810 */ /* 0x000fe20007ffe0ff */
[----:B---3--:R-:W-:Y:S01]  /*7fb0*/  IMAD.SHL.U32 R131, R252, 0x4, RZ ;  /* 0x00000004fc837824 */ /* 0x008fe200078e00ff */
[----:B------:R-:W-:Y:S01]  /*7fc0*/  LDGSTS.E [R2+0x7c00], desc[UR8][R230.64], !P5 ;  /* 0x07c00000e6027fae */ /* 0x000fe2000e9a1008 */
[----:B------:R-:W-:-:S02]  /*7fd0*/  IMAD.MOV.U32 R118, RZ, RZ, R56 ;  /* 0x000000ffff767224 */ /* 0x000fc400078e0038 */
[----:B------:R-:W-:Y:S01]  /*7fe0*/  IMAD.MOV.U32 R119, RZ, RZ, R57 ;  /* 0x000000ffff777224 */ /* 0x000fe200078e0039 */
[----:B------:R-:W-:Y:S01]  /*7ff0*/  LOP3.LUT R6, R131, 0x20, RZ, 0x3c, !PT ;  /* 0x0000002083067812 */ /* 0x000fe200078e3cff */
[----:B------:R-:W3:Y:S01]  /*8000*/  LDC R3, c[0x0][0x3a0] ;  /* 0x0000e800ff037b82 */ /* 0x000ee20000000800 */
[----:B------:R-:W-:Y:S01]  /*8010*/  LDGSTS.E [R2+0x7c80], desc[UR8][R198.64], !P5 ;  /* 0x07c80000c6027fae */ /* 0x000fe2000e9a1008 */
[----:B------:R-:W-:Y:S01]  /*8020*/  ISETP.GE.U32.AND P5, PT, R0, 0x7fffff67, PT ;  /* 0x7fffff670000780c */ /* 0x000fe20003fa6070 */
[----:B--2---:R-:W-:Y:S02]  /*8030*/  VIADD R0, R4, 0xffffffe2 ;  /* 0xffffffe204007836 */ /* 0x004fe40000000000 */
[----:B------:R-:W-:Y:S01]  /*8040*/  VIADD R6, R6, UR4 ;  /* 0x0000000406067c36 */ /* 0x000fe20008000000 */
[----:B------:R-:W-:Y:S01]  /*8050*/  STL.64 [R1+0x14c0], R164 ;  /* 0x0014c0a401007387 */ /* 0x000fe20000100a00 */
[C---:B------:R-:W-:Y:S01]  /*8060*/  IMAD.WIDE R56, R58.reuse, 0x4, R108 ;  /* 0x000000043a387825 */ /* 0x040fe200078e026c */
[----:B------:R-:W2:Y:S02]  /*8070*/  LDC R4, c[0x0][0x3a0] ;  /* 0x0000e800ff047b82 */ /* 0x000ea40000000800 */
[----:B------:R-:W-:Y:S01]  /*8080*/  LDGSTS.E [R6+0x100], desc[UR8][R208.64], !P1 ;  /* 0x00100000d0067fae */ /* 0x000fe2000c9a1008 */
[----:B------:R-:W-:-:S03]  /*8090*/  IMAD.WIDE R58, R58, 0x4, R82 ;  /* 0x000000043a3a7825 */ /* 0x000fc600078e0252 */
[----:B------:R-:W-:Y:S01]  /*80a0*/  LDGSTS.E [R6+0x180], desc[UR8][R202.64], !P1 ;  /* 0x00180000ca067fae */ /* 0x000fe2000c9a1008 */
[----:B------:R-:W-:Y:S01]  /*80b0*/  ISETP.GE.U32.AND P1, PT, R0, 0x7fffff63, PT ;  /* 0x7fffff630000780c */ /* 0x000fe20003f26070 */
[----:B------:R-:W-:Y:S01]  /*80c0*/  IMAD.WIDE R72, R72, 0x4, R82 ;  /* 0x0000000448487825 */ /* 0x000fe200078e0252 */
[----:B------:R-:W-:Y:S01]  /*80d0*/  IADD3 R0, PT, PT, R5, -0x22, RZ ;  /* 0xffffffde05007810 */ /* 0x000fe20007ffe0ff */
[----:B------:R-:W-:Y:S01]  /*80e0*/  LDGSTS.E [R6+0x500], desc[UR8][R232.64], !P2 ;  /* 0x00500000e8067fae */ /* 0x000fe2000d1a1008 */
[----:B------:R-:W1:Y:S01]  /*80f0*/  LDC R5, c[0x0][0x3a0] ;  /* 0x0000e800ff057b82 */ /* 0x000e620000000800 */
[----:B------:R-:W-:Y:S02]  /*8100*/  IMAD R76, R66, 0x79, RZ ;  /* 0x00000079424c7824 */ /* 0x000fe400078e02ff */
[----:B------:R-:W-:Y:S01]  /*8110*/  LDGSTS.E [R6+0x580], desc[UR8][R206.64], !P2 ;  /* 0x00580000ce067fae */ /* 0x000fe2000d1a1008 */
[----:B------:R-:W-:Y:S01]  /*8120*/  ISETP.GE.U32.AND P2, PT, R0, 0x7fffff5f, PT ;  /* 0x7fffff5f0000780c */ /* 0x000fe20003f46070 */
[----:B------:R-:W-:-:S02]  /*8130*/  VIADD R0, R8, 0xffffffda ;  /* 0xffffffda08007836 */ /* 0x000fc40000000000 */
[----:B------:R-:W-:Y:S01]  /*8140*/  LDGSTS.E [R6+0x900], desc[UR8][R216.64], !P6 ;  /* 0x00900000d8067fae */ /* 0x000fe2000f1a1008 */
[----:B------:R-:W4:Y:S01]  /*8150*/  LDC R8, c[0x0][0x3a0] ;  /* 0x0000e800ff087b82 */ /* 0x000f220000000800 */
[----:B------:R-:W-:Y:S02]  /*8160*/  IMAD.WIDE R74, R76, 0x4, R108 ;  /* 0x000000044c4a7825 */ /* 0x000fe400078e026c */
[----:B------:R-:W-:Y:S01]  /*8170*/  LDGSTS.E [R6+0x980], desc[UR8][R210.64], !P6 ;  /* 0x00980000d2067fae */ /* 0x000fe2000f1a1008 */
[----:B------:R-:W-:Y:S01]  /*8180*/  ISETP.GE.U32.AND P6, PT, R0, 0x7fffff5b, PT ;  /* 0x7fffff5b0000780c */ /* 0x000fe20003fc6070 */
[----:B---3--:R-:W-:Y:S02]  /*8190*/  VIADD R0, R3, 0xffffffd6 ;  /* 0xffffffd603007836 */ /* 0x008fe40000000000 */
[----:B------:R-:W-:Y:S01]  /*81a0*/  LDGSTS.E [R6+0xd00], desc[UR8][R234.64], !P0 ;  /* 0x00d00000ea067fae */ /* 0x000fe2000c1a1008 */
[----:B------:R-:W-:Y:S02]  /*81b0*/  IMAD.MOV.U32 R125, RZ, RZ, R69 ;  /* 0x000000ffff7d7224 */ /* 0x000fe400078e0045 */
[----:B------:R-:W-:Y:S01]  /*81c0*/  IMAD.WIDE R76, R76, 0x4, R82 ;  /* 0x000000044c4c7825 */ /* 0x000fe200078e0252 */
[----:B------:R-:W-:Y:S01]  /*81d0*/  LDGSTS.E [R6+0xd80], desc[UR8][R214.64], !P0 ;  /* 0x00d80000d6067fae */ /* 0x000fe2000c1a1008 */
[----:B------:R-:W-:Y:S01]  /*81e0*/  ISETP.GE.U32.AND P0, PT, R0, 0x7fffff57, PT ;  /* 0x7fffff570000780c */ /* 0x000fe20003f06070 */
[----:B------:R-:W3:Y:S01]  /*81f0*/  LDC R69, c[0x0][0x3a0] ;  /* 0x0000e800ff457b82 */ /* 0x000ee20000000800 */
[----:B--2---:R-:W-:Y:S01]  /*8200*/  IADD3 R0, PT, PT, R4, -0x2e, RZ ;  /* 0xffffffd204007810 */ /* 0x004fe20007ffe0ff */
[----:B------:R-:W-:Y:S01]  /*8210*/  LDGSTS.E [R6+0x1100], desc[UR8][R228.64], !P3 ;  /* 0x01100000e4067fae */ /* 0x000fe2000d9a1008 */
[----:B------:R-:W-:-:S02]  /*8220*/  IMAD R80, R66, 0x7d, RZ ;  /* 0x0000007d42507824 */ /* 0x000fc400078e02ff */
[----:B------:R-:W-:Y:S01]  /*8230*/  IMAD.MOV.U32 R157, RZ, RZ, R123 ;  /* 0x000000ffff9d7224 */ /* 0x000fe200078e007b */
[----:B------:R-:W-:Y:S01]  /*8240*/  LDGSTS.E [R6+0x1180], desc[UR8][R218.64], !P3 ;  /* 0x01180000da067fae */ /* 0x000fe2000d9a1008 */
[----:B------:R-:W-:Y:S01]  /*8250*/  ISETP.GE.U32.AND P3, PT, R0, 0x7fffff53, PT ;  /* 0x7fffff530000780c */ /* 0x000fe20003f66070 */
[----:B------:R-:W2:Y:S01]  /*8260*/  LDC R4, c[0x0][0x3a0] ;  /* 0x0000e800ff047b82 */ /* 0x000ea20000000800 */
[----:B-1----:R-:W-:Y:S01]  /*8270*/  VIADD R0, R5, 0xffffffce ;  /* 0xffffffce05007836 */ /* 0x002fe20000000000 */
[----:B------:R-:W-:Y:S01]  /*8280*/  LDGSTS.E [R6+0x1500], desc[UR8][R236.64], !P4 ;  /* 0x01500000ec067fae */ /* 0x000fe2000e1a1008 */
[----:B----4-:R-:W-:Y:S01]  /*8290*/  VIADD R3, R8, 0xffffffca ;  /* 0xffffffca08037836 */ /* 0x010fe20000000000 */
[----:B------:R-:W-:Y:S01]  /*82a0*/  MOV R123, R227 ;  /* 0x000000e3007b7202 */ /* 0x000fe20000000f00 */
[----:B------:R-:W-:Y:S01]  /*82b0*/  IMAD.WIDE R78, R80, 0x4, R108 ;  /* 0x00000004504e7825 */ /* 0x000fe200078e026c */
[----:B------:R-:W-:Y:S01]  /*82c0*/  LDGSTS.E [R6+0x1580], desc[UR8][R222.64], !P4 ;  /* 0x01580000de067fae */ /* 0x000fe2000e1a1008 */
[----:B------:R-:W-:Y:S01]  /*82d0*/  ISETP.GE.U32.AND P4, PT, R0, 0x7fffff4f, PT ;  /* 0x7fffff4f0000780c */ /* 0x000fe20003f86070 */
[----:B------:R-:W1:Y:S01]  /*82e0*/  LDC R5, c[0x0][0x3a0] ;  /* 0x0000e800ff057b82 */ /* 0x000e620000000800 */
[----:B------:R-:W-:Y:S01]  /*82f0*/  IMAD R0, R66, 0x1d, RZ ;  /* 0x0000001d42007824 */ /* 0x000fe200078e02ff */
[----:B------:R-:W-:Y:S01]  /*8300*/  LDGSTS.E [R6+0x1900], desc[UR8][R248.64], !P5 ;  /* 0x01900000f8067fae */ /* 0x000fe2000e9a1008 */
[----:B------:R-:W-:-:S03]  /*8310*/  IMAD.WIDE R80, R80, 0x4, R82 ;  /* 0x0000000450507825 */ /* 0x000fc600078e0252 */
[----:B------:R-:W-:Y:S01]  /*8320*/  LDGSTS.E [R6+0x1980], desc[UR8][R246.64], !P5 ;  /* 0x01980000f6067fae */ /* 0x000fe2000e9a1008 */
[C---:B------:R-:W-:Y:S01]  /*8330*/  IMAD.WIDE R16, R0.reuse, 0x4, R108 ;  /* 0x0000000400107825 */ /* 0x040fe200078e026c */
[----:B------:R-:W4:Y:S01]  /*8340*/  LDC R8, c[0x0][0x3a0] ;  /* 0x0000e800ff087b82 */ /* 0x000f220000000800 */
[----:B------:R-:W-:Y:S01]  /*8350*/  ISETP.GE.U32.AND P5, PT, R3, 0x7fffff4b, PT ;  /* 0x7fffff4b0300780c */ /* 0x000fe20003fa6070 */
[----:B------:R-:W-:Y:S01]  /*8360*/  STL.64 [R1+0x14d0], R134 ;  /* 0x0014d08601007387 */ /* 0x000fe20000100a00 */
[----:B------:R-:W-:Y:S01]  /*8370*/  IMAD.WIDE R12, R0, 0x4, R82 ;  /* 0x00000004000c7825 */ /* 0x000fe200078e0252 */
[----:B------:R-:W-:Y:S02]  /*8380*/  IADD3 R3, PT, PT, R9, -0x3a, RZ ;  /* 0xffffffc609037810 */ /* 0x000fe40007ffe0ff */
[----:B------:R2:W-:Y:S01]  /*8390*/  STL.64 [R1+0x90], R16 ;  /* 0x0000901001007387 */ /* 0x0005e20000100a00 */
[----:B------:R-:W-:Y:S01]  /*83a0*/  IMAD R0, R66, 0x21, RZ ;  /* 0x0000002142007824 */ /* 0x000fe200078e02ff */
[----:B------:R-:W3:Y:S01]  /*83b0*/  LDC R9, c[0x0][0x3a0] ;  /* 0x0000e800ff097b82 */ /* 0x000ee20000000800 */
[----:B------:R-:W-:Y:S01]  /*83c0*/  IMAD.MOV.U32 R122, RZ, RZ, R226 ;  /* 0x000000ffff7a7224 */ /* 0x000fe200078e00e2 */
[----:B------:R2:W-:Y:S04]  /*83d0*/  LDGSTS.E [R6+0x1d00], desc[UR8][R16.64], !P1 ;  /* 0x01d0000010067fae */ /* 0x0005e8000c9a1008 */
[----:B------:R2:W-:Y:S02]  /*83e0*/  STL.64 [R1+0x88], R12 ;  /* 0x0000880c01007387 */ /* 0x0005e40000100a00 */
[----:B------:R-:W3:Y:S02]  /*83f0*/  LDC R227, c[0x0][0x3a0] ;  /* 0x0000e800ffe37b82 */ /* 0x000ee40000000800 */
[----:B------:R2:W-:Y:S01]  /*8400*/  LDGSTS.E [R6+0x1d80], desc[UR8][R12.64], !P1 ;  /* 0x01d800000c067fae */ /* 0x0005e2000c9a1008 */
[----:B------:R-:W-:Y:S01]  /*8410*/  ISETP.GE.U32.AND P1, PT, R3, 0x7fffff47, PT ;  /* 0x7fffff470300780c */ /* 0x000fe20003f26070 */
[----:B--2---:R-:W-:-:S02]  /*8420*/  VIADD R3, R4, 0xffffffc2 ;  /* 0xffffffc204037836 */ /* 0x004fc40000000000 */
[C---:B------:R-:W-:Y:S02]  /*8430*/  IMAD.WIDE R16, R0.reuse, 0x4, R108 ;  /* 0x0000000400107825 */ /* 0x040fe400078e026c */
[----:B------:R-:W2:Y:S03]  /*8440*/  LDC R4, c[0x0][0x3a0] ;  /* 0x0000e800ff047b82 */ /* 0x000ea60000000800 */
[----:B------:R1:W-:Y:S01]  /*8450*/  STL.64 [R1+0x80], R16 ;  /* 0x0000801001007387 */ /* 0x0003e20000100a00 */
[----:B------:R-:W-:-:S03]  /*8460*/  IMAD.WIDE R12, R0, 0x4, R82 ;  /* 0x00000004000c7825 */ /* 0x000fc600078e0252 */
[----:B------:R4:W-:Y:S01]  /*8470*/  LDGSTS.E [R6+0x2100], desc[UR8][R16.64], !P2 ;  /* 0x0210000010067fae */ /* 0x0009e2000d1a1008 */
[----:B------:R-:W-:-:S03]  /*8480*/  IMAD R0, R66, 0x25, RZ ;  /* 0x0000002542007824 */ /* 0x000fc600078e02ff */
[----:B------:R4:W-:Y:S04]  /*8490*/  STL.64 [R1+0x70], R12 ;  /* 0x0000700c01007387 */ /* 0x0009e80000100a00 */
[----:B------:R4:W-:Y:S01]  /*84a0*/  LDGSTS.E [R6+0x2180], desc[UR8][R12.64], !P2 ;  /* 0x021800000c067fae */ /* 0x0009e2000d1a1008 */
[----:B------:R-:W-:Y:S01]  /*84b0*/  ISETP.GE.U32.AND P2, PT, R3, 0x7fffff43, PT ;  /* 0x7fffff430300780c */ /* 0x000fe20003f46070 */
[----:B-1----:R-:W-:Y:S02]  /*84c0*/  VIADD R3, R5, 0xffffffbe ;  /* 0xffffffbe05037836 */ /* 0x002fe40000000000 */
[C---:B----4-:R-:W-:Y:S01]  /*84d0*/  IMAD.WIDE R16, R0.reuse, 0x4, R108 ;  /* 0x0000000400107825 */ /* 0x050fe200078e026c */
[----:B------:R-:W1:Y:S04]  /*84e0*/  LDC R5, c[0x0][0x3a0] ;  /* 0x0000e800ff057b82 */ /* 0x000e680000000800 */
[----:B------:R4:W-:Y:S01]  /*84f0*/  STL.64 [R1+0x60], R16 ;  /* 0x0000601001007387 */ /* 0x0009e20000100a00 */
[----:B------:R-:W-:-:S03]  /*8500*/  IMAD.WIDE R12, R0, 0x4, R82 ;  /* 0x00000004000c7825 */ /* 0x000fc600078e0252 */
[----:B------:R4:W-:Y:S01]  /*8510*/  LDGSTS.E [R6+0x2500], desc[UR8][R16.64], !P6 ;  /* 0x0250000010067fae */ /* 0x0009e2000f1a1008 */
[----:B------:R-:W-:-:S03]  /*8520*/  IMAD R0, R66, 0x29, RZ ;  /* 0x0000002942007824 */ /* 0x000fc600078e02ff */
[----:B------:R2:W-:Y:S04]  /*8530*/  STL.64 [R1+0x58], R12 ;  /* 0x0000580c01007387 */ /* 0x0005e80000100a00 */
[----:B------:R2:W-:Y:S01]  /*8540*/  LDGSTS.E [R6+0x2580], desc[UR8][R12.64], !P6 ;  /* 0x025800000c067fae */ /* 0x0005e2000f1a1008 */
[----:B------:R-:W-:Y:S02]  /*8550*/  ISETP.GE.U32.AND P6, PT, R3, 0x7fffff3f, PT ;  /* 0x7fffff3f0300780c */ /* 0x000fe40003fc6070 */
[----:B------:R-:W-:Y:S01]  /*8560*/  IADD3 R3, PT, PT, R8, -0x46, RZ ;  /* 0xffffffba08037810 */ /* 0x000fe20007ffe0ff */
[----:B----4-:R-:W-:-:S05]  /*8570*/  IMAD.WIDE R16, R0, 0x4, R108 ;  /* 0x0000000400107825 */ /* 0x010fca00078e026c */
[----:B------:R4:W-:Y:S01]  /*8580*/  LDGSTS.E [R6+0x2900], desc[UR8][R16.64], !P0 ;  /* 0x0290000010067fae */ /* 0x0009e2000c1a1008 */
[----:B--2---:R-:W-:-:S03]  /*8590*/  IMAD.WIDE R12, R0, 0x4, R82 ;  /* 0x00000004000c7825 */ /* 0x004fc600078e0252 */
[----:B------:R4:W-:Y:S01]  /*85a0*/  STL.64 [R1+0x50], R16 ;  /* 0x0000501001007387 */ /* 0x0009e20000100a00 */
[----:B------:R-:W-:-:S03]  /*85b0*/  IMAD R0, R66, 0x2d, RZ ;  /* 0x0000002d42007824 */ /* 0x000fc600078e02ff */
[----:B------:R2:W-:Y:S01]  /*85c0*/  LDGSTS.E [R6+0x2980], desc[UR8][R12.64], !P0 ;  /* 0x029800000c067fae */ /* 0x0005e2000c1a1008 */
[----:B------:R-:W-:Y:S02]  /*85d0*/  ISETP.GE.U32.AND P0, PT, R3, 0x7fffff3b, PT ;  /* 0x7fffff3b0300780c */ /* 0x000fe40003f06070 */
[----:B------:R-:W1:Y:S01]  /*85e0*/  LDC R3, c[0x0][0x3a0] ;  /* 0x0000e800ff037b82 */ /* 0x000e620000000800 */
[----:B------:R2:W-:Y:S01]  /*85f0*/  STL.64 [R1+0x40], R12 ;  /* 0x0000400c01007387 */ /* 0x0005e20000100a00 */
[----:B----4-:R-:W-:-:S05]  /*8600*/  IMAD.WIDE R16, R0, 0x4, R108 ;  /* 0x0000000400107825 */ /* 0x010fca00078e026c */
[----:B------:R4:W-:Y:S01]  /*8610*/  STL.64 [R1+0x30], R16 ;  /* 0x0000301001007387 */ /* 0x0009e20000100a00 */
[----:B--2---:R-:W-:-:S03]  /*8620*/  IMAD.WIDE R12, R0, 0x4, R82 ;  /* 0x00000004000c7825 */ /* 0x004fc600078e0252 */
[----:B------:R4:W-:Y:S01]  /*8630*/  LDGSTS.E [R6+0x2d00], desc[UR8][R16.64], !P3 ;  /* 0x02d0000010067fae */ /* 0x0009e2000d9a1008 */
[----:B---3--:R-:W-:Y:S01]  /*8640*/  IADD3 R0, PT, PT, R9, -0x4a, RZ ;  /* 0xffffffb609007810 */ /* 0x008fe20007ffe0ff */
[C---:B------:R-:W-:Y:S02]  /*8650*/  IMAD.WIDE R8, R244.reuse, 0x4, R108 ;  /* 0x00000004f4087825 */ /* 0x040fe400078e026c */
[----:B------:R2:W-:Y:S02]  /*8660*/  STL.64 [R1+0x28], R12 ;  /* 0x0000280c01007387 */ /* 0x0005e40000100a00 */
[----:B------:R-:W-:Y:S02]  /*8670*/  IMAD.WIDE R244, R244, 0x4, R82 ;  /* 0x00000004f4f47825 */ /* 0x000fe400078e0252 */
[----:B------:R2:W-:Y:S01]  /*8680*/  LDGSTS.E [R6+0x2d80], desc[UR8][R12.64], !P3 ;  /* 0x02d800000c067fae */ /* 0x0005e2000d9a1008 */
[----:B------:R-:W-:Y:S01]  /*8690*/  ISETP.GE.U32.AND P3, PT, R0, 0x7fffff37, PT ;  /* 0x7fffff370000780c */ /* 0x000fe20003f66070 */
[----:B------:R-:W-:Y:S01]  /*86a0*/  VIADD R0, R4, 0xffffffb2 ;  /* 0xffffffb204007836 */ /* 0x000fe20000000000 */
[----:B----4-:R-:W3:Y:S01]  /*86b0*/  LDC R16, c[0x0][0x3a0] ;  /* 0x0000e800ff107b82 */ /* 0x010ee20000000800 */
[----:B------:R4:W-:Y:S01]  /*86c0*/  LDGSTS.E [R6+0x3100], desc[UR8][R8.64], !P4 ;  /* 0x0310000008067fae */ /* 0x0009e2000e1a1008 */
[----:B------:R-:W-:-:S03]  /*86d0*/  IMAD R4, R66, 0x39, RZ ;  /* 0x0000003942047824 */ /* 0x000fc600078e02ff */
[----:B------:R-:W-:Y:S01]  /*86e0*/  LDGSTS.E [R6+0x3180], desc[UR8][R244.64], !P4 ;  /* 0x03180000f4067fae */ /* 0x000fe2000e1a1008 */
[----:B------:R-:W-:Y:S01]  /*86f0*/  ISETP.GE.U32.AND P4, PT, R0, 0x7fffff33, PT ;  /* 0x7fffff330000780c */ /* 0x000fe20003f86070 */
[----:B-1----:R-:W-:Y:S01]  /*8700*/  VIADD R0, R5, 0xffffffae ;  /* 0xffffffae05007836 */ /* 0x002fe20000000000 */
[----:B--2---:R-:W1:Y:S01]  /*8710*/  LDC R12, c[0x0][0x3a0] ;  /* 0x0000e800ff0c7b82 */ /* 0x004e620000000800 */
[----:B------:R-:W-:Y:S01]  /*8720*/  LDGSTS.E [R6+0x3500], desc[UR8][R242.64], !P5 ;  /* 0x03500000f2067fae */ /* 0x000fe2000e9a1008 */
[----:B------:R-:W-:-:S03]  /*8730*/  IMAD.WIDE R238, R4, 0x4, R108 ;  /* 0x0000000404ee7825 */ /* 0x000fc600078e026c */
[----:B------:R-:W-:Y:S01]  /*8740*/  LDGSTS.E [R6+0x3580], desc[UR8][R240.64], !P5 ;  /* 0x03580000f0067fae */ /* 0x000fe2000e9a1008 */
[----:B------:R-:W-:Y:S01]  /*8750*/  ISETP.GE.U32.AND P5, PT, R0, 0x7fffff2f, PT ;  /* 0x7fffff2f0000780c */ /* 0x000fe20003fa6070 */
[----:B------:R-:W-:Y:S01]  /*8760*/  IMAD.WIDE R4, R4, 0x4, R82 ;  /* 0x0000000404047825 */ /* 0x000fe200078e0252 */
[----:B------:R-:W-:Y:S01]  /*8770*/  IADD3 R0, PT, PT, R3, -0x56, RZ ;  /* 0xffffffaa03007810 */ /* 0x000fe20007ffe0ff */
[----:B------:R4:W-:Y:S01]  /*8780*/  STL.64 [R1+0x20], R8 ;  /* 0x0000200801007387 */ /* 0x0009e20000100a00 */
[----:B------:R-:W2:Y:S03]  /*8790*/  LDC R3, c[0x0][0x3a0] ;  /* 0x0000e800ff037b82 */ /* 0x000ea60000000800 */
[----:B------:R-:W-:Y:S04]  /*87a0*/  LDGSTS.E [R6+0x3900], desc[UR8][R238.64], !P1 ;  /* 0x03900000ee067fae */ /* 0x000fe8000c9a1008 */
[----:B------:R-:W-:Y:S01]  /*87b0*/  LDGSTS.E [R6+0x3980], desc[UR8][R4.64], !P1 ;  /* 0x0398000004067fae */ /* 0x000fe2000c9a1008 */
[----:B------:R-:W-:Y:S01]  /*87c0*/  ISETP.GE.U32.AND P1, PT, R0, 0x7fffff2b, PT ;  /* 0x7fffff2b0000780c */ /* 0x000fe20003f26070 */
[----:B----4-:R-:W-:-:S04]  /*87d0*/  IMAD.WIDE R8, R10, 0x4, R108 ;  /* 0x000000040a087825 */ /* 0x010fc800078e026c */
[----:B------:R-:W-:Y:S01]  /*87e0*/  IMAD.WIDE R10, R10, 0x4, R82 ;  /* 0x000000040a0a7825 */ /* 0x000fe200078e0252 */
[----:B------:R-:W-:Y:S03]  /*87f0*/  LDGSTS.E [R6+0x3d00], desc[UR8][R8.64], !P2 ;  /* 0x03d0000008067fae */ /* 0x000fe6000d1a1008 */
[----:B-1----:R-:W-:Y:S01]  /*8800*/  VIADD R0, R12, 0xffffffa6 ;  /* 0xffffffa60c007836 */ /* 0x002fe20000000000 */
[----:B------:R-:W-:Y:S01]  /*8810*/  LDGSTS.E [R6+0x3d80], desc[UR8][R10.64], !P2 ;  /* 0x03d800000a067fae */ /* 0x000fe2000d1a1008 */
[----:B------:R-:W-:-:S03]  /*8820*/  IMAD.WIDE R12, R14, 0x4, R108 ;  /* 0x000000040e0c7825 */ /* 0x000fc600078e026c */
[----:B------:R-:W-:Y:S01]  /*8830*/  ISETP.GE.U32.AND P2, PT, R0, 0x7fffff27, PT ;  /* 0x7fffff270000780c */ /* 0x000fe20003f46070 */
[----:B------:R-:W-:Y:S01]  /*8840*/  IMAD.WIDE R14, R14, 0x4, R82 ;  /* 0x000000040e0e7825 */ /* 0x000fe200078e0252 */
[----:B------:R-:W-:Y:S03]  /*8850*/  LDGSTS.E [R6+0x4100], desc[UR8][R12.64], !P6 ;  /* 0x041000000c067fae */ /* 0x000fe6000f1a1008 */
[----:B---3--:R-:W-:Y:S01]  /*8860*/  VIADD R0, R16, 0xffffffa2 ;  /* 0xffffffa210007836 */ /* 0x008fe20000000000 */
[----:B------:R-:W-:Y:S01]  /*8870*/  LDGSTS.E [R6+0x4180], desc[UR8][R14.64], !P6 ;  /* 0x041800000e067fae */ /* 0x000fe2000f1a1008 */
[----:B------:R-:W-:-:S03]  /*8880*/  IMAD.WIDE R16, R18, 0x4, R108 ;  /* 0x0000000412107825 */ /* 0x000fc600078e026c */
[----:B------:R-:W-:Y:S01]  /*8890*/  ISETP.GE.U32.AND P6, PT, R0, 0x7fffff23, PT ;  /* 0x7fffff230000780c */ /* 0x000fe20003fc6070 */
[----:B------:R-:W-:Y:S01]  /*88a0*/  IMAD.WIDE R18, R18, 0x4, R82 ;  /* 0x0000000412127825 */ /* 0x000fe200078e0252 */
[----:B------:R-:W-:Y:S01]  /*88b0*/  IADD3 R0, PT, PT, R20, -0x62, RZ ;  /* 0xffffff9e14007810 */ /* 0x000fe20007ffe0ff */
[----:B------:R-:W-:Y:S02]  /*88c0*/  LDGSTS.E [R6+0x4500], desc[UR8][R16.64], !P0 ;  /* 0x0450000010067fae */ /* 0x000fe4000c1a1008 */
[----:B------:R-:W-:Y:S02]  /*88d0*/  IMAD.WIDE R20, R22, 0x4, R108 ;  /* 0x0000000416147825 */ /* 0x000fe400078e026c */
[----:B------:R-:W-:Y:S01]  /*88e0*/  LDGSTS.E [R6+0x4580], desc[UR8][R18.64], !P0 ;  /* 0x0458000012067fae */ /* 0x000fe2000c1a1008 */
[----:B------:R-:W-:Y:S01]  /*88f0*/  ISETP.GE.U32.AND P0, PT, R0, 0x7fffff1f, PT ;  /* 0x7fffff1f0000780c */ /* 0x000fe20003f06070 */
[----:B--2---:R-:W-:Y:S02]  /*8900*/  VIADD R0, R3, 0xffffff9a ;  /* 0xffffff9a03007836 */ /* 0x004fe40000000000 */
[----:B------:R-:W-:Y:S01]  /*8910*/  IMAD.WIDE R22, R22, 0x4, R82 ;  /* 0x0000000416167825 */ /* 0x000fe200078e0252 */
[----:B------:R-:W1:Y:S01]  /*8920*/  LDC R3, c[0x0][0x3a0] ;  /* 0x0000e800ff037b82 */ /* 0x000e620000000800 */
[----:B------:R-:W-:Y:S04]  /*8930*/  LDGSTS.E [R6+0x4900], desc[UR8][R20.64], !P3 ;  /* 0x0490000014067fae */ /* 0x000fe8000d9a1008 */
[----:B------:R-:W-:Y:S01]  /*8940*/  LDGSTS.E [R6+0x4980], desc[UR8][R22.64], !P3 ;  /* 0x0498000016067fae */ /* 0x000fe2000d9a1008 */
[----:B------:R-:W-:Y:S01]  /*8950*/  ISETP.GE.U32.AND P3, PT, R0, 0x7fffff1b, PT ;  /* 0x7fffff1b0000780c */ /* 0x000fe20003f66070 */
[----:B------:R-:W-:-:S02]  /*8960*/  VIADD R0, R28, 0xffffff96 ;  /* 0xffffff961c007836 */ /* 0x000fc40000000000 */
[----:B------:R-:W-:Y:S01]  /*8970*/  LDGSTS.E [R6+0x4d00], desc[UR8][R24.64], !P4 ;  /* 0x04d0000018067fae */ /* 0x000fe2000e1a1008 */
[----:B------:R-:W-:-:S03]  /*8980*/  IMAD.WIDE R28, R30, 0x4, R108 ;  /* 0x000000041e1c7825 */ /* 0x000fc600078e026c */
[----:B------:R-:W-:Y:S01]  /*8990*/  LDGSTS.E [R6+0x4d80], desc[UR8][R26.64], !P4 ;  /* 0x04d800001a067fae */ /* 0x000fe2000e1a1008 */
[----:B------:R-:W-:Y:S01]  /*89a0*/  IMAD.WIDE R30, R30, 0x4, R82 ;  /* 0x000000041e1e7825 */ /* 0x000fe200078e0252 */
[----:B------:R-:W-:Y:S02]  /*89b0*/  ISETP.GE.U32.AND P4, PT, R0, 0x7fffff17, PT ;  /* 0x7fffff170000780c */ /* 0x000fe40003f86070 */
[----:B------:R-:W-:Y:S01]  /*89c0*/  IADD3 R0, PT, PT, R32, -0x6e, RZ ;  /* 0xffffff9220007810 */ /* 0x000fe20007ffe0ff */
[----:B------:R-:W-:Y:S01]  /*89d0*/  LDGSTS.E [R6+0x5100], desc[UR8][R28.64], !P5 ;  /* 0x051000001c067fae */ /* 0x000fe2000e9a1008 */
[----:B------:R-:W-:-:S03]  /*89e0*/  IMAD.WIDE R32, R34, 0x4, R108 ;  /* 0x0000000422207825 */ /* 0x000fc600078e026c */
[----:B------:R-:W-:Y:S01]  /*89f0*/  LDGSTS.E [R6+0x5180], desc[UR8][R30.64], !P5 ;  /* 0x051800001e067fae */ /* 0x000fe2000e9a1008 */
[----:B------:R-:W-:Y:S01]  /*8a00*/  ISETP.GE.U32.AND P5, PT, R0, 0x7fffff13, PT ;  /* 0x7fffff130000780c */ /* 0x000fe20003fa6070 */
[----:B------:R-:W-:Y:S02]  /*8a10*/  IMAD.WIDE R34, R34, 0x4, R82 ;  /* 0x0000000422227825 */ /* 0x000fe400078e0252 */
[----:B------:R-:W-:Y:S02]  /*8a20*/  LDGSTS.E [R6+0x5500], desc[UR8][R32.64], !P1 ;  /* 0x0550000020067fae */ /* 0x000fe4000c9a1008 */
[----:B------:R-:W-:Y:S02]  /*8a30*/  VIADD R0, R36, 0xffffff8e ;  /* 0xffffff8e24007836 */ /* 0x000fe40000000000 */
[----:B------:R-:W-:Y:S01]  /*8a40*/  LDGSTS.E [R6+0x5580], desc[UR8][R34.64], !P1 ;  /* 0x0558000022067fae */ /* 0x000fe2000c9a1008 */
[----:B------:R-:W-:Y:S02]  /*8a50*/  IMAD.WIDE R36, R38, 0x4, R108 ;  /* 0x0000000426247825 */ /* 0x000fe400078e026c */
[----:B------:R-:W-:-:S02]  /*8a60*/  ISETP.GE.U32.AND P1, PT, R0, 0x7fffff0f, PT ;  /* 0x7fffff0f0000780c */ /* 0x000fc40003f26070 */
[----:B-1----:R-:W-:Y:S01]  /*8a70*/  VIADD R0, R3, 0xffffff8a ;  /* 0xffffff8a03007836 */ /* 0x002fe20000000000 */
[----:B------:R-:W-:Y:S01]  /*8a80*/  LDGSTS.E [R6+0x5900], desc[UR8][R36.64], !P2 ;  /* 0x0590000024067fae */ /* 0x000fe2000d1a1008 */
[----:B------:R-:W-:Y:S01]  /*8a90*/  IMAD.WIDE R38, R38, 0x4, R82 ;  /* 0x0000000426267825 */ /* 0x000fe200078e0252 */
[----:B------:R-:W1:Y:S04]  /*8aa0*/  LDC R3, c[0x0][0x3a0] ;  /* 0x0000e800ff037b82 */ /* 0x000e680000000800 */
[----:B------:R-:W-:Y:S01]  /*8ab0*/  LDGSTS.E [R6+0x5980], desc[UR8][R38.64], !P2 ;  /* 0x0598000026067fae */ /* 0x000fe2000d1a1008 */
        /* <DEDUP_REMOVED lines=12> */
[----:B------:R-:W-:Y:S01]  /*8b80*/  IMAD.WIDE R50, R50, 0x4, R82 ;  /* 0x0000000432327825 */ /* 0x000fe200078e0252 */
[----:B------:R-:W-:Y:S03]  /*8b90*/  LDGSTS.E [R6+0x6500], desc[UR8][R48.64], !P3 ;  /* 0x0650000030067fae */ /* 0x000fe6000d9a1008 */
[----:B------:R-:W-:Y:S01]  /*8ba0*/  VIADD R0, R52, 0xfffffffd ;  /* 0xfffffffd34007836 */ /* 0x000fe20000000000 */
[----:B------:R-:W-:Y:S01]  /*8bb0*/  LDGSTS.E [R6+0x6580], desc[UR8][R50.64], !P3 ;  /* 0x0658000032067fae */ /* 0x000fe2000d9a1008 */
[----:B------:R-:W-:-:S03]  /*8bc0*/  IMAD.WIDE R52, R54, 0x4, R108 ;  /* 0x0000000436347825 */ /* 0x000fc600078e026c */
[----:B------:R-:W-:Y:S01]  /*8bd0*/  ISETP.GE.U32.AND P3, PT, R0, 0x7fffff7e, PT ;  /* 0x7fffff7e0000780c */ /* 0x000fe20003f66070 */
[----:B------:R-:W-:Y:S01]  /*8be0*/  IMAD.WIDE R54, R54, 0x4, R82 ;  /* 0x0000000436367825 */ /* 0x000fe200078e0252 */
[----:B-1----:R-:W-:Y:S01]  /*8bf0*/  IADD3 R0, PT, PT, R3, -0x7, RZ ;  /* 0xfffffff903007810 */ /* 0x002fe20007ffe0ff */
[----:B------:R-:W-:Y:S01]  /*8c00*/  LDGSTS.E [R6+0x6900], desc[UR8][R52.64], !P4 ;  /* 0x0690000034067fae */ /* 0x000fe2000e1a1008 */
[----:B------:R-:W1:Y:S03]  /*8c10*/  LDC R3, c[0x0][0x3a0] ;  /* 0x0000e800ff037b82 */ /* 0x000e660000000800 */
[----:B------:R-:W-:Y:S01]  /*8c20*/  LDGSTS.E [R6+0x6980], desc[UR8][R54.64], !P4 ;  /* 0x0698000036067fae */ /* 0x000fe2000e1a1008 */
[----:B------:R-:W-:Y:S01]  /*8c30*/  ISETP.GE.U32.AND P4, PT, R0, 0x7fffff7a, PT ;  /* 0x7fffff7a0000780c */ /* 0x000fe20003f86070 */
[----:B------:R-:W-:Y:S02]  /*8c40*/  VIADD R0, R60, 0xfffffff5 ;  /* 0xfffffff53c007836 */ /* 0x000fe40000000000 */
[----:B------:R-:W-:Y:S01]  /*8c50*/  LDGSTS.E [R6+0x6d00], desc[UR8][R56.64], !P5 ;  /* 0x06d0000038067fae */ /* 0x000fe2000e9a1008 */
[----:B------:R-:W-:-:S03]  /*8c60*/  IMAD.WIDE R60, R62, 0x4, R108 ;  /* 0x000000043e3c7825 */ /* 0x000fc600078e026c */
[----:B------:R-:W-:Y:S01]  /*8c70*/  LDGSTS.E [R6+0x6d80], desc[UR8][R58.64], !P5 ;  /* 0x06d800003a067fae */ /* 0x000fe2000e9a1008 */
[----:B------:R-:W-:Y:S01]  /*8c80*/  ISETP.GE.U32.AND P5, PT, R0, 0x7fffff76, PT ;  /* 0x7fffff760000780c */ /* 0x000fe20003fa6070 */
[----:B------:R-:W-:Y:S02]  /*8c90*/  IMAD.WIDE R62, R62, 0x4, R82 ;  /* 0x000000043e3e7825 */ /* 0x000fe400078e0252 */
[----:B------:R-:W-:Y:S02]  /*8ca0*/  LDGSTS.E [R6+0x7100], desc[UR8][R60.64], !P1 ;  /* 0x071000003c067fae */ /* 0x000fe4000c9a1008 */
[----:B------:R-:W-:Y:S01]  /*8cb0*/  VIADD R0, R64, 0xfffffff1 ;  /* 0xfffffff140007836 */ /* 0x000fe20000000000 */
[----:B------:R-:W-:Y:S01]  /*8cc0*/  LOP3.LUT R64, R131, 0x40, RZ, 0x3c, !PT ;  /* 0x0000004083407812 */ /* 0x000fe200078e3cff */
[----:B------:R-:W-:Y:S03]  /*8cd0*/  LDGSTS.E [R6+0x7180], desc[UR8][R62.64], !P1 ;  /* 0x071800003e067fae */ /* 0x000fe6000c9a1008 */
[----:B------:R-:W-:Y:S01]  /*8ce0*/  ISETP.GE.U32.AND P1, PT, R0, 0x7fffff72, PT ;  /* 0x7fffff720000780c */ /* 0x000fe20003f26070 */
[----:B------:R-:W-:Y:S01]  /*8cf0*/  LDGSTS.E [R6+0x7500], desc[UR8][R70.64], !P2 ;  /* 0x0750000046067fae */ /* 0x000fe2000d1a1008 */
[----:B------:R-:W-:Y:S01]  /*8d00*/  IADD3 R0, PT, PT, R65, -0x13, RZ ;  /* 0xffffffed41007810 */ /* 0x000fe20007ffe0ff */
[----:B------:R-:W-:Y:S01]  /*8d10*/  VIADD R64, R64, UR4 ;  /* 0x0000000440407c36 */ /* 0x000fe20008000000 */
[----:B------:R-:W2:Y:S01]  /*8d20*/  LDC R65, c[0x0][0x3a0] ;  /* 0x0000e800ff417b82 */ /* 0x000ea20000000800 */
[----:B------:R-:W-:Y:S01]  /*8d30*/  LDGSTS.E [R6+0x7580], desc[UR8][R72.64], !P2 ;  /* 0x0758000048067fae */ /* 0x000fe2000d1a1008 */
[----:B------:R-:W-:Y:S01]  /*8d40*/  ISETP.GE.U32.AND P2, PT, R0, 0x7fffff6e, PT ;  /* 0x7fffff6e0000780c */ /* 0x000fe20003f46070 */
[----:B-1----:R-:W-:Y:S01]  /*8d50*/  VIADD R0, R3, 0xffffffe9 ;  /* 0xffffffe903007836 */ /* 0x002fe20000000000 */
[----:B------:R-:W-:Y:S01]  /*8d60*/  IADD3 R3, PT, PT, R67, -0x1b, RZ ;  /* 0xffffffe543037810 */ /* 0x000fe20007ffe0ff */
[----:B------:R-:W-:Y:S03]  /*8d70*/  LDGSTS.E [R6+0x7900], desc[UR8][R74.64], !P6 ;  /* 0x079000004a067fae */ /* 0x000fe6000f1a1008 */
[----:B------:R-:W1:Y:S01]  /*8d80*/  LDC R67, c[0x0][0x3a0] ;  /* 0x0000e800ff437b82 */ /* 0x000e620000000800 */
[----:B------:R-:W-:Y:S01]  /*8d90*/  LDGSTS.E [R6+0x7980], desc[UR8][R76.64], !P6 ;  /* 0x079800004c067fae */ /* 0x000fe2000f1a1008 */
[----:B------:R-:W-:Y:S01]  /*8da0*/  ISETP.GE.U32.AND P6, PT, R0, 0x7fffff6a, PT ;  /* 0x7fffff6a0000780c */ /* 0x000fe20003fc6070 */
[----:B------:R-:W-:-:S02]  /*8db0*/  IMAD.SHL.U32 R0, R66, 0x2, RZ ;  /* 0x0000000242007824 */ /* 0x000fc400078e00ff */
[----:B------:R-:W-:Y:S02]  /*8dc0*/  LDGSTS.E [R6+0x7d00], desc[UR8][R78.64], !P0 ;  /* 0x07d000004e067fae */ /* 0x000fe4000c1a1008 */
[C---:B------:R-:W-:Y:S02]  /*8dd0*/  IMAD.WIDE R134, R0.reuse, 0x4, R108 ;  /* 0x0000000400867825 */ /* 0x040fe400078e026c */
[----:B------:R-:W-:Y:S01]  /*8de0*/  LDGSTS.E [R6+0x7d80], desc[UR8][R80.64], !P0 ;  /* 0x07d8000050067fae */ /* 0x000fe2000c1a1008 */
[----:B------:R-:W-:Y:S01]  /*8df0*/  ISETP.GE.U32.AND P0, PT, R3, 0x7fffff66, PT ;  /* 0x7fffff660300780c */ /* 0x000fe20003f06070 */
[----:B------:R-:W-:Y:S02]  /*8e00*/  IMAD.WIDE R126, R0, 0x4, R82 ;  /* 0x00000004007e7825 */ /* 0x000fe400078e0252 */
[----:B------:R3:W-:Y:S02]  /*8e10*/  STL.64 [R1+0xa0], R134 ;  /* 0x0000a08601007387 */ /* 0x0007e40000100a00 */
[----:B------:R-:W-:-:S02]  /*8e20*/  VIADD R3, R68, 0xffffffe1 ;  /* 0xffffffe144037836 */ /* 0x000fc40000000000 */
[----:B------:R-:W-:Y:S01]  /*8e30*/  IMAD R0, R66, 0x6, RZ ;  /* 0x0000000642007824 */ /* 0x000fe200078e02ff */
[----:B------:R-:W4:Y:S01]  /*8e40*/  LDC R68, c[0x0][0x3a0] ;  /* 0x0000e800ff447b82 */ /* 0x000f220000000800 */
[----:B------:R3:W-:Y:S04]  /*8e50*/  LDGSTS.E [R64+0x200], desc[UR8][R134.64], !P3 ;  /* 0x0020000086407fae */ /* 0x0007e8000d9a1008 */
[----:B------:R3:W-:Y:S04]  /*8e60*/  STL.64 [R1+0xb8], R126 ;  /* 0x0000b87e01007387 */ /* 0x0007e80000100a00 */
[----:B------:R3:W-:Y:S01]  /*8e70*/  LDGSTS.E [R64+0x280], desc[UR8][R126.64], !P3 ;  /* 0x002800007e407fae */ /* 0x0007e2000d9a1008 */
[----:B------:R-:W-:-:S02]  /*8e80*/  ISETP.GE.U32.AND P3, PT, R3, 0x7fffff62, PT ;  /* 0x7fffff620300780c */ /* 0x000fc40003f66070 */
[----:B--2---:R-:W-:Y:S01]  /*8e90*/  IADD3 R3, PT, PT, R65, -0x23, RZ ;  /* 0xffffffdd41037810 */ /* 0x004fe20007ffe0ff */
[C---:B---3--:R-:W-:Y:S01]  /*8ea0*/  IMAD.WIDE R134, R0.reuse, 0x4, R108 ;  /* 0x0000000400867825 */ /* 0x048fe200078e026c */
[----:B------:R-:W2:Y:S04]  /*8eb0*/  LDC R65, c[0x0][0x3a0] ;  /* 0x0000e800ff417b82 */ /* 0x000ea80000000800 */
[----:B------:R3:W-:Y:S01]  /*8ec0*/  STL.64 [R1+0xc0], R134 ;  /* 0x0000c08601007387 */ /* 0x0007e20000100a00 */
[----:B------:R-:W-:-:S03]  /*8ed0*/  IMAD.WIDE R126, R0, 0x4, R82 ;  /* 0x00000004007e7825 */ /* 0x000fc600078e0252 */
[----:B------:R3:W-:Y:S01]  /*8ee0*/  LDGSTS.E [R64+0x600], desc[UR8][R134.64], !P4 ;  /* 0x0060000086407fae */ /* 0x0007e2000e1a1008 */
[----:B------:R-:W-:-:S03]  /*8ef0*/  IMAD R0, R66, 0xa, RZ ;  /* 0x0000000a42007824 */ /* 0x000fc600078e02ff */
[----:B------:R1:W-:Y:S04]  /*8f00*/  STL.64 [R1+0xc8], R126 ;  /* 0x0000c87e01007387 */ /* 0x0003e80000100a00 */
[----:B------:R1:W-:Y:S01]  /*8f10*/  LDGSTS.E [R64+0x680], desc[UR8][R126.64], !P4 ;  /* 0x006800007e407fae */ /* 0x0003e2000e1a1008 */
[----:B------:R-:W-:Y:S01]  /*8f20*/  ISETP.GE.U32.AND P4, PT, R3, 0x7fffff5e, PT ;  /* 0x7fffff5e0300780c */ /* 0x000fe20003f86070 */
[----:B------:R-:W-:Y:S02]  /*8f30*/  VIADD R3, R69, 0xffffffd9 ;  /* 0xffffffd945037836 */ /* 0x000fe40000000000 */
[C---:B---3--:R-:W-:Y:S01]  /*8f40*/  IMAD.WIDE R134, R0.reuse, 0x4, R108 ;  /* 0x0000000400867825 */ /* 0x048fe200078e026c */
[----:B------:R-:W3:Y:S04]  /*8f50*/  LDC R69, c[0x0][0x3a0] ;  /* 0x0000e800ff457b82 */ /* 0x000ee80000000800 */
[----:B------:R4:W-:Y:S01]  /*8f60*/  LDGSTS.E [R64+0xa00], desc[UR8][R134.64], !P5 ;  /* 0x00a0000086407fae */ /* 0x0009e2000e9a1008 */
[----:B-1----:R-:W-:-:S03]  /*8f70*/  IMAD.WIDE R126, R0, 0x4, R82 ;  /* 0x00000004007e7825 */ /* 0x002fc600078e0252 */
[----:B------:R4:W-:Y:S01]  /*8f80*/  STL.64 [R1+0xd0], R134 ;  /* 0x0000d08601007387 */ /* 0x0009e20000100a00 */
[----:B------:R-:W-:-:S03]  /*8f90*/  IMAD R0, R66, 0xe, RZ ;  /* 0x0000000e42007824 */ /* 0x000fc600078e02ff */
[----:B------:R1:W-:Y:S01]  /*8fa0*/  LDGSTS.E [R64+0xa80], desc[UR8][R126.64], !P5 ;  /* 0x00a800007e407fae */ /* 0x0003e2000e9a1008 */
[----:B------:R-:W-:Y:S01]  /*8fb0*/  ISETP.GE.U32.AND P5, PT, R3, 0x7fffff5a, PT ;  /* 0x7fffff5a0300780c */ /* 0x000fe20003fa6070 */
[----:B------:R-:W-:Y:S02]  /*8fc0*/  VIADD R3, R67, 0xffffffd5 ;  /* 0xffffffd543037836 */ /* 0x000fe40000000000 */
[----:B------:R1:W-:Y:S01]  /*8fd0*/  STL.64 [R1+0xd8], R126 ;  /* 0x0000d87e01007387 */ /* 0x0003e20000100a00 */
[----:B------:R-:W3:Y:S01]  /*8fe0*/  LDC R67, c[0x0][0x3a0] ;  /* 0x0000e800ff437b82 */ /* 0x000ee20000000800 */
[----:B----4-:R-:W-:-:S05]  /*8ff0*/  IMAD.WIDE R134, R0, 0x4, R108 ;  /* 0x0000000400867825 */ /* 0x010fca00078e026c */
[----:B------:R4:W-:Y:S01]  /*9000*/  STL.64 [R1+0xe0], R134 ;  /* 0x0000e08601007387 */ /* 0x0009e20000100a00 */
[----:B-1----:R-:W-:-:S03]  /*9010*/  IMAD.WIDE R126, R0, 0x4, R82 ;  /* 0x00000004007e7825 */ /* 0x002fc600078e0252 */
[----:B------:R4:W-:Y:S01]  /*9020*/  LDGSTS.E [R64+0xe00], desc[UR8][R134.64], !P1 ;  /* 0x00e0000086407fae */ /* 0x0009e2000c9a1008 */
[----:B------:R-:W-:-:S03]  /*9030*/  IMAD R0, R66, 0x12, RZ ;  /* 0x0000001242007824 */ /* 0x000fc600078e02ff */
[----:B------:R1:W-:Y:S04]  /*9040*/  STL.64 [R1+0xe8], R126 ;  /* 0x0000e87e01007387 */ /* 0x0003e80000100a00 */
[----:B------:R1:W-:Y:S01]  /*9050*/  LDGSTS.E [R64+0xe80], desc[UR8][R126.64], !P1 ;  /* 0x00e800007e407fae */ /* 0x0003e2000c9a1008 */
[----:B------:R-:W-:Y:S02]  /*9060*/  ISETP.GE.U32.AND P1, PT, R3, 0x7fffff56, PT ;  /* 0x7fffff560300780c */ /* 0x000fe40003f26070 */
[----:B------:R-:W-:Y:S01]  /*9070*/  IADD3 R3, PT, PT, R68, -0x2f, RZ ;  /* 0xffffffd144037810 */ /* 0x000fe20007ffe0ff */
[C---:B----4-:R-:W-:Y:S01]  /*9080*/  IMAD.WIDE R134, R0.reuse, 0x4, R108 ;  /* 0x0000000400867825 */ /* 0x050fe200078e026c */
[----:B------:R-:W4:Y:S04]  /*9090*/  LDC R68, c[0x0][0x3a0] ;  /* 0x0000e800ff447b82 */ /* 0x000f280000000800 */
[----:B------:R2:W-:Y:S01]  /*90a0*/  STL.64 [R1+0xf0], R134 ;  /* 0x0000f08601007387 */ /* 0x0005e20000100a00 */
[----:B-1----:R-:W-:-:S03]  /*90b0*/  IMAD.WIDE R126, R0, 0x4, R82 ;  /* 0x00000004007e7825 */ /* 0x002fc600078e0252 */
[----:B------:R1:W-:Y:S01]  /*90c0*/  LDGSTS.E [R64+0x1200], desc[UR8][R134.64], !P2 ;  /* 0x0120000086407fae */ /* 0x0003e2000d1a1008 */
[----:B------:R-:W-:-:S03]  /*90d0*/  IMAD R0, R66, 0x16, RZ ;  /* 0x0000001642007824 */ /* 0x000fc600078e02ff */
[----:B------:R3:W-:Y:S04]  /*90e0*/  STL.64 [R1+0xf8], R126 ;  /* 0x0000f87e01007387 */ /* 0x0007e80000100a00 */
[----:B------:R3:W-:Y:S01]  /*90f0*/  LDGSTS.E [R64+0x1280], desc[UR8][R126.64], !P2 ;  /* 0x012800007e407fae */ /* 0x0007e2000d1a1008 */
[----:B------:R-:W-:Y:S01]  /*9100*/  ISETP.GE.U32.AND P2, PT, R3, 0x7fffff52, PT ;  /* 0x7fffff520300780c */ /* 0x000fe20003f46070 */
[----:B--2---:R-:W-:Y:S02]  /*9110*/  VIADD R3, R65, 0xffffffcd ;  /* 0xffffffcd41037836 */ /* 0x004fe40000000000 */
[C---:B-1----:R-:W-:Y:S01]  /*9120*/  IMAD.WIDE R134, R0.reuse, 0x4, R108 ;  /* 0x0000000400867825 */ /* 0x042fe200078e026c */
[----:B------:R-:W1:Y:S04]  /*9130*/  LDC R65, c[0x0][0x3a0] ;  /* 0x0000e800ff417b82 */ /* 0x000e680000000800 */
[----:B------:R2:W-:Y:S01]  /*9140*/  STL.64 [R1+0x100], R134 ;  /* 0x0001008601007387 */ /* 0x0005e20000100a00 */
[----:B---3--:R-:W-:-:S03]  /*9150*/  IMAD.WIDE R126, R0, 0x4, R82 ;  /* 0x00000004007e7825 */ /* 0x008fc600078e0252 */
[----:B------:R2:W-:Y:S01]  /*9160*/  LDGSTS.E [R64+0x1600], desc[UR8][R134.64], !P6 ;  /* 0x0160000086407fae */ /* 0x0005e2000f1a1008 */
[----:B------:R-:W-:-:S03]  /*9170*/  IMAD R0, R66, 0x1a, RZ ;  /* 0x0000001a42007824 */ /* 0x000fc600078e02ff */
[----:B------:R3:W-:Y:S04]  /*9180*/  STL.64 [R1+0x108], R126 ;  /* 0x0001087e01007387 */ /* 0x0007e80000100a00 */
[----:B------:R3:W-:Y:S01]  /*9190*/  LDGSTS.E [R64+0x1680], desc[UR8][R126.64], !P6 ;  /* 0x016800007e407fae */ /* 0x0007e2000f1a1008 */
[----:B------:R-:W-:Y:S01]  /*91a0*/  ISETP.GE.U32.AND P6, PT, R3, 0x7fffff4e, PT ;  /* 0x7fffff4e0300780c */ /* 0x000fe20003fc6070 */
[----:B------:R-:W-:Y:S02]  /*91b0*/  VIADD R3, R69, 0xffffffc9 ;  /* 0xffffffc945037836 */ /* 0x000fe40000000000 */
[C---:B--2---:R-:W-:Y:S01]  /*91c0*/  IMAD.WIDE R134, R0.reuse, 0x4, R108 ;  /* 0x0000000400867825 */ /* 0x044fe200078e026c */
[----:B------:R-:W2:Y:S04]  /*91d0*/  LDC R69, c[0x0][0x3a0] ;  /* 0x0000e800ff457b82 */ /* 0x000ea80000000800 */
[----:B------:R4:W-:Y:S01]  /*91e0*/  LDGSTS.E [R64+0x1a00], desc[UR8][R134.64], !P0 ;  /* 0x01a0000086407fae */ /* 0x0009e2000c1a1008 */
[----:B---3--:R-:W-:-:S03]  /*91f0*/  IMAD.WIDE R126, R0, 0x4, R82 ;  /* 0x00000004007e7825 */ /* 0x008fc600078e0252 */
[----:B------:R4:W-:Y:S01]  /*9200*/  STL.64 [R1+0x110], R134 ;  /* 0x0001108601007387 */ /* 0x0009e20000100a00 */
[----:B------:R-:W-:-:S03]  /*9210*/  IMAD R0, R66, 0x1e, RZ ;  /* 0x0000001e42007824 */ /* 0x000fc600078e02ff */
[----:B------:R3:W-:Y:S01]  /*9220*/  LDGSTS.E [R64+0x1a80], desc[UR8][R126.64], !P0 ;  /* 0x01a800007e407fae */ /* 0x0007e2000c1a1008 */
[----:B------:R-:W-:Y:S02]  /*9230*/  ISETP.GE.U32.AND P0, PT, R3, 0x7fffff4a, PT ;  /* 0x7fffff4a0300780c */ /* 0x000fe40003f06070 */
[----:B------:R-:W-:Y:S01]  /*9240*/  IADD3 R3, PT, PT, R67, -0x3b, RZ ;  /* 0xffffffc543037810 */ /* 0x000fe20007ffe0ff */
[----:B------:R3:W-:Y:S01]  /*9250*/  STL.64 [R1+0x118], R126 ;  /* 0x0001187e01007387 */ /* 0x0007e20000100a00 */
[----:B------:R-:W2:Y:S01]  /*9260*/  LDC R67, c[0x0][0x3a0] ;  /* 0x0000e800ff437b82 */ /* 0x000ea20000000800 */
[----:B----4-:R-:W-:-:S05]  /*9270*/  IMAD.WIDE R134, R0, 0x4, R108 ;  /* 0x0000000400867825 */ /* 0x010fca00078e026c */
        /* <DEDUP_REMOVED lines=8> */
[C---:B----4-:R-:W-:Y:S01]  /*9300*/  IMAD.WIDE R134, R0.reuse, 0x4, R108 ;  /* 0x0000000400867825 */ /* 0x050fe200078e026c */
[----:B------:R-:W4:Y:S04]  /*9310*/  LDC R68, c[0x0][0x3a0] ;  /* 0x0000e800ff447b82 */ /* 0x000f280000000800 */
[----:B------:R1:W-:Y:S01]  /*9320*/  STL.64 [R1+0x130], R134 ;  /* 0x0001308601007387 */ /* 0x0003e20000100a00 */
[----:B---3--:R-:W-:-:S03]  /*9330*/  IMAD.WIDE R126, R0, 0x4, R82 ;  /* 0x00000004007e7825 */ /* 0x008fc600078e0252 */
[----:B------:R3:W-:Y:S01]  /*9340*/  LDGSTS.E [R64+0x2200], desc[UR8][R134.64], !P4 ;  /* 0x0220000086407fae */ /* 0x0007e2000e1a1008 */
[----:B------:R-:W-:-:S03]  /*9350*/  IMAD R0, R66, 0x26, RZ ;  /* 0x0000002642007824 */ /* 0x000fc600078e02ff */
[----:B------:R2:W-:Y:S04]  /*9360*/  STL.64 [R1+0x138], R126 ;  /* 0x0001387e01007387 */ /* 0x0005e80000100a00 */
[----:B------:R2:W-:Y:S01]  /*9370*/  LDGSTS.E [R64+0x2280], desc[UR8][R126.64], !P4 ;  /* 0x022800007e407fae */ /* 0x0005e2000e1a1008 */
[----:B------:R-:W-:Y:S01]  /*9380*/  ISETP.GE.U32.AND P4, PT, R3, 0x7fffff42, PT ;  /* 0x7fffff420300780c */ /* 0x000fe20003f86070 */
[----:B-1----:R-:W-:Y:S02]  /*9390*/  VIADD R3, R65, 0xffffffbd ;  /* 0xffffffbd41037836 */ /* 0x002fe40000000000 */
[C---:B---3--:R-:W-:Y:S01]  /*93a0*/  IMAD.WIDE R134, R0.reuse, 0x4, R108 ;  /* 0x0000000400867825 */ /* 0x048fe200078e026c */
[----:B------:R-:W1:Y:S04]  /*93b0*/  LDC R65, c[0x0][0x3a0] ;  /* 0x0000e800ff417b82 */ /* 0x000e680000000800 */
[----:B------:R3:W-:Y:S01]  /*93c0*/  STL.64 [R1+0x140], R134 ;  /* 0x0001408601007387 */ /* 0x0007e20000100a00 */
[----:B--2---:R-:W-:-:S03]  /*93d0*/  IMAD.WIDE R126, R0, 0x4, R82 ;  /* 0x00000004007e7825 */ /* 0x004fc600078e0252 */
[----:B------:R3:W-:Y:S01]  /*93e0*/  LDGSTS.E [R64+0x2600], desc[UR8][R134.64], !P5 ;  /* 0x0260000086407fae */ /* 0x0007e2000e9a1008 */
[----:B------:R-:W-:-:S03]  /*93f0*/  IMAD R0, R66, 0x2a, RZ ;  /* 0x0000002a42007824 */ /* 0x000fc600078e02ff */
[----:B------:R2:W-:Y:S04]  /*9400*/  STL.64 [R1+0x148], R126 ;  /* 0x0001487e01007387 */ /* 0x0005e80000100a00 */
[----:B------:R2:W-:Y:S01]  /*9410*/  LDGSTS.E [R64+0x2680], desc[UR8][R126.64], !P5 ;  /* 0x026800007e407fae */ /* 0x0005e2000e9a1008 */
[----:B------:R-:W-:Y:S02]  /*9420*/  ISETP.GE.U32.AND P5, PT, R3, 0x7fffff3e, PT ;  /* 0x7fffff3e0300780c */ /* 0x000fe40003fa6070 */
[----:B------:R-:W-:Y:S01]  /*9430*/  IADD3 R3, PT, PT, R69, -0x47, RZ ;  /* 0xffffffb945037810 */ /* 0x000fe20007ffe0ff */
[C---:B---3--:R-:W-:Y:S01]  /*9440*/  IMAD.WIDE R134, R0.reuse, 0x4, R108 ;  /* 0x0000000400867825 */ /* 0x048fe200078e026c */
[----:B------:R-:W3:Y:S04]  /*9450*/  LDC R69, c[0x0][0x3a0] ;  /* 0x0000e800ff457b82 */ /* 0x000ee80000000800 */
[----:B------:R4:W-:Y:S01]  /*9460*/  LDGSTS.E [R64+0x2a00], desc[UR8][R134.64], !P1 ;  /* 0x02a0000086407fae */ /* 0x0009e2000c9a1008 */
[----:B--2---:R-:W-:-:S03]  /*9470*/  IMAD.WIDE R126, R0, 0x4, R82 ;  /* 0x00000004007e7825 */ /* 0x004fc600078e0252 */
[----:B------:R4:W-:Y:S01]  /*9480*/  STL.64 [R1+0x150], R134 ;  /* 0x0001508601007387 */ /* 0x0009e20000100a00 */
[----:B------:R-:W-:-:S03]  /*9490*/  IMAD R0, R66, 0x2e, RZ ;  /* 0x0000002e42007824 */ /* 0x000fc600078e02ff */
[----:B------:R2:W-:Y:S01]  /*94a0*/  LDGSTS.E [R64+0x2a80], desc[UR8][R126.64], !P1 ;  /* 0x02a800007e407fae */ /* 0x0005e2000c9a1008 */
[----:B------:R-:W-:Y:S01]  /*94b0*/  ISETP.GE.U32.AND P1, PT, R3, 0x7fffff3a, PT ;  /* 0x7fffff3a0300780c */ /* 0x000fe20003f26070 */
[----:B------:R-:W-:Y:S02]  /*94c0*/  VIADD R3, R67, 0xffffffb5 ;  /* 0xffffffb543037836 */ /* 0x000fe40000000000 */
[----:B------:R2:W-:Y:S01]  /*94d0*/  STL.64 [R1+0x158], R126 ;  /* 0x0001587e01007387 */ /* 0x0005e20000100a00 */
[----:B------:R-:W1:Y:S01]  /*94e0*/  LDC R67, c[0x0][0x3a0] ;  /* 0x0000e800ff437b82 */ /* 0x000e620000000800 */
[----:B----4-:R-:W-:-:S05]  /*94f0*/  IMAD.WIDE R134, R0, 0x4, R108 ;  /* 0x0000000400867825 */ /* 0x010fca00078e026c */
[----:B------:R4:W-:Y:S01]  /*9500*/  STL.64 [R1+0x160], R134 ;  /* 0x0001608601007387 */ /* 0x0009e20000100a00 */
[----:B--2---:R-:W-:-:S03]  /*9510*/  IMAD.WIDE R126, R0, 0x4, R82 ;  /* 0x00000004007e7825 */ /* 0x004fc600078e0252 */
        /* <DEDUP_REMOVED lines=9> */
[----:B--2---:R-:W-:-:S03]  /*95b0*/  IMAD.WIDE R126, R0, 0x4, R82 ;  /* 0x00000004007e7825 */ /* 0x004fc600078e0252 */
[----:B------:R2:W-:Y:S01]  /*95c0*/  LDGSTS.E [R64+0x3200], desc[UR8][R134.64], !P6 ;  /* 0x0320000086407fae */ /* 0x0005e2000f1a1008 */
[----:B------:R-:W-:-:S03]  /*95d0*/  IMAD R0, R66, 0x36, RZ ;  /* 0x0000003642007824 */ /* 0x000fc600078e02ff */
[----:B------:R3:W-:Y:S04]  /*95e0*/  STL.64 [R1+0x298], R126 ;  /* 0x0002987e01007387 */ /* 0x0007e80000100a00 */
[----:B------:R3:W-:Y:S01]  /*95f0*/  LDGSTS.E [R64+0x3280], desc[UR8][R126.64], !P6 ;  /* 0x032800007e407fae */ /* 0x0007e2000f1a1008 */
[----:B------:R-:W-:Y:S02]  /*9600*/  ISETP.GE.U32.AND P6, PT, R3, 0x7fffff32, PT ;  /* 0x7fffff320300780c */ /* 0x000fe40003fc6070 */
[----:B-1----:R-:W-:Y:S01]  /*9610*/  IADD3 R3, PT, PT, R65, -0x53, RZ ;  /* 0xffffffad41037810 */ /* 0x002fe20007ffe0ff */
[C---:B--2---:R-:W-:Y:S01]  /*9620*/  IMAD.WIDE R134, R0.reuse, 0x4, R108 ;  /* 0x0000000400867825 */ /* 0x044fe200078e026c */
        /* <DEDUP_REMOVED lines=16> */
[----:B------:R-:W-:Y:S01]  /*9730*/  ISETP.GE.U32.AND P3, PT, R3, 0x7fffff2a, PT ;  /* 0x7fffff2a0300780c */ /* 0x000fe20003f66070 */
[----:B------:R-:W-:Y:S02]  /*9740*/  VIADD R3, R67, 0xffffffa5 ;  /* 0xffffffa543037836 */ /* 0x000fe40000000000 */
        /* <DEDUP_REMOVED lines=34> */
[----:B--2---:R-:W-:-:S03]  /*9970*/  IMAD.WIDE R126, R0, 0x4, R82 ;  /* 0x00000004007e7825 */ /* 0x004fc600078e0252 */
[----:B------:R4:W-:Y:S01]  /*9980*/  STL.64 [R1+0x240], R134 ;  /* 0x0002408601007387 */ /* 0x0009e20000100a00 */
[----:B------:R-:W-:-:S03]  /*9990*/  IMAD R0, R66, 0x4e, RZ ;  /* 0x0000004e42007824 */ /* 0x000fc600078e02ff */
[----:B------:R2:W-:Y:S01]  /*99a0*/  LDGSTS.E [R64+0x4a80], desc[UR8][R126.64], !P2 ;  /* 0x04a800007e407fae */ /* 0x0005e2000d1a1008 */
[----:B------:R-:W-:Y:S02]  /*99b0*/  ISETP.GE.U32.AND P2, PT, R3, 0x7fffff1a, PT ;  /* 0x7fffff1a0300780c */ /* 0x000fe40003f46070 */
[----:B------:R-:W-:Y:S01]  /*99c0*/  IADD3 R3, PT, PT, R67, -0x6b, RZ ;  /* 0xffffff9543037810 */ /* 0x000fe20007ffe0ff */
[----:B------:R2:W-:Y:S01]  /*99d0*/  STL.64 [R1+0x238], R126 ;  /* 0x0002387e01007387 */ /* 0x0005e20000100a00 */
[----:B------:R-:W3:Y:S01]  /*99e0*/  LDC R67, c[0x0][0x3a0] ;  /* 0x0000e800ff437b82 */ /* 0x000ee20000000800 */
        /* <DEDUP_REMOVED lines=17> */
[----:B------:R-:W-:Y:S01]  /*9b00*/  ISETP.GE.U32.AND P0, PT, R3, 0x7fffff12, PT ;  /* 0x7fffff120300780c */ /* 0x000fe20003f06070 */
[----:B-1----:R-:W-:Y:S02]  /*9b10*/  VIADD R3, R65, 0xffffff8d ;  /* 0xffffff8d41037836 */ /* 0x002fe40000000000 */
        /* <DEDUP_REMOVED lines=38> */
[----:B------:R-:W-:Y:S02]  /*9d80*/  ISETP.GE.U32.AND P1, PT, R3, 0x7fffff02, PT ;  /* 0x7fffff020300780c */ /* 0x000fe40003f26070 */
[----:B-1----:R-:W-:Y:S01]  /*9d90*/  IADD3 R3, PT, PT, R65, -0x4, RZ ;  /* 0xfffffffc41037810 */ /* 0x002fe20007ffe0ff */
        /* <DEDUP_REMOVED lines=39> */
[----:B-1----:R-:W-:Y:S01]  /*a010*/  VIADD R3, R65, 0xffffffec ;  /* 0xffffffec41037836 */ /* 0x002fe20000000000 */
[----:B------:R-:W-:Y:S01]  /*a020*/  LOP3.LUT R65, R131, 0x60, RZ, 0x3c, !PT ;  /* 0x0000006083417812 */ /* 0x000fe200078e3cff */
[----:B--2---:R-:W-:-:S04]  /*a030*/  IMAD.WIDE R134, R0, 0x4, R108 ;  /* 0x0000000400867825 */ /* 0x004fc800078e026c */
[----:B------:R-:W-:Y:S01]  /*a040*/  VIADD R65, R65, UR4 ;  /* 0x0000000441417c36 */ /* 0x000fe20008000000 */
        /* <DEDUP_REMOVED lines=8> */
[C---:B-1----:R-:W-:Y:S01]  /*a0d0*/  IMAD.WIDE R134, R0.reuse, 0x4, R108 ;  /* 0x0000000400867825 */ /* 0x042fe200078e026c */
[----:B------:R-:W1:Y:S04]  /*a0e0*/  LDC R69, c[0x0][0x3a0] ;  /* 0x0000e800ff457b82 */ /* 0x000e680000000800 */
        /* <DEDUP_REMOVED lines=8> */
[----:B------:R-:W1:Y:S01]  /*a170*/  LDC R67, c[0x0][0x3a0] ;  /* 0x0000e800ff437b82 */ /* 0x000e620000000800 */
[----:B---3--:R-:W-:-:S05]  /*a180*/  IMAD.WIDE R134, R0, 0x4, R108 ;  /* 0x0000000400867825 */ /* 0x008fca00078e026c */
[----:B------:R3:W-:Y:S01]  /*a190*/  STL.64 [R1+0x170], R134 ;  /* 0x0001708601007387 */ /* 0x0007e20000100a00 */
[----:B--2---:R-:W-:-:S03]  /*a1a0*/  IMAD.WIDE R126, R0, 0x4, R82 ;  /* 0x00000004007e7825 */ /* 0x004fc600078e0252 */
[----:B------:R3:W-:Y:S01]  /*a1b0*/  LDGSTS.E [R64+0x7e00], desc[UR8][R134.64], !P1 ;  /* 0x07e0000086407fae */ /* 0x0007e2000c9a1008 */
[----:B------:R-:W-:-:S03]  /*a1c0*/  IMAD R0, R66, 0x3, RZ ;  /* 0x0000000342007824 */ /* 0x000fc600078e02ff */
[----:B------:R2:W-:Y:S04]  /*a1d0*/  STL.64 [R1+0x168], R126 ;  /* 0x0001687e01007387 */ /* 0x0005e80000100a00 */
[----:B------:R2:W-:Y:S01]  /*a1e0*/  LDGSTS.E [R64+0x7e80], desc[UR8][R126.64], !P1 ;  /* 0x07e800007e407fae */ /* 0x0005e2000c9a1008 */
[----:B------:R-:W-:Y:S01]  /*a1f0*/  ISETP.GE.U32.AND P1, PT, R3, 0x7fffff65, PT ;  /* 0x7fffff650300780c */ /* 0x000fe20003f26070 */
[----:B----4-:R-:W-:Y:S02]  /*a200*/  VIADD R3, R68, 0xffffffe0 ;  /* 0xffffffe044037836 */ /* 0x010fe40000000000 */
[C---:B---3--:R-:W-:Y:S01]  /*a210*/  IMAD.WIDE R134, R0.reuse, 0x4, R108 ;  /* 0x0000000400867825 */ /* 0x048fe200078e026c */
[----:B------:R-:W3:Y:S04]  /*a220*/  LDC R68, c[0x0][0x3a0] ;  /* 0x0000e800ff447b82 */ /* 0x000ee80000000800 */
        /* <DEDUP_REMOVED lines=29> */
[----:B--2---:R-:W-:-:S05]  /*a400*/  IMAD.WIDE R134, R0, 0x4, R108 ;  /* 0x0000000400867825 */ /* 0x004fca00078e026c */
        /* <DEDUP_REMOVED lines=10> */
[----:B------:R1:W-:Y:S01]  /*a4b0*/  STL.64 [R1+0x310], R134 ;  /* 0x0003108601007387 */ /* 0x0003e20000100a00 */
[----:B---3--:R-:W-:-:S03]  /*a4c0*/  IMAD.WIDE R126, R0, 0x4, R82 ;  /* 0x00000004007e7825 */ /* 0x008fc600078e0252 */
[----:B------:R1:W-:Y:S01]  /*a4d0*/  LDGSTS.E [R65+0x1300], desc[UR8][R134.64], !P4 ;  /* 0x0130000086417fae */ /* 0x0003e2000e1a1008 */
[----:B------:R-:W-:-:S03]  /*a4e0*/  IMAD R0, R66, 0x17, RZ ;  /* 0x0000001742007824 */ /* 0x000fc600078e02ff */
[----:B------:R3:W-:Y:S04]  /*a4f0*/  STL.64 [R1+0x318], R126 ;  /* 0x0003187e01007387 */ /* 0x0007e80000100a00 */
[----:B------:R3:W-:Y:S01]  /*a500*/  LDGSTS.E [R65+0x1380], desc[UR8][R126.64], !P4 ;  /* 0x013800007e417fae */ /* 0x0007e2000e1a1008 */
[----:B------:R-:W-:Y:S01]  /*a510*/  ISETP.GE.U32.AND P4, PT, R3, 0x7fffff51, PT ;  /* 0x7fffff510300780c */ /* 0x000fe20003f86070 */
[----:B----4-:R-:W-:Y:S02]  /*a520*/  VIADD R3, R224, 0xffffffcc ;  /* 0xffffffcce0037836 */ /* 0x010fe40000000000 */
        /* <DEDUP_REMOVED lines=20> */
[----:B------:R-:W4:Y:S01]  /*a670*/  LDC R67, c[0x0][0x3a0] ;  /* 0x0000e800ff437b82 */ /* 0x000f220000000800 */
[----:B--2---:R-:W-:-:S05]  /*a680*/  IMAD.WIDE R134, R0, 0x4, R108 ;  /* 0x0000000400867825 */ /* 0x004fca00078e026c */
        /* <DEDUP_REMOVED lines=21> */
[----:B----4-:R-:W-:-:S03]  /*a7e0*/  IMAD.WIDE R126, R0, 0x4, R82 ;  /* 0x00000004007e7825 */ /* 0x010fc600078e0252 */
        /* <DEDUP_REMOVED lines=9> */
[----:B----4-:R-:W-:-:S03]  /*a880*/  IMAD.WIDE R126, R0, 0x4, R82 ;  /* 0x00000004007e7825 */ /* 0x010fc600078e0252 */
        /* <DEDUP_REMOVED lines=9> */
[----:B----4-:R-:W-:-:S03]  /*a920*/  IMAD.WIDE R126, R0, 0x4, R82 ;  /* 0x00000004007e7825 */ /* 0x010fc600078e0252 */
        /* <DEDUP_REMOVED lines=9> */
[----:B----4-:R-:W-:-:S03]  /*a9c0*/  IMAD.WIDE R126, R0, 0x4, R82 ;  /* 0x00000004007e7825 */ /* 0x010fc600078e0252 */
[----:B------:R4:W-:Y:S01]  /*a9d0*/  LDGSTS.E [R65+0x3300], desc[UR8][R134.64], !P5 ;  /* 0x0330000086417fae */ /* 0x0009e2000e9a1008 */
[----:B------:R-:W-:-:S03]  /*a9e0*/  IMAD R0, R66, 0x37, RZ ;  /* 0x0000003742007824 */ /* 0x000fc600078e02ff */
[----:B------:R3:W-:Y:S04]  /*a9f0*/  STL.64 [R1+0x398], R126 ;  /* 0x0003987e01007387 */ /* 0x0007e80000100a00 */
[----:B------:R3:W-:Y:S01]  /*aa00*/  LDGSTS.E [R65+0x3380], desc[UR8][R126.64], !P5 ;  /* 0x033800007e417fae */ /* 0x0007e2000e9a1008 */
[----:B------:R-:W-:Y:S02]  /*aa10*/  ISETP.GE.U32.AND P5, PT, R3, 0x7fffff31, PT ;  /* 0x7fffff310300780c */ /* 0x000fe40003fa6070 */
[----:B-1----:R-:W-:Y:S01]  /*aa20*/  IADD3 R3, PT, PT, R224, -0x54, RZ ;  /* 0xfffffface0037810 */ /* 0x002fe20007ffe0ff */
[C---:B----4-:R-:W-:Y:S01]  /*aa30*/  IMAD.WIDE R134, R0.reuse, 0x4, R108 ;  /* 0x0000000400867825 */ /* 0x050fe200078e026c */
        /* <DEDUP_REMOVED lines=59> */
[----:B--2---:R-:W-:-:S05]  /*adf0*/  IMAD.WIDE R134, R0, 0x4, R108 ;  /* 0x0000000400867825 */ /* 0x004fca00078e026c */
[----:B------:R2:W-:Y:S01]  /*ae00*/  LDGSTS.E [R65+0x4f00], desc[UR8][R134.64], !P5 ;  /* 0x04f0000086417fae */ /* 0x0005e2000e9a1008 */
[----:B----4-:R-:W-:-:S03]  /*ae10*/  IMAD.WIDE R126, R0, 0x4, R82 ;  /* 0x00000004007e7825 */ /* 0x010fc600078e0252 */
[----:B------:R2:W-:Y:S01]  /*ae20*/  STL.64 [R1+0x480], R134 ;  /* 0x0004808601007387 */ /* 0x0005e20000100a00 */
[----:B------:R-:W-:-:S03]  /*ae30*/  IMAD R0, R66, 0x53, RZ ;  /* 0x0000005342007824 */ /* 0x000fc600078e02ff */
[----:B------:R4:W-:Y:S01]  /*ae40*/  LDGSTS.E [R65+0x4f80], desc[UR8][R126.64], !P5 ;  /* 0x04f800007e417fae */ /* 0x0009e2000e9a1008 */
[----:B------:R-:W-:Y:S01]  /*ae50*/  ISETP.GE.U32.AND P5, PT, R3, 0x7fffff15, PT ;  /* 0x7fffff150300780c */ /* 0x000fe20003fa6070 */
[----:B------:R-:W-:Y:S02]  /*ae60*/  IMAD R3, R66, 0x57, RZ ;  /* 0x0000005742037824 */ /* 0x000fe400078e02ff */
[C---:B------:R-:W-:Y:S01]  /*ae70*/  IMAD.WIDE R164, R0.reuse, 0x4, R82 ;  /* 0x0000000400a47825 */ /* 0x040fe200078e0252 */
[----:B------:R4:W-:Y:S03]  /*ae80*/  STL.64 [R1+0x478], R126 ;  /* 0x0004787e01007387 */ /* 0x0009e60000100a00 */
[----:B--2---:R-:W-:-:S04]  /*ae90*/  IMAD.WIDE R134, R0, 0x4, R108 ;  /* 0x0000000400867825 */ /* 0x004fc800078e026c */
[----:B------:R-:W-:Y:S01]  /*aea0*/  VIADD R0, R68, 0xffffff90 ;  /* 0xffffff9044007836 */ /* 0x000fe20000000000 */
[----:B------:R-:W-:Y:S01]  /*aeb0*/  LDGSTS.E [R65+0x5300], desc[UR8][R134.64], !P1 ;  /* 0x0530000086417fae */ /* 0x000fe2000c9a1008 */
[C---:B------:R-:W-:Y:S01]  /*aec0*/  IMAD.WIDE R136, R3.reuse, 0x4, R108 ;  /* 0x0000000403887825 */ /* 0x040fe200078e026c */
[----:B------:R-:W2:Y:S02]  /*aed0*/  LDC R68, c[0x0][0x3a0] ;  /* 0x0000e800ff447b82 */ /* 0x000ea40000000800 */
[----:B------:R2:W-:Y:S01]  /*aee0*/  LDGSTS.E [R65+0x5380], desc[UR8][R164.64], !P1 ;  /* 0x05380000a4417fae */ /* 0x0005e2000c9a1008 */
[----:B----4-:R-:W-:Y:S01]  /*aef0*/  IMAD.WIDE R126, R3, 0x4, R82 ;  /* 0x00000004037e7825 */ /* 0x010fe200078e0252 */
[----:B------:R-:W-:Y:S02]  /*af00*/  ISETP.GE.U32.AND P1, PT, R0, 0x7fffff11, PT ;  /* 0x7fffff110000780c */ /* 0x000fe40003f26070 */
[----:B-1----:R-:W-:Y:S01]  /*af10*/  IADD3 R0, PT, PT, R224, -0x74, RZ ;  /* 0xffffff8ce0007810 */ /* 0x002fe20007ffe0ff */
[----:B------:R1:W-:Y:S04]  /*af20*/  LDGSTS.E [R65+0x5700], desc[UR8][R136.64], !P2 ;  /* 0x0570000088417fae */ /* 0x0003e8000d1a1008 */
[----:B------:R4:W-:Y:S01]  /*af30*/  LDGSTS.E [R65+0x5780], desc[UR8][R126.64], !P2 ;  /* 0x057800007e417fae */ /* 0x0009e2000d1a1008 */
[----:B------:R-:W-:Y:S01]  /*af40*/  ISETP.GE.U32.AND P2, PT, R0, 0x7fffff0d, PT ;  /* 0x7fffff0d0000780c */ /* 0x000fe20003f46070 */
[----:B------:R-:W-:-:S02]  /*af50*/  IMAD R0, R66, 0x5b, RZ ;  /* 0x0000005b42007824 */ /* 0x000fc400078e02ff */
[----:B------:R1:W-:Y:S04]  /*af60*/  STL.64 [R1+0x470], R134 ;  /* 0x0004708601007387 */ /* 0x0003e80000100a00 */
[----:B------:R2:W-:Y:S01]  /*af70*/  STL.64 [R1+0x468], R164 ;  /* 0x000468a401007387 */ /* 0x0005e20000100a00 */
[----:B------:R-:W-:-:S03]  /*af80*/  IMAD R3, R66, 0x5f, RZ ;  /* 0x0000005f42037824 */ /* 0x000fc600078e02ff */
[----:B-1----:R-:W4:Y:S01]  /*af90*/  LDL.LU.64 R134, [R1+0x14d0] ;  /* 0x0014d00001867983 */ /* 0x002f220000300a00 */
[----:B---3--:R-:W-:Y:S02]  /*afa0*/  VIADD R67, R69, 0xffffff88 ;  /* 0xffffff8845437836 */ /* 0x008fe40000000000 */
[----:B--2---:R-:W-:Y:S01]  /*afb0*/  VIADD R68, R68, 0xffffff80 ;  /* 0xffffff8044447836 */ /* 0x004fe20000000000 */
[----:B------:R1:W-:Y:S01]  /*afc0*/  STL.64 [R1+0x460], R136 ;  /* 0x0004608801007387 */ /* 0x0003e20000100a00 */
[----:B------:R-:W-:Y:S01]  /*afd0*/  IMAD.WIDE R164, R0, 0x4, R82 ;  /* 0x0000000400a47825 */ /* 0x000fe200078e0252 */
[----:B------:R-:W2:Y:S02]  /*afe0*/  LDC R69, c[0x0][0x3a0] ;  /* 0x0000e800ff457b82 */ /* 0x000ea40000000800 */
[----:B------:R4:W-:Y:S01]  /*aff0*/  STL.64 [R1+0x458], R126 ;  /* 0x0004587e01007387 */ /* 0x0009e20000100a00 */
[----:B-1----:R-:W-:-:S04]  /*b000*/  IMAD.WIDE R136, R3, 0x4, R108 ;  /* 0x0000000403887825 */ /* 0x002fc800078e026c */
[----:B----4-:R-:W-:-:S04]  /*b010*/  IMAD.WIDE R126, R0, 0x4, R108 ;  /* 0x00000004007e7825 */ /* 0x010fc800078e026c */
[----:B------:R-:W-:Y:S01]  /*b020*/  VIADD R0, R227, 0xffffff84 ;  /* 0xffffff84e3007836 */ /* 0x000fe20000000000 */
[----:B------:R-:W-:Y:S01]  /*b030*/  MOV R226, R126 ;  /* 0x0000007e00e27202 */ /* 0x000fe20000000f00 */
[----:B------:R-:W-:Y:S01]  /*b040*/  IMAD.MOV.U32 R227, RZ, RZ, R127 ;  /* 0x000000ffffe37224 */ /* 0x000fe200078e007f */
[----:B------:R1:W-:Y:S01]  /*b050*/  STL.64 [R1+0x450], R126 ;  /* 0x0004507e01007387 */ /* 0x0003e20000100a00 */
[----:B--2---:R-:W-:-:S03]  /*b060*/  VIADD R7, R69, 0x7f ;  /* 0x0000007f45077836 */ /* 0x004fc60000000000 */
[----:B------:R2:W-:Y:S04]  /*b070*/  LDGSTS.E [R65+0x5b00], desc[UR8][R226.64], !P6 ;  /* 0x05b00000e2417fae */ /* 0x0005e8000f1a1008 */
[----:B------:R3:W-:Y:S01]  /*b080*/  LDGSTS.E [R65+0x5b80], desc[UR8][R164.64], !P6 ;  /* 0x05b80000a4417fae */ /* 0x0007e2000f1a1008 */
[----:B------:R-:W-:Y:S01]  /*b090*/  ISETP.GE.U32.AND P6, PT, R67, 0x7fffff09, PT ;  /* 0x7fffff094300780c */ /* 0x000fe20003fc6070 */
[C---:B------:R-:W-:Y:S02]  /*b0a0*/  IMAD R67, R66.reuse, 0x6b, RZ ;  /* 0x0000006b42437824 */ /* 0x040fe400078e02ff */
[----:B-1----:R-:W-:Y:S01]  /*b0b0*/  IMAD.WIDE R126, R3, 0x4, R82 ;  /* 0x00000004037e7825 */ /* 0x002fe200078e0252 */
[----:B------:R1:W-:Y:S03]  /*b0c0*/  LDGSTS.E [R65+0x5f00], desc[UR8][R136.64], !P0 ;  /* 0x05f0000088417fae */ /* 0x0003e6000c1a1008 */
[----:B------:R-:W-:Y:S01]  /*b0d0*/  IMAD R3, R66, 0x67, RZ ;  /* 0x0000006742037824 */ /* 0x000fe200078e02ff */
[----:B------:R4:W-:Y:S01]  /*b0e0*/  LDGSTS.E [R65+0x5f80], desc[UR8][R126.64], !P0 ;  /* 0x05f800007e417fae */ /* 0x0009e2000c1a1008 */
[----:B------:R-:W-:Y:S01]  /*b0f0*/  ISETP.GE.U32.AND P0, PT, R0, 0x7fffff05, PT ;  /* 0x7fffff050000780c */ /* 0x000fe20003f06070 */
[----:B------:R-:W-:-:S02]  /*b100*/  IMAD R0, R66, 0x63, RZ ;  /* 0x0000006342007824 */ /* 0x000fc400078e02ff */
[----:B------:R3:W-:Y:S02]  /*b110*/  STL.64 [R1+0x448], R164 ;  /* 0x000448a401007387 */ /* 0x0007e40000100a00 */
[C---:B--2---:R-:W-:Y:S02]  /*b120*/  IMAD.WIDE R226, R0.reuse, 0x4, R108 ;  /* 0x0000000400e27825 */ /* 0x044fe400078e026c */
[----:B------:R1:W-:Y:S04]  /*b130*/  STL.64 [R1+0x440], R136 ;  /* 0x0004408801007387 */ /* 0x0003e80000100a00 */
[----:B------:R4:W-:Y:S01]  /*b140*/  STL.64 [R1+0x438], R126 ;  /* 0x0004387e01007387 */ /* 0x0009e20000100a00 */
[----:B---3--:R-:W-:Y:S01]  /*b150*/  IMAD.WIDE R164, R0, 0x4, R82 ;  /* 0x0000000400a47825 */ /* 0x008fe200078e0252 */
[----:B------:R-:W-:-:S02]  /*b160*/  LOP3.LUT R0, R252, 0x20, RZ, 0xfc, !PT ;  /* 0x00000020fc007812 */ /* 0x000fc400078efcff */
[----:B------:R2:W-:Y:S01]  /*b170*/  LDGSTS.E [R65+0x6300], desc[UR8][R226.64], !P3 ;  /* 0x06300000e2417fae */ /* 0x0005e2000d9a1008 */
[----:B-1----:R-:W-:-:S03]  /*b180*/  IMAD.WIDE R136, R3, 0x4, R108 ;  /* 0x0000000403887825 */ /* 0x002fc600078e026c */
[----:B------:R1:W-:Y:S01]  /*b190*/  LDGSTS.E [R65+0x6380], desc[UR8][R164.64], !P3 ;  /* 0x06380000a4417fae */ /* 0x0003e2000d9a1008 */
[----:B------:R-:W-:Y:S01]  /*b1a0*/  ISETP.GE.AND P3, PT, R0, UR5, PT ;  /* 0x0000000500007c0c */ /* 0x000fe2000bf66270 */
[----:B----4-:R-:W-:Y:S01]  /*b1b0*/  IMAD.WIDE R126, R3, 0x4, R82 ;  /* 0x00000004037e7825 */ /* 0x010fe200078e0252 */
[----:B------:R-:W-:Y:S01]  /*b1c0*/  LOP3.LUT R3, R252, 0x40, RZ, 0xfc, !PT ;  /* 0x00000040fc037812 */ /* 0x000fe200078efcff */
[----:B------:R3:W-:Y:S01]  /*b1d0*/  LDGSTS.E [R65+0x6700], desc[UR8][R136.64], !P4 ;  /* 0x0670000088417fae */ /* 0x0007e2000e1a1008 */
[----:B------:R-:W4:Y:S03]  /*b1e0*/  LDCU UR5, c[0x0][0x3a0] ;  /* 0x00007400ff0577ac */ /* 0x000f260008000800 */
[----:B------:R1:W-:Y:S01]  /*b1f0*/  LDGSTS.E [R65+0x6780], desc[UR8][R126.64], !P4 ;  /* 0x067800007e417fae */ /* 0x0003e2000e1a1008 */
[----:B------:R-:W-:Y:S01]  /*b200*/  ISETP.GE.AND P4, PT, R0, R68, PT ;  /* 0x000000440000720c */ /* 0x000fe20003f86270 */
[----:B------:R-:W-:-:S02]  /*b210*/  IMAD R0, R66, 0x6f, RZ ;  /* 0x0000006f42007824 */ /* 0x000fc400078e02ff */
[----:B------:R2:W-:Y:S04]  /*b220*/  STL.64 [R1+0x430], R226 ;  /* 0x000430e201007387 */ /* 0x0005e80000100a00 */
[----:B------:R1:W-:Y:S04]  /*b230*/  STL.64 [R1+0x428], R164 ;  /* 0x000428a401007387 */ /* 0x0003e80000100a00 */
[----:B------:R3:W-:Y:S01]  /*b240*/  STL.64 [R1+0x420], R136 ;  /* 0x0004208801007387 */ /* 0x0007e20000100a00 */
[----:B--2---:R-:W-:-:S03]  /*b250*/  IMAD.WIDE R226, R67, 0x4, R108 ;  /* 0x0000000443e27825 */ /* 0x004fc600078e026c */
[----:B------:R2:W-:Y:S01]  /*b260*/  STL.64 [R1+0x418], R126 ;  /* 0x0004187e01007387 */ /* 0x0005e20000100a00 */
[----:B-1----:R-:W-:-:S03]  /*b270*/  IMAD.WIDE R164, R67, 0x4, R82 ;  /* 0x0000000443a47825 */ /* 0x002fc600078e0252 */
[----:B------:R1:W-:Y:S01]  /*b280*/  LDGSTS.E [R65+0x6b00], desc[UR8][R226.64], !P5 ;  /* 0x06b00000e2417fae */ /* 0x0003e2000e9a1008 */
[----:B---3--:R-:W-:-:S03]  /*b290*/  IMAD.WIDE R136, R0, 0x4, R108 ;  /* 0x0000000400887825 */ /* 0x008fc600078e026c */
[----:B------:R3:W-:Y:S01]  /*b2a0*/  LDGSTS.E [R65+0x6b80], desc[UR8][R164.64], !P5 ;  /* 0x06b80000a4417fae */ /* 0x0007e2000e9a1008 */
[----:B------:R-:W-:Y:S01]  /*b2b0*/  ISETP.GE.AND P5, PT, R3, UR6, PT ;  /* 0x0000000603007c0c */ /* 0x000fe2000bfa6270 */
[----:B------:R-:W1:Y:S01]  /*b2c0*/  LDCU UR6, c[0x0][0x3a0] ;  /* 0x00007400ff0677ac */ /* 0x000e620008000800 */
[----:B------:R-:W-:Y:S01]  /*b2d0*/  IMAD R67, R66, 0x7b, RZ ;  /* 0x0000007b42437824 */ /* 0x000fe200078e02ff */
[----:B------:R1:W-:Y:S01]  /*b2e0*/  LDGSTS.E [R65+0x6f00], desc[UR8][R136.64], !P1 ;  /* 0x06f0000088417fae */ /* 0x0003e2000c9a1008 */
[----:B--2---:R-:W-:-:S03]  /*b2f0*/  IMAD.WIDE R126, R0, 0x4, R82 ;  /* 0x00000004007e7825 */ /* 0x004fc600078e0252 */
[----:B------:R1:W-:Y:S01]  /*b300*/  STL.64 [R1+0x410], R226 ;  /* 0x000410e201007387 */ /* 0x0003e20000100a00 */
[----:B------:R-:W-:-:S03]  /*b310*/  IMAD R0, R66, 0x73, RZ ;  /* 0x0000007342007824 */ /* 0x000fc600078e02ff */
[----:B------:R2:W-:Y:S01]  /*b320*/  LDGSTS.E [R65+0x6f80], desc[UR8][R126.64], !P1 ;  /* 0x06f800007e417fae */ /* 0x0005e2000c9a1008 */
[----:B------:R-:W-:Y:S01]  /*b330*/  ISETP.GE.AND P1, PT, R3, R68, PT ;  /* 0x000000440300720c */ /* 0x000fe20003f26270 */
[----:B------:R-:W-:Y:S02]  /*b340*/  IMAD R3, R66, 0x77, RZ ;  /* 0x0000007742037824 */ /* 0x000fe400078e02ff */
[----:B------:R3:W-:Y:S04]  /*b350*/  STL.64 [R1+0x408], R164 ;  /* 0x000408a401007387 */ /* 0x0007e80000100a00 */
[----:B------:R2:W-:Y:S01]  /*b360*/  STL.64 [R1+0x3f0], R136 ;  /* 0x0003f08801007387 */ /* 0x0005e20000100a00 */
[----:B-1----:R-:W-:-:S03]  /*b370*/  IMAD.WIDE R226, R3, 0x4, R82 ;  /* 0x0000000403e27825 */ /* 0x002fc600078e0252 */
[----:B------:R1:W-:Y:S01]  /*b380*/  STL.64 [R1+0x3e8], R126 ;  /* 0x0003e87e01007387 */ /* 0x0003e20000100a00 */
[----:B---3--:R-:W-:-:S04]  /*b390*/  IMAD.WIDE R164, R0, 0x4, R108 ;  /* 0x0000000400a47825 */ /* 0x008fc800078e026c */
[----:B--2---:R-:W-:Y:S01]  /*b3a0*/  IMAD.WIDE R136, R0, 0x4, R82 ;  /* 0x0000000400887825 */ /* 0x004fe200078e0252 */
[----:B------:R2:W-:Y:S01]  /*b3b0*/  STL.64 [R1+0x4c0], R164 ;  /* 0x0004c0a401007387 */ /* 0x0005e20000100a00 */
[----:B-1----:R-:W-:Y:S02]  /*b3c0*/  MOV R126, R122 ;  /* 0x0000007a007e7202 */ /* 0x002fe40000000f00 */
[----:B------:R-:W-:Y:S01]  /*b3d0*/  IMAD.MOV.U32 R127, RZ, RZ, R123 ;  /* 0x000000ffff7f7224 */ /* 0x000fe200078e007b */
[----:B------:R-:W-:Y:S01]  /*b3e0*/  MOV R123, R251 ;  /* 0x000000fb007b7202 */ /* 0x000fe20000000f00 */
[----:B------:R-:W-:Y:S01]  /*b3f0*/  IMAD.MOV.U32 R122, RZ, RZ, R250 ;  /* 0x000000ffff7a7224 */ /* 0x000fe200078e00fa */
[----:B------:R1:W-:Y:S01]  /*b400*/  STL.64 [R1+0x4b8], R136 ;  /* 0x0004b88801007387 */ /* 0x0003e20000100a00 */
[----:B------:R-:W-:-:S03]  /*b410*/  IMAD.WIDE R250, R3, 0x4, R108 ;  /* 0x0000000403fa7825 */ /* 0x000fc600078e026c */
[----:B------:R2:W-:Y:S04]  /*b420*/  LDGSTS.E [R65+0x7300], desc[UR8][R164.64], !P2 ;  /* 0x07300000a4417fae */ /* 0x0005e8000d1a1008 */
[----:B------:R1:W-:Y:S01]  /*b430*/  LDGSTS.E [R65+0x7380], desc[UR8][R136.64], !P2 ;  /* 0x0738000088417fae */ /* 0x0003e2000d1a1008 */
[----:B------:R-:W-:-:S03]  /*b440*/  ISETP.GT.AND P2, PT, R7, 0x7f, PT ;  /* 0x0000007f0700780c */ /* 0x000fc60003f44270 */
[----:B------:R3:W-:Y:S04]  /*b450*/  STL.64 [R1+0x4f0], R250 ;  /* 0x0004f0fa01007387 */ /* 0x0007e80000100a00 */
[----:B------:R3:W-:Y:S01]  /*b460*/  STL.64 [R1+0x4e8], R226 ;  /* 0x0004e8e201007387 */ /* 0x0007e20000100a00 */
[----:B--2---:R-:W-:-:S03]  /*b470*/  IMAD.WIDE R164, R67, 0x4, R108 ;  /* 0x0000000443a47825 */ /* 0x004fc600078e026c */
[----:B------:R-:W-:Y:S01]  /*b480*/  LDGSTS.E [R65+0x7700], desc[UR8][R250.64], !P6 ;  /* 0x07700000fa417fae */ /* 0x000fe2000f1a1008 */
[----:B------:R-:W-:Y:S01]  /*b490*/  SEL R0, RZ, 0x4, !P2 ;  /* 0x00000004ff007807 */ /* 0x000fe20005000000 */
[----:B-1----:R-:W-:Y:S02]  /*b4a0*/  IMAD.WIDE R136, R67, 0x4, R82 ;  /* 0x0000000443887825 */ /* 0x002fe400078e0252 */
[----:B---3--:R-:W2:Y:S01]  /*b4b0*/  LDL.LU.64 R250, [R1+0x14c8] ;  /* 0x0014c80001fa7983 */ /* 0x008ea20000300a00 */
[----:B------:R-:W-:Y:S01]  /*b4c0*/  ISETP.GE.U32.AND P2, PT, R68, 0x7fffff01, PT ;  /* 0x7fffff014400780c */ /* 0x000fe20003f46070 */
[----:B------:R-:W-:Y:S01]  /*b4d0*/  IMAD R66, R66, 0x7f, RZ ;  /* 0x0000007f42427824 */ /* 0x000fe200078e02ff */
[C---:B------:R-:W-:Y:S01]  /*b4e0*/  LOP3.LUT R69, R252.reuse, 0x60, RZ, 0xfc, !PT ;  /* 0x00000060fc457812 */ /* 0x040fe200078efcff */
[----:B------:R1:W-:Y:S01]  /*b4f0*/  LDGSTS.E [R65+0x7780], desc[UR8][R226.64], !P6 ;  /* 0x07780000e2417fae */ /* 0x0003e2000f1a1008 */
[----:B----4-:R-:W-:Y:S01]  /*b500*/  ISETP.GE.AND P6, PT, R252, UR5, PT ;  /* 0x00000005fc007c0c */ /* 0x010fe2000bfc6270 */
[----:B------:R-:W-:Y:S01]  /*b510*/  IMAD.MOV.U32 R130, RZ, RZ, R114 ;  /* 0x000000ffff827224 */ /* 0x000fe200078e0072 */
[C---:B------:R-:W-:Y:S01]  /*b520*/  SEL R3, R0.reuse, RZ, !P3 ;  /* 0x000000ff00037207 */ /* 0x040fe20005800000 */
[----:B------:R3:W-:Y:S01]  /*b530*/  LDGSTS.E [R65+0x7b00], desc[UR8][R164.64], !P0 ;  /* 0x07b00000a4417fae */ /* 0x0007e2000c1a1008 */
[----:B------:R-:W-:-:S02]  /*b540*/  SEL R67, R0, RZ, !P6 ;  /* 0x000000ff00437207 */ /* 0x000fc40007000000 */
[C---:B------:R-:W-:Y:S01]  /*b550*/  ISETP.GE.AND P6, PT, R69.reuse, UR6, PT ;  /* 0x0000000645007c0c */ /* 0x040fe2000bfc6270 */
[----:B------:R4:W-:Y:S01]  /*b560*/  LDGSTS.E [R65+0x7b80], desc[UR8][R136.64], !P0 ;  /* 0x07b8000088417fae */ /* 0x0009e2000c1a1008 */
[-C--:B------:R-:W-:Y:S02]  /*b570*/  ISETP.GE.AND P0, PT, R252, R68.reuse, PT ;  /* 0x00000044fc00720c */ /* 0x080fe40003f06270 */
[----:B------:R-:W-:Y:S01]  /*b580*/  ISETP.GE.AND P3, PT, R69, R68, PT ;  /* 0x000000444500720c */ /* 0x000fe20003f66270 */
[----:B------:R3:W-:Y:S01]  /*b590*/  STL.64 [R1+0x4e0], R164 ;  /* 0x0004e0a401007387 */ /* 0x0007e20000100a00 */
[----:B------:R-:W-:Y:S01]  /*b5a0*/  SEL R68, RZ, 0x4, P4 ;  /* 0x00000004ff447807 */ /* 0x000fe20002000000 */
[----:B-1----:R-:W-:Y:S01]  /*b5b0*/  IMAD.WIDE R226, R66, 0x4, R108 ;  /* 0x0000000442e27825 */ /* 0x002fe200078e026c */
[----:B------:R-:W-:Y:S01]  /*b5c0*/  ISETP.NE.U32.AND P4, PT, R67, RZ, PT ;  /* 0x000000ff4300720c */ /* 0x000fe20003f85070 */
[----:B------:R4:W-:Y:S01]  /*b5d0*/  STL.64 [R1+0x4d8], R136 ;  /* 0x0004d88801007387 */ /* 0x0009e20000100a00 */
[----:B------:R-:W-:Y:S01]  /*b5e0*/  SEL R67, R0, RZ, !P5 ;  /* 0x000000ff00437207 */ /* 0x000fe20006800000 */
[----:B------:R-:W1:Y:S01]  /*b5f0*/  LDC R252, c[0x0][0x3a0] ;  /* 0x0000e800fffc7b82 */ /* 0x000e620000000800 */
[----:B------:R-:W-:Y:S01]  /*b600*/  ISETP.NE.U32.AND P5, PT, R3, RZ, PT ;  /* 0x000000ff0300720c */ /* 0x000fe20003fa5070 */
[----:B------:R4:W-:Y:S01]  /*b610*/  LDGSTS.E [R65+0x7f00], desc[UR8][R226.64], !P2 ;  /* 0x07f00000e2417fae */ /* 0x0009e2000d1a1008 */
[----:B------:R-:W-:-:S02]  /*b620*/  LOP3.LUT R69, R131, 0x70, RZ, 0x3c, !PT ;  /* 0x0000007083457812 */ /* 0x000fc400078e3cff */
[----:B------:R-:W-:Y:S01]  /*b630*/  MOV R114, R104 ;  /* 0x0000006800727202 */ /* 0x000fe20000000f00 */
[----:B---3--:R-:W-:Y:S01]  /*b640*/  IMAD.WIDE R164, R66, 0x4, R82 ;  /* 0x0000000442a47825 */ /* 0x008fe200078e0252 */
[----:B------:R-:W-:Y:S01]  /*b650*/  SEL R66, R0, RZ, !P6 ;  /* 0x000000ff00427207 */ /* 0x000fe20007000000 */
[----:B------:R3:W-:Y:S01]  /*b660*/  STL.64 [R1+0x4b0], R226 ;  /* 0x0004b0e201007387 */ /* 0x0007e20000100a00 */
[----:B------:R-:W-:Y:S01]  /*b670*/  SEL R0, RZ, 0x4, P0 ;  /* 0x00000004ff007807 */ /* 0x000fe20000000000 */
[----:B----4-:R-:W-:Y:S01]  /*b680*/  IMAD.MOV.U32 R136, RZ, RZ, R126 ;  /* 0x000000ffff887224 */ /* 0x010fe200078e007e */
[----:B------:R-:W-:Y:S01]  /*b690*/  ISETP.NE.U32.AND P0, PT, R67, RZ, PT ;  /* 0x000000ff4300720c */ /* 0x000fe20003f05070 */
[----:B------:R4:W-:Y:S01]  /*b6a0*/  LDGSTS.E [R65+0x7f80], desc[UR8][R164.64], !P2 ;  /* 0x07f80000a4417fae */ /* 0x0009e2000d1a1008 */
[----:B------:R-:W-:Y:S01]  /*b6b0*/  ISETP.NE.U32.AND P2, PT, R66, RZ, PT ;  /* 0x000000ff4200720c */ /* 0x000fe20003f45070 */
[----:B------:R-:W-:Y:S01]  /*b6c0*/  IMAD.MOV.U32 R126, RZ, RZ, R156 ;  /* 0x000000ffff7e7224 */ /* 0x000fe200078e009c */
[----:B------:R-:W1:Y:S01]  /*b6d0*/  LDC.64 R66, c[0x0][0x3a8] ;  /* 0x0000ea00ff427b82 */ /* 0x000e620000000a00 */
[----:B------:R-:W-:Y:S01]  /*b6e0*/  ISETP.GT.AND P6, PT, R7, 0xff, PT ;  /* 0x000000ff0700780c */ /* 0x000fe20003fc4270 */
[----:B------:R-:W0:Y:S01]  /*b6f0*/  LDGDEPBAR ;  /* 0x00000000000079af */ /* 0x000e220000000000 */
[----:B------:R-:W-:Y:S01]  /*b700*/  MOV R137, R127 ;  /* 0x0000007f00897202 */ /* 0x000fe20000000f00 */
[----:B------:R-:W-:Y:S01]  /*b710*/  IMAD.MOV.U32 R127, RZ, RZ, R157 ;  /* 0x000000ffff7f7224 */ /* 0x000fe200078e009d */
[----:B------:R-:W-:Y:S01]  /*b720*/  SEL R3, R0, RZ, P6 ;  /* 0x000000ff00037207 */ /* 0x000fe20003000000 */
[----:B------:R4:W-:Y:S01]  /*b730*/  STL.64 [R1+0x4a8], R164 ;  /* 0x0004a8a401007387 */ /* 0x0009e20000100a00 */
[----:B------:R-:W-:Y:S01]  /*b740*/  SEL R0, R68, RZ, P6 ;  /* 0x000000ff44007207 */ /* 0x000fe20003000000 */
[----:B------:R-:W-:Y:S01]  /*b750*/  VIADD R69, R69, UR4 ;  /* 0x0000000445457c36 */ /* 0x000fe20008000000 */
[----:B------:R-:W-:Y:S01]  /*b760*/  LOP3.LUT R68, R131, 0x50, RZ, 0x3c, !PT ;  /* 0x0000005083447812 */ /* 0x000fe200078e3cff */
[----:B------:R4:W-:Y:S01]  /*b770*/  LDGSTS.E [R2+0x10000], desc[UR8][R136.64], P4 ;  /* 0x1000000088027fae */ /* 0x0009e2000a1a1008 */
[----:B---3--:R-:W-:-:S02]  /*b780*/  SEL R227, RZ, 0x4, P1 ;  /* 0x00000004ffe37807 */ /* 0x008fc40000800000 */
[----:B------:R-:W-:Y:S01]  /*b790*/  ISETP.NE.U32.AND P1, PT, R3, RZ, PT ;  /* 0x000000ff0300720c */ /* 0x000fe20003f25070 */
[----:B------:R3:W-:Y:S01]  /*b7a0*/  LDGSTS.E [R2+0x10080], desc[UR8][R126.64], P5 ;  /* 0x100800007e027fae */ /* 0x0007e2000a9a1008 */
[----:B------:R-:W-:Y:S01]  /*b7b0*/  VIADD R68, R68, UR4 ;  /* 0x0000000444447c36 */ /* 0x000fe20008000000 */
[----:B------:R-:W-:Y:S02]  /*b7c0*/  SEL R224, RZ, 0x4, P3 ;  /* 0x00000004ffe07807 */ /* 0x000fe40001800000 */
[----:B----4-:R-:W-:Y:S01]  /*b7d0*/  MOV R164, R118 ;  /* 0x0000007600a47202 */ /* 0x010fe20000000f00 */
[----:B------:R-:W-:Y:S01]  /*b7e0*/  IMAD.MOV.U32 R165, RZ, RZ, R119 ;  /* 0x000000ffffa57224 */ /* 0x000fe200078e0077 */
[----:B------:R-:W-:Y:S01]  /*b7f0*/  MOV R119, R133 ;  /* 0x0000008500777202 */ /* 0x000fe20000000f00 */
[----:B------:R-:W-:Y:S01]  /*b800*/  IMAD.MOV.U32 R118, RZ, RZ, R132 ;  /* 0x000000ffff767224 */ /* 0x000fe200078e0084 */
[----:B------:R-:W-:Y:S01]  /*b810*/  MOV R133, R89 ;  /* 0x0000005900857202 */ /* 0x000fe20000000f00 */
[----:B------:R-:W-:Y:S01]  /*b820*/  IMAD.MOV.U32 R136, RZ, RZ, R120 ;  /* 0x000000ffff887224 */ /* 0x000fe200078e0078 */
[----:B-1----:R-:W-:Y:S01]  /*b830*/  MOV R7, R67 ;  /* 0x0000004300077202 */ /* 0x002fe20000000f00 */
[----:B------:R-:W-:Y:S01]  /*b840*/  IMAD.MOV.U32 R226, RZ, RZ, R66 ;  /* 0x000000ffffe27224 */ /* 0x000fe200078e0042 */
[C---:B------:R-:W-:Y:S01]  /*b850*/  LOP3.LUT R66, R131.reuse, 0x10, RZ, 0x3c, !PT ;  /* 0x0000001083427812 */ /* 0x040fe200078e3cff */
[----:B------:R-:W-:Y:S01]  /*b860*/  IMAD.MOV.U32 R137, RZ, RZ, R121 ;  /* 0x000000ffff897224 */ /* 0x000fe200078e0079 */
[----:B------:R-:W-:Y:S01]  /*b870*/  LOP3.LUT R67, R131, 0x30, RZ, 0x3c, !PT ;  /* 0x0000003083437812 */ /* 0x000fe200078e3cff */
[----:B---3--:R-:W-:Y:S01]  /*b880*/  IMAD.MOV.U32 R127, RZ, RZ, R111 ;  /* 0x000000ffff7f7224 */ /* 0x008fe200078e006f */
[----:B------:R-:W-:Y:S01]  /*b890*/  MOV R131, R115 ;  /* 0x0000007300837202 */ /* 0x000fe20000000f00 */
[----:B------:R-:W-:Y:S01]  /*b8a0*/  IMAD.MOV.U32 R115, RZ, RZ, R105 ;  /* 0x000000ffff737224 */ /* 0x000fe200078e0069 */
[----:B------:R-:W-:Y:S01]  /*b8b0*/  MOV R126, R110 ;  /* 0x0000006e007e7202 */ /* 0x000fe20000000f00 */
[----:B------:R-:W-:Y:S01]  /*b8c0*/  IMAD.MOV.U32 R120, RZ, RZ, R96 ;  /* 0x000000ffff787224 */ /* 0x000fe200078e0060 */
[----:B------:R-:W-:Y:S01]  /*b8d0*/  MOV R121, R97 ;  /* 0x0000006100797202 */ /* 0x000fe20000000f00 */
[----:B------:R-:W3:Y:S01]  /*b8e0*/  LDL.64 R104, [R1+0x808] ;  /* 0x0008080001687983 */ /* 0x000ee20000100a00 */
[----:B------:R-:W-:Y:S01]  /*b8f0*/  IMAD.MOV.U32 R110, RZ, RZ, R124 ;  /* 0x000000ffff6e7224 */ /* 0x000fe200078e007c */
[----:B------:R-:W-:Y:S01]  /*b900*/  IADD3 R67, PT, PT, R67, UR4, RZ ;  /* 0x0000000443437c10 */ /* 0x000fe2000fffe0ff */
[----:B------:R-:W-:Y:S01]  /*b910*/  IMAD.MOV.U32 R111, RZ, RZ, R125 ;  /* 0x000000ffff6f7224 */ /* 0x000fe200078e007d */
[----:B------:R-:W4:Y:S01]  /*b920*/  LDL.64 R96, [R1+0x800] ;  /* 0x0008000001607983 */ /* 0x000f220000100a00 */
[----:B------:R-:W-:Y:S01]  /*b930*/  IMAD.MOV.U32 R132, RZ, RZ, R88 ;  /* 0x000000ffff847224 */ /* 0x000fe200078e0058 */
[----:B------:R-:W-:Y:S01]  /*b940*/  SEL R3, R227, RZ, P6 ;  /* 0x000000ffe3037207 */ /* 0x000fe20003000000 */
[----:B------:R-:W-:Y:S01]  /*b950*/  VIADD R66, R66, UR4 ;  /* 0x0000000442427c36 */ /* 0x000fe20008000000 */
[----:B------:R-:W3:Y:S01]  /*b960*/  LDL.64 R124, [R1+0x7f8] ;  /* 0x0007f800017c7983 */ /* 0x000ee20000100a00 */
[----:B------:R-:W-:Y:S01]  /*b970*/  ISETP.NE.U32.AND P3, PT, R0, RZ, PT ;  /* 0x000000ff0000720c */ /* 0x000fe20003f65070 */
[----:B------:R-:W1:Y:S01]  /*b980*/  LDC R227, c[0x0][0x3a0] ;  /* 0x0000e800ffe37b82 */ /* 0x000e620000000800 */
[----:B------:R-:W-:Y:S01]  /*b990*/  SEL R0, R224, RZ, P6 ;  /* 0x000000ffe0007207 */ /* 0x000fe20003000000 */
[----:B------:R-:W3:Y:S01]  /*b9a0*/  LDL.64 R88, [R1+0x948] ;  /* 0x0009480001587983 */ /* 0x000ee20000100a00 */
[----:B--2---:R-:W-:Y:S01]  /*b9b0*/  MOV R156, R250 ;  /* 0x000000fa009c7202 */ /* 0x004fe20000000f00 */
[----:B------:R-:W-:-:S04]  /*b9c0*/  IMAD.MOV.U32 R157, RZ, RZ, R251 ;  /* 0x000000ffff9d7224 */ /* 0x000fc800078e00fb */
[----:B------:R-:W2:Y:S01]  /*b9d0*/  LDC R250, c[0x0][0x3a0] ;  /* 0x0000e800fffa7b82 */ /* 0x000ea20000000800 */
[----:B------:R1:W-:Y:S04]  /*b9e0*/  LDGSTS.E [R2+0x10100], desc[UR8][R156.64], P0 ;  /* 0x101000009c027fae */ /* 0x0003e800081a1008 */
[----:B------:R1:W-:Y:S03]  /*b9f0*/  LDGSTS.E [R2+0x10180], desc[UR8][R122.64], P2 ;  /* 0x101800007a027fae */ /* 0x0003e600091a1008 */
[----:B------:R-:W3:Y:S01]  /*ba00*/  LDC R251, c[0x0][0x3a0] ;  /* 0x0000e800fffb7b82 */ /* 0x000ee20000000800 */
[----:B------:R1:W-:Y:S02]  /*ba10*/  LDGSTS.E [R2+0x11000], desc[UR8][R128.64], P4 ;  /* 0x1100000080027fae */ /* 0x0003e4000a1a1008 */
[----:B-1----:R-:W-:Y:S01]  /*ba20*/  IMAD.MOV.U32 R156, RZ, RZ, R140 ;  /* 0x000000ffff9c7224 */ /* 0x002fe200078e008c */
[----:B------:R-:W-:Y:S01]  /*ba30*/  MOV R157, R141 ;  /* 0x0000008d009d7202 */ /* 0x000fe20000000f00 */
[----:B------:R-:W-:Y:S01]  /*ba40*/  IMAD.MOV.U32 R141, RZ, RZ, R95 ;  /* 0x000000ffff8d7224 */ /* 0x000fe200078e005f */
[----:B------:R-:W-:Y:S01]  /*ba50*/  MOV R140, R94 ;  /* 0x0000005e008c7202 */ /* 0x000fe20000000f00 */
[----:B------:R-:W-:Y:S01]  /*ba60*/  IMAD.MOV.U32 R122, RZ, RZ, R106 ;  /* 0x000000ffff7a7224 */ /* 0x000fe200078e006a */
[----:B------:R1:W-:Y:S01]  /*ba70*/  LDGSTS.E [R2+0x11080], desc[UR8][R148.64], P5 ;  /* 0x1108000094027fae */ /* 0x0003e2000a9a1008 */
[----:B------:R-:W-:Y:S01]  /*ba80*/  IMAD.MOV.U32 R123, RZ, RZ, R107 ;  /* 0x000000ffff7b7224 */ /* 0x000fe200078e006b */
[----:B------:R-:W-:Y:S01]  /*ba90*/  MOV R107, R99 ;  /* 0x00000063006b7202 */ /* 0x000fe20000000f00 */
[----:B------:R-:W-:Y:S01]  /*baa0*/  IMAD.MOV.U32 R129, RZ, RZ, R113 ;  /* 0x000000ffff817224 */ /* 0x000fe200078e0071 */
[----:B------:R-:W-:Y:S01]  /*bab0*/  MOV R128, R112 ;  /* 0x0000007000807202 */ /* 0x000fe20000000f00 */
[----:B------:R-:W-:Y:S01]  /*bac0*/  IMAD.MOV.U32 R106, RZ, RZ, R98 ;  /* 0x000000ffff6a7224 */ /* 0x000fe200078e0062 */
[----:B------:R-:W4:Y:S01]  /*bad0*/  LDL.64 R94, [R1+0x7f0] ;  /* 0x0007f000015e7983 */ /* 0x000f220000100a00 */
[----:B------:R-:W-:Y:S01]  /*bae0*/  IMAD.MOV.U32 R112, RZ, RZ, R90 ;  /* 0x000000ffff707224 */ /* 0x000fe200078e005a */
[----:B------:R-:W-:Y:S01]  /*baf0*/  ISETP.NE.U32.AND P6, PT, R3, RZ, PT ;  /* 0x000000ff0300720c */ /* 0x000fe20003fc5070 */
[----:B------:R-:W-:Y:S01]  /*bb00*/  IMAD.MOV.U32 R113, RZ, RZ, R91 ;  /* 0x000000ffff717224 */ /* 0x000fe200078e005b */
[----:B------:R1:W-:Y:S01]  /*bb10*/  LDGSTS.E [R2+0x11100], desc[UR8][R102.64], P0 ;  /* 0x1110000066027fae */ /* 0x0003e200081a1008 */
[----:B--2---:R-:W-:Y:S01]  /*bb20*/  VIADD R250, R250, 0xffffff7f ;  /* 0xffffff7ffafa7836 */ /* 0x004fe20000000000 */
[----:B------:R-:W2:Y:S01]  /*bb30*/  LDC R224, c[0x0][0x3a0] ;  /* 0x0000e800ffe07b82 */ /* 0x000ea20000000800 */
[----:B-1----:R-:W-:Y:S01]  /*bb40*/  IMAD.MOV.U32 R148, RZ, RZ, R100 ;  /* 0x000000ffff947224 */ /* 0x002fe200078e0064 */
[----:B------:R-:W2:Y:S01]  /*bb50*/  LDL.64 R98, [R1+0x7e8] ;  /* 0x0007e80001627983 */ /* 0x000ea20000100a00 */
[----:B------:R-:W-:-:S02]  /*bb60*/  IMAD.MOV.U32 R149, RZ, RZ, R101 ;  /* 0x000000ffff957224 */ /* 0x000fc400078e0065 */
[----:B------:R-:W-:Y:S01]  /*bb70*/  IMAD.MOV.U32 R100, RZ, RZ, R86 ;  /* 0x000000ffff647224 */ /* 0x000fe200078e0056 */
[----:B------:R-:W2:Y:S01]  /*bb80*/  LDL.64 R90, [R1+0x928] ;  /* 0x00092800015a7983 */ /* 0x000ea20000100a00 */
[----:B------:R-:W-:Y:S01]  /*bb90*/  IMAD.MOV.U32 R101, RZ, RZ, R87 ;  /* 0x000000ffff657224 */ /* 0x000fe200078e0057 */
[----:B------:R-:W-:Y:S01]  /*bba0*/  MOV R102, R116 ;  /* 0x0000007400667202 */ /* 0x000fe20000000f00 */
[----:B------:R-:W-:Y:S01]  /*bbb0*/  IMAD.MOV.U32 R103, RZ, RZ, R117 ;  /* 0x000000ffff677224 */ /* 0x000fe200078e0075 */
[----:B------:R-:W2:Y:S04]  /*bbc0*/  LDL.64 R86, [R1+0x950] ;  /* 0x0009500001567983 */ /* 0x000ea80000100a00 */
[----:B------:R-:W2:Y:S04]  /*bbd0*/  LDL.64 R116, [R1+0x938] ;  /* 0x0009380001747983 */ /* 0x000ea80000100a00 */
[----:B------:R-:W-:Y:S04]  /*bbe0*/  LDGSTS.E [R2+0x11180], desc[UR8][R164.64], P2 ;  /* 0x11180000a4027fae */ /* 0x000fe800091a1008 */
[----:B------:R-:W-:Y:S04]  /*bbf0*/  LDGSTS.E [R2+0x12000], desc[UR8][R84.64], P4 ;  /* 0x1200000054027fae */ /* 0x000fe8000a1a1008 */
[----:B------:R-:W-:Y:S04]  /*bc00*/  LDGSTS.E [R2+0x12080], desc[UR8][R130.64], P5 ;  /* 0x1208000082027fae */ /* 0x000fe8000a9a1008 */
[----:B------:R-:W-:Y:S04]  /*bc10*/  LDGSTS.E [R2+0x12100], desc[UR8][R136.64], P0 ;  /* 0x1210000088027fae */ /* 0x000fe800081a1008 */
[----:B------:R-:W2:Y:S04]  /*bc20*/  LDL.64 R84, [R1+0xa30] ;  /* 0x000a300001547983 */ /* 0x000ea80000100a00 */
[----:B------:R-:W-:Y:S04]  /*bc30*/  LDGSTS.E [R2+0x12180], desc[UR8][R126.64], P2 ;  /* 0x121800007e027fae */ /* 0x000fe800091a1008 */
[----:B------:R-:W-:Y:S04]  /*bc40*/  LDGSTS.E [R2+0x13000], desc[UR8][R156.64], P4 ;  /* 0x130000009c027fae */ /* 0x000fe8000a1a1008 */
[----:B------:R-:W-:Y:S04]  /*bc50*/  LDGSTS.E [R2+0x13080], desc[UR8][R122.64], P5 ;  /* 0x130800007a027fae */ /* 0x000fe8000a9a1008 */
        /* <DEDUP_REMOVED lines=14> */
[----:B---3--:R-:W-:Y:S04]  /*bd40*/  LDGSTS.E [R2+0x16180], desc[UR8][R104.64], P2 ;  /* 0x1618000068027fae */ /* 0x008fe800091a1008 */
[----:B----4-:R-:W-:Y:S04]  /*bd50*/  LDGSTS.E [R2+0x17000], desc[UR8][R96.64], P4 ;  /* 0x1700000060027fae */ /* 0x010fe8000a1a1008 */
[----:B------:R-:W-:Y:S04]  /*bd60*/  LDGSTS.E [R2+0x17080], desc[UR8][R124.64], P5 ;  /* 0x170800007c027fae */ /* 0x000fe8000a9a1008 */
[----:B------:R-:W3:Y:S04]  /*bd70*/  LDL.64 R164, [R1+0xa20] ;  /* 0x000a200001a47983 */ /* 0x000ee80000100a00 */
[----:B------:R-:W4:Y:S04]  /*bd80*/  LDL.64 R130, [R1+0xa10] ;  /* 0x000a100001827983 */ /* 0x000f280000100a00 */
        /* <DEDUP_REMOVED lines=19> */
[----:B------:R-:W-:Y:S04]  /*bec0*/  LDGSTS.E [R2+0x17100], desc[UR8][R94.64], P0 ;  /* 0x171000005e027fae */ /* 0x000fe800081a1008 */
[----:B--2---:R-:W-:Y:S04]  /*bed0*/  LDGSTS.E [R2+0x17180], desc[UR8][R98.64], P2 ;  /* 0x1718000062027fae */ /* 0x004fe800091a1008 */
[----:B------:R-:W-:Y:S04]  /*bee0*/  LDGSTS.E [R66+0x10200], desc[UR8][R90.64], P4 ;  /* 0x102000005a427fae */ /* 0x000fe8000a1a1008 */
[----:B------:R-:W2:Y:S04]  /*bef0*/  LDL.64 R94, [R1+0x968] ;  /* 0x00096800015e7983 */ /* 0x000ea80000100a00 */
[----:B------:R-:W2:Y:S04]  /*bf00*/  LDL.64 R98, [R1+0x960] ;  /* 0x0009600001627983 */ /* 0x000ea80000100a00 */
[----:B------:R-:W-:Y:S04]  /*bf10*/  LDGSTS.E [R66+0x10280], desc[UR8][R116.64], P5 ;  /* 0x1028000074427fae */ /* 0x000fe8000a9a1008 */
[----:B------:R-:W-:Y:S04]  /*bf20*/  LDGSTS.E [R66+0x10300], desc[UR8][R88.64], P0 ;  /* 0x1030000058427fae */ /* 0x000fe800081a1008 */
[----:B------:R-:W-:Y:S04]  /*bf30*/  LDGSTS.E [R66+0x10380], desc[UR8][R86.64], P2 ;  /* 0x1038000056427fae */ /* 0x000fe800091a1008 */
[----:B------:R-:W2:Y:S04]  /*bf40*/  LDL.64 R90, [R1+0x958] ;  /* 0x00095800015a7983 */ /* 0x000ea80000100a00 */
[----:B------:R-:W2:Y:S04]  /*bf50*/  LDL.64 R116, [R1+0xa38] ;  /* 0x000a380001747983 */ /* 0x000ea80000100a00 */
[----:B------:R-:W2:Y:S04]  /*bf60*/  LDL.64 R86, [R1+0xa18] ;  /* 0x000a180001567983 */ /* 0x000ea80000100a00 */
[----:B------:R-:W-:Y:S04]  /*bf70*/  LDGSTS.E [R66+0x11200], desc[UR8][R84.64], P4 ;  /* 0x1120000054427fae */ /* 0x000fe8000a1a1008 */
[----:B------:R-:W4:Y:S04]  /*bf80*/  LDL.64 R88, [R1+0xa50] ;  /* 0x000a500001587983 */ /* 0x000f280000100a00 */
[----:B------:R-:W4:Y:S04]  /*bf90*/  LDL.64 R84, [R1+0x9e0] ;  /* 0x0009e00001547983 */ /* 0x000f280000100a00 */
[----:B------:R-:W-:Y:S04]  /*bfa0*/  LDGSTS.E [R66+0x11280], desc[UR8][R92.64], P5 ;  /* 0x112800005c427fae */ /* 0x000fe8000a9a1008 */
[----:B------:R-:W4:Y:S04]  /*bfb0*/  LDL.64 R92, [R1+0xa58] ;  /* 0x000a5800015c7983 */ /* 0x000f280000100a00 */
[----:B---3--:R-:W-:Y:S04]  /*bfc0*/  LDGSTS.E [R66+0x11300], desc[UR8][R164.64], P0 ;  /* 0x11300000a4427fae */ /* 0x008fe800081a1008 */
[----:B------:R-:W3:Y:S04]  /*bfd0*/  LDL.64 R164, [R1+0xb48] ;  /* 0x000b480001a47983 */ /* 0x000ee80000100a00 */
[----:B--2---:R-:W-:Y:S04]  /*bfe0*/  LDGSTS.E [R66+0x11380], desc[UR8][R86.64], P2 ;  /* 0x1138000056427fae */ /* 0x004fe800091a1008 */
[----:B----4-:R-:W-:Y:S04]  /*bff0*/  LDGSTS.E [R66+0x12200], desc[UR8][R130.64], P4 ;  /* 0x1220000082427fae */ /* 0x010fe8000a1a1008 */
        /* <DEDUP_REMOVED lines=9> */
[----:B------:R-:W4:Y:S04]  /*c090*/  LDL.64 R84, [R1+0xb50] ;  /* 0x000b500001547983 */ /* 0x000f280000100a00 */
        /* <DEDUP_REMOVED lines=18> */
[----:B------:R-:W3:Y:S04]  /*c1c0*/  LDL.64 R130, [R1+0xb38] ;  /* 0x000b380001827983 */ /* 0x000ee80000100a00 */
        /* <DEDUP_REMOVED lines=25> */
[----:B--2---:R-:W-:Y:S04]  /*c360*/  LDGSTS.E [R6+0x10580], desc[UR8][R86.64], P2 ;  /* 0x1058000056067fae */ /* 0x004fe800091a1008 */
[----:B------:R-:W2:Y:S04]  /*c370*/  LDL.64 R86, [R1+0xb08] ;  /* 0x000b080001567983 */ /* 0x000ea80000100a00 */
[----:B----4-:R-:W-:Y:S04]  /*c380*/  LDGSTS.E [R6+0x11400], desc[UR8][R84.64], P4 ;  /* 0x1140000054067fae */ /* 0x010fe8000a1a1008 */
[----:B---3--:R-:W-:Y:S04]  /*c390*/  LDGSTS.E [R6+0x11480], desc[UR8][R164.64], P5 ;  /* 0x11480000a4067fae */ /* 0x008fe8000a9a1008 */
[----:B------:R-:W3:Y:S04]  /*c3a0*/  LDL.64 R84, [R1+0xb60] ;  /* 0x000b600001547983 */ /* 0x000ee80000100a00 */
[----:B------:R-:W4:Y:S04]  /*c3b0*/  LDL.64 R164, [R1+0xba8] ;  /* 0x000ba80001a47983 */ /* 0x000f280000100a00 */
        /* <DEDUP_REMOVED lines=8> */
[----:B------:R-:W4:Y:S04]  /*c440*/  LDL.64 R130, [R1+0xc20] ;  /* 0x000c200001827983 */ /* 0x000f280000100a00 */
[----:B------:R-:W4:Y:S04]  /*c450*/  LDL.64 R136, [R1+0xb88] ;  /* 0x000b880001887983 */ /* 0x000f280000100a00 */
[----:B------:R-:W4:Y:S04]  /*c460*/  LDL.64 R126, [R1+0xc68] ;  /* 0x000c6800017e7983 */ /* 0x000f280000100a00 */
[----:B------:R-:W4:Y:S04]  /*c470*/  LDL.64 R156, [R1+0xc98] ;  /* 0x000c9800019c7983 */ /* 0x000f280000100a00 */
[----:B------:R-:W4:Y:S04]  /*c480*/  LDL.64 R122, [R1+0xcb0] ;  /* 0x000cb000017a7983 */ /* 0x000f280000100a00 */
[----:B------:R-:W4:Y:S04]  /*c490*/  LDL.64 R128, [R1+0xbd0] ;  /* 0x000bd00001807983 */ /* 0x000f280000100a00 */
[----:B--2---:R-:W-:Y:S04]  /*c4a0*/  LDGSTS.E [R6+0x13480], desc[UR8][R86.64], P5 ;  /* 0x1348000056067fae */ /* 0x004fe8000a9a1008 */
        /* <DEDUP_REMOVED lines=21> */
[----:B------:R-:W3:Y:S04]  /*c600*/  LDL.64 R118, [R1+0xcc8] ;  /* 0x000cc80001767983 */ /* 0x000ee80000100a00 */
[----:B------:R-:W3:Y:S04]  /*c610*/  LDL.64 R148, [R1+0xcc0] ;  /* 0x000cc00001947983 */ /* 0x000ee80000100a00 */
[----:B------:R-:W3:Y:S04]  /*c620*/  LDL.64 R84, [R1+0xbe8] ;  /* 0x000be80001547983 */ /* 0x000ee80000100a00 */
[----:B------:R-:W3:Y:S04]  /*c630*/  LDL.64 R114, [R1+0xbc8] ;  /* 0x000bc80001727983 */ /* 0x000ee80000100a00 */
[----:B------:R-:W3:Y:S04]  /*c640*/  LDL.64 R120, [R1+0xd40] ;  /* 0x000d400001787983 */ /* 0x000ee80000100a00 */
[----:B------:R-:W3:Y:S04]  /*c650*/  LDL.64 R110, [R1+0xd38] ;  /* 0x000d3800016e7983 */ /* 0x000ee80000100a00 */
[----:B------:R-:W3:Y:S04]  /*c660*/  LDL.64 R140, [R1+0xcf8] ;  /* 0x000cf800018c7983 */ /* 0x000ee80000100a00 */
[----:B----4-:R-:W-:Y:S04]  /*c670*/  LDGSTS.E [R67+0x10700], desc[UR8][R92.64], P0 ;  /* 0x107000005c437fae */ /* 0x010fe800081a1008 */
        /* <DEDUP_REMOVED lines=16> */
[----:B------:R-:W2:Y:S04]  /*c780*/  LDL.64 R86, [R1+0xd48] ;  /* 0x000d480001567983 */ /* 0x000ea80000100a00 */
[----:B------:R-:W2:Y:S04]  /*c790*/  LDL.64 R164, [R1+0xbb0] ;  /* 0x000bb00001a47983 */ /* 0x000ea80000100a00 */
[----:B---3--:R-:W-:Y:S04]  /*c7a0*/  LDGSTS.E [R67+0x11680], desc[UR8][R84.64], P5 ;  /* 0x1168000054437fae */ /* 0x008fe8000a9a1008 */
[----:B------:R-:W-:Y:S04]  /*c7b0*/  LDGSTS.E [R67+0x11700], desc[UR8][R130.64], P0 ;  /* 0x1170000082437fae */ /* 0x000fe800081a1008 */
[----:B------:R-:W-:Y:S04]  /*c7c0*/  LDGSTS.E [R67+0x11780], desc[UR8][R136.64], P2 ;  /* 0x1178000088437fae */ /* 0x000fe800091a1008 */
[----:B------:R-:W3:Y:S04]  /*c7d0*/  LDL.64 R84, [R1+0xd58] ;  /* 0x000d580001547983 */ /* 0x000ee80000100a00 */
[----:B------:R-:W-:Y:S04]  /*c7e0*/  LDGSTS.E [R67+0x12600], desc[UR8][R126.64], P4 ;  /* 0x126000007e437fae */ /* 0x000fe8000a1a1008 */
[----:B------:R-:W-:Y:S04]  /*c7f0*/  LDGSTS.E [R67+0x12680], desc[UR8][R156.64], P5 ;  /* 0x126800009c437fae */ /* 0x000fe8000a9a1008 */
[----:B------:R-:W-:Y:S04]  /*c800*/  LDGSTS.E [R67+0x12700], desc[UR8][R122.64], P0 ;  /* 0x127000007a437fae */ /* 0x000fe800081a1008 */
[----:B------:R-:W-:Y:S04]  /*c810*/  LDGSTS.E [R67+0x12780], desc[UR8][R128.64], P2 ;  /* 0x1278000080437fae */ /* 0x000fe800091a1008 */
[----:B----4-:R-:W-:Y:S04]  /*c820*/  LDGSTS.E [R67+0x13600], desc[UR8][R92.64], P4 ;  /* 0x136000005c437fae */ /* 0x010fe8000a1a1008 */
        /* <DEDUP_REMOVED lines=46> */
[----:B------:R-:W2:Y:S04]  /*cb10*/  LDL.64 R86, [R1+0xd68] ;  /* 0x000d680001567983 */ /* 0x000ea80000100a00 */
[----:B---3--:R-:W-:Y:S04]  /*cb20*/  LDGSTS.E [R64+0x10880], desc[UR8][R84.64], P5 ;  /* 0x1088000054407fae */ /* 0x008fe8000a9a1008 */
[----:B------:R-:W3:Y:S04]  /*cb30*/  LDL.64 R84, [R1+0xc18] ;  /* 0x000c180001547983 */ /* 0x000ee80000100a00 */
[----:B----4-:R-:W-:Y:S04]  /*cb40*/  LDGSTS.E [R64+0x10900], desc[UR8][R92.64], P0 ;  /* 0x109000005c407fae */ /* 0x010fe800081a1008 */
[----:B------:R-:W-:Y:S04]  /*cb50*/  LDGSTS.E [R64+0x10980], desc[UR8][R164.64], P2 ;  /* 0x10980000a4407fae */ /* 0x000fe800091a1008 */
        /* <DEDUP_REMOVED lines=10> */
[----:B------:R-:W2:Y:S04]  /*cc00*/  LDL.64 R130, [R1+0xe40] ;  /* 0x000e400001827983 */ /* 0x000ea80000100a00 */
[----:B------:R-:W2:Y:S04]  /*cc10*/  LDL.64 R136, [R1+0xe50] ;  /* 0x000e500001887983 */ /* 0x000ea80000100a00 */
[----:B------:R-:W2:Y:S04]  /*cc20*/  LDL.64 R126, [R1+0xe48] ;  /* 0x000e4800017e7983 */ /* 0x000ea80000100a00 */
[----:B------:R-:W2:Y:S04]  /*cc30*/  LDL.64 R156, [R1+0xc30] ;  /* 0x000c3000019c7983 */ /* 0x000ea80000100a00 */
[----:B------:R-:W2:Y:S04]  /*cc40*/  LDL.64 R122, [R1+0xe58] ;  /* 0x000e5800017a7983 */ /* 0x000ea80000100a00 */
[----:B------:R-:W2:Y:S04]  /*cc50*/  LDL.64 R128, [R1+0xe68] ;  /* 0x000e680001807983 */ /* 0x000ea80000100a00 */
[----:B---3--:R-:W-:Y:S04]  /*cc60*/  LDGSTS.E [R64+0x12980], desc[UR8][R84.64], P2 ;  /* 0x1298000054407fae */ /* 0x008fe800091a1008 */
        /* <DEDUP_REMOVED lines=14> */
[----:B------:R-:W-:Y:S04]  /*cd50*/  LDGSTS.E [R64+0x16880], desc[UR8][R124.64], P5 ;  /* 0x168800007c407fae */ /* 0x000fe8000a9a1008 */
[----:B------:R-:W-:Y:S04]  /*cd60*/  LDGSTS.E [R64+0x16900], desc[UR8][R94.64], P0 ;  /* 0x169000005e407fae */ /* 0x000fe800081a1008 */
[----:B------:R-:W-:Y:S04]  /*cd70*/  LDGSTS.E [R64+0x16980], desc[UR8][R98.64], P2 ;  /* 0x1698000062407fae */ /* 0x000fe800091a1008 */
[----:B------:R-:W-:Y:S04]  /*cd80*/  LDGSTS.E [R64+0x17800], desc[UR8][R90.64], P4 ;  /* 0x178000005a407fae */ /* 0x000fe8000a1a1008 */
[----:B------:R-:W-:Y:S04]  /*cd90*/  LDGSTS.E [R64+0x17880], desc[UR8][R116.64], P5 ;  /* 0x1788000074407fae */ /* 0x000fe8000a9a1008 */
[----:B------:R-:W-:Y:S04]  /*cda0*/  LDGSTS.E [R64+0x17900], desc[UR8][R88.64], P0 ;  /* 0x1790000058407fae */ /* 0x000fe800081a1008 */
        /* <DEDUP_REMOVED lines=24> */
[----:B------:R-:W-:Y:S04]  /*cf30*/  LDGSTS.E [R68+0x10b00], desc[UR8][R164.64], P0 ;  /* 0x10b00000a4447fae */ /* 0x000fe800081a1008 */
[----:B------:R-:W3:Y:S04]  /*cf40*/  LDL.64 R84, [R1+0xeb8] ;  /* 0x000eb80001547983 */ /* 0x000ee80000100a00 */
[----:B------:R-:W3:Y:S04]  /*cf50*/  LDL.64 R164, [R1+0xef0] ;  /* 0x000ef00001a47983 */ /* 0x000ee80000100a00 */
        /* <DEDUP_REMOVED lines=72> */
[----:B----4-:R-:W-:Y:S04]  /*d3e0*/  LDGSTS.E [R65+0x12c80], desc[UR8][R92.64], P5 ;  /* 0x12c800005c417fae */ /* 0x010fe8000a9a1008 */
        /* <DEDUP_REMOVED lines=47> */
[----:B----4-:R-:W-:Y:S04]  /*d6e0*/  LDGSTS.E [R65+0x17d80], desc[UR8][R92.64], P2 ;  /* 0x17d800005c417fae */ /* 0x010fe800091a1008 */
[----:B------:R-:W-:Y:S04]  /*d6f0*/  LDGSTS.E [R69+0x10e00], desc[UR8][R164.64], P4 ;  /* 0x10e00000a4457fae */ /* 0x000fe8000a1a1008 */
[----:B------:R-:W4:Y:S04]  /*d700*/  LDL.64 R92, [R1+0x1330] ;  /* 0x00133000015c7983 */ /* 0x000f280000100a00 */
[----:B------:R-:W4:Y:S04]  /*d710*/  LDL.LU.64 R164, [R1+0x14c0] ;  /* 0x0014c00001a47983 */ /* 0x000f280000300a00 */
[----:B--2---:R-:W-:Y:S04]  /*d720*/  LDGSTS.E [R69+0x10e80], desc[UR8][R86.64], P5 ;  /* 0x10e8000056457fae */ /* 0x004fe8000a9a1008 */
[----:B------:R-:W-:Y:S04]  /*d730*/  LDGSTS.E [R69+0x10f00], desc[UR8][R130.64], P0 ;  /* 0x10f0000082457fae */ /* 0x000fe800081a1008 */
[----:B------:R-:W-:Y:S04]  /*d740*/  LDGSTS.E [R69+0x10f80], desc[UR8][R136.64], P2 ;  /* 0x10f8000088457fae */ /* 0x000fe800091a1008 */
[----:B------:R-:W2:Y:S04]  /*d750*/  LDL.64 R86, [R1+0x1328] ;  /* 0x0013280001567983 */ /* 0x000ea80000100a00 */
[----:B------:R-:W2:Y:S04]  /*d760*/  LDL.LU.64 R130, [R1+0x14b8] ;  /* 0x0014b80001827983 */ /* 0x000ea80000300a00 */
[----:B------:R-:W2:Y:S04]  /*d770*/  LDL.LU.64 R136, [R1+0x14b0] ;  /* 0x0014b00001887983 */ /* 0x000ea80000300a00 */
[----:B------:R-:W-:Y:S04]  /*d780*/  LDGSTS.E [R69+0x11e00], desc[UR8][R126.64], P4 ;  /* 0x11e000007e457fae */ /* 0x000fe8000a1a1008 */
[----:B------:R-:W-:Y:S04]  /*d790*/  LDGSTS.E [R69+0x11e80], desc[UR8][R156.64], P5 ;  /* 0x11e800009c457fae */ /* 0x000fe8000a9a1008 */
[----:B------:R-:W-:Y:S04]  /*d7a0*/  LDGSTS.E [R69+0x11f00], desc[UR8][R122.64], P0 ;  /* 0x11f000007a457fae */ /* 0x000fe800081a1008 */
[----:B------:R-:W2:Y:S04]  /*d7b0*/  LDL.LU.64 R126, [R1+0x14a8] ;  /* 0x0014a800017e7983 */ /* 0x000ea80000300a00 */
[----:B------:R-:W2:Y:S04]  /*d7c0*/  LDL.LU.64 R156, [R1+0x14a0] ;  /* 0x0014a000019c7983 */ /* 0x000ea80000300a00 */
[----:B------:R-:W2:Y:S04]  /*d7d0*/  LDL.LU.64 R122, [R1+0x1498] ;  /* 0x00149800017a7983 */ /* 0x000ea80000300a00 */
[----:B------:R-:W-:Y:S04]  /*d7e0*/  LDGSTS.E [R69+0x11f80], desc[UR8][R128.64], P2 ;  /* 0x11f8000080457fae */ /* 0x000fe800091a1008 */
[----:B------:R-:W2:Y:S01]  /*d7f0*/  LDL.LU.64 R128, [R1+0x1490] ;  /* 0x0014900001807983 */ /* 0x000ea20000300a00 */
[----:B------:R-:W-:-:S03]  /*d800*/  IADD3 R3, PT, PT, R251, -0x85, RZ ;  /* 0xffffff7bfb037810 */ /* 0x000fc60007ffe0ff */
[----:B---3--:R-:W-:Y:S04]  /*d810*/  LDGSTS.E [R69+0x12e00], desc[UR8][R84.64], P4 ;  /* 0x12e0000054457fae */ /* 0x008fe8000a1a1008 */
[----:B------:R-:W-:Y:S04]  /*d820*/  LDGSTS.E [R69+0x12e80], desc[UR8][R118.64], P5 ;  /* 0x12e8000076457fae */ /* 0x000fe8000a9a1008 */
[----:B------:R-:W-:Y:S04]  /*d830*/  LDGSTS.E [R69+0x12f00], desc[UR8][R148.64], P0 ;  /* 0x12f0000094457fae */ /* 0x000fe800081a1008 */
[----:B------:R-:W3:Y:S04]  /*d840*/  LDL.64 R84, [R1+0xce0] ;  /* 0x000ce00001547983 */ /* 0x000ee80000100a00 */
[----:B------:R-:W3:Y:S04]  /*d850*/  LDL.LU.64 R118, [R1+0x1488] ;  /* 0x0014880001767983 */ /* 0x000ee80000300a00 */
[----:B------:R-:W3:Y:S04]  /*d860*/  LDL.LU.64 R148, [R1+0x1480] ;  /* 0x0014800001947983 */ /* 0x000ee80000300a00 */
[----:B------:R-:W-:Y:S04]  /*d870*/  LDGSTS.E [R69+0x12f80], desc[UR8][R114.64], P2 ;  /* 0x12f8000072457fae */ /* 0x000fe800091a1008 */
[----:B------:R-:W-:Y:S04]  /*d880*/  LDGSTS.E [R69+0x13e00], desc[UR8][R120.64], P4 ;  /* 0x13e0000078457fae */ /* 0x000fe8000a1a1008 */
[----:B------:R-:W-:Y:S04]  /*d890*/  LDGSTS.E [R69+0x13e80], desc[UR8][R110.64], P5 ;  /* 0x13e800006e457fae */ /* 0x000fe8000a9a1008 */
[----:B------:R-:W3:Y:S04]  /*d8a0*/  LDL.LU.64 R114, [R1+0x1478] ;  /* 0x0014780001727983 */ /* 0x000ee80000300a00 */
        /* <DEDUP_REMOVED lines=28> */
[----:B----4-:R-:W-:Y:S04]  /*da70*/  LDGSTS.E [R69+0x17e00], desc[UR8][R92.64], P4 ;  /* 0x17e000005c457fae */ /* 0x010fe8000a1a1008 */
[----:B------:R-:W4:Y:S04]  /*da80*/  LDL.LU.64 R116, [R1+0x1400] ;  /* 0x0014000001747983 */ /* 0x000f280000300a00 */
[----:B------:R-:W3:Y:S04]  /*da90*/  LDL.LU.64 R88, [R1+0x13f8] ;  /* 0x0013f80001587983 */ /* 0x000ee80000300a00 */
[----:B------:R-:W3:Y:S04]  /*daa0*/  LDL.LU.64 R92, [R1+0x13f0] ;  /* 0x0013f000015c7983 */ /* 0x000ee80000300a00 */
[----:B--2---:R-:W-:Y:S01]  /*dab0*/  LDGSTS.E [R69+0x17e80], desc[UR8][R86.64], P5 ;  /* 0x17e8000056457fae */ /* 0x004fe2000a9a1008 */
[----:B------:R-:W-:-:S03]  /*dac0*/  ISETP.GE.U32.AND P5, PT, R250, 0x7fffff00, PT ;  /* 0x7fffff00fa00780c */ /* 0x000fc60003fa6070 */
[----:B------:R-:W2:Y:S04]  /*dad0*/  LDL.LU.64 R86, [R1+0x13e8] ;  /* 0x0013e80001567983 */ /* 0x000ea80000300a00 */
[----:B------:R-:W2:Y:S01]  /*dae0*/  LDL.64 R250, [R1+0x1320] ;  /* 0x0013200001fa7983 */ /* 0x000ea20000100a00 */
[----:B------:R-:W-:Y:S01]  /*daf0*/  ISETP.NE.U32.AND P4, PT, R0, RZ, PT ;  /* 0x000000ff0000720c */ /* 0x000fe20003f85070 */
[----:B------:R-:W-:Y:S01]  /*db00*/  VIADD R0, R252, 0xffffff77 ;  /* 0xffffff77fc007836 */ /* 0x000fe20000000000 */
[----:B------:R-:W-:Y:S01]  /*db10*/  IADD3 R224, PT, PT, R224, -0x8d, RZ ;  /* 0xffffff73e0e07810 */ /* 0x000fe20007ffe0ff */
[----:B------:R-:W1:Y:S01]  /*db20*/  LDC R252, c[0x0][0x3a0] ;  /* 0x0000e800fffc7b82 */ /* 0x000e620000000800 */
[----:B--2---:R2:W-:Y:S04]  /*db30*/  LDGSTS.E [R69+0x17f00], desc[UR8][R250.64], P0 ;  /* 0x17f00000fa457fae */ /* 0x0045e800081a1008 */
[----:B---3--:R-:W-:Y:S04]  /*db40*/  LDGSTS.E [R69+0x17f80], desc[UR8][R84.64], P2 ;  /* 0x17f8000054457fae */ /* 0x008fe800091a1008 */
[----:B------:R-:W0:Y:S01]  /*db50*/  LDGDEPBAR ;  /* 0x00000000000079af */ /* 0x000e220000000000 */
[----:B--2---:R-:W2:Y:S03]  /*db60*/  LDC R250, c[0x0][0x3a0] ;  /* 0x0000e800fffa7b82 */ /* 0x004ea60000000800 */
[----:B------:R-:W3:Y:S05]  /*db70*/  LDL.LU.64 R84, [R1+0x13e0] ;  /* 0x0013e00001547983 */ /* 0x000eea0000300a00 */
[----:B------:R-:W-:Y:S01]  /*db80*/  BAR.SYNC.DEFER_BLOCKING 0x0 ;  /* 0x0000000000007b1d */ /* 0x000fe20000010000 */
[----:B------:R-:W-:-:S07]  /*db90*/  ISETP.GE.U32.AND P2, PT, R0, 0x7ffffef8, PT ;  /* 0x7ffffef80000780c */ /* 0x000fce0003f46070 */
[----:B------:R-:W1:Y:S01]  /*dba0*/  LDC R0, c[0x0][0x3a0] ;  /* 0x0000e800ff007b82 */ /* 0x000e620000000800 */
[----:B------:R-:W-:Y:S01]  /*dbb0*/  ISETP.GE.U32.AND P0, PT, R3, 0x7ffffefc, PT ;  /* 0x7ffffefc0300780c */ /* 0x000fe20003f06070 */
[----:B------:R-:W-:Y:S02]  /*dbc0*/  IMAD.SHL.U32 R3, R226, 0x80, RZ ;  /* 0x00000080e2037824 */ /* 0x000fe400078e00ff */
[----:B------:R-:W5:Y:S02]  /*dbd0*/  LDL.LU R226, [R1+0x13dc] ;  /* 0x0013dc0001e27983 */ /* 0x000f640000300800 */
[C---:B------:R-:W-:Y:S02]  /*dbe0*/  IMAD.WIDE R108, R3.reuse, 0x4, R108 ;  /* 0x00000004036c7825 */ /* 0x040fe400078e026c */
[----:B------:R-:W2:Y:S02]  /*dbf0*/  LDC R251, c[0x0][0x3a0] ;  /* 0x0000e800fffb7b82 */ /* 0x000ea40000000800 */
[C---:B------:R-:W-:Y:S01]  /*dc00*/  IMAD.WIDE R82, R3.reuse, 0x4, R82 ;  /* 0x0000000403527825 */ /* 0x040fe200078e0252 */
[----:B------:R-:W-:Y:S04]  /*dc10*/  STL.64 [R1+0x5d8], R108 ;  /* 0x0005d86c01007387 */ /* 0x000fe80000100a00 */
[----:B------:R1:W-:Y:S04]  /*dc20*/  STL.64 [R1+0x5e0], R82 ;  /* 0x0005e05201007387 */ /* 0x0003e80000100a00 */
[----:B------:R-:W-:Y:S01]  /*dc30*/  @!PT LDS RZ, [RZ] ;  /* 0x00000000fffff984 */ /* 0x000fe20000000800 */
[----:B------:R-:W-:Y:S01]  /*dc40*/  @!PT LDS RZ, [RZ] ;  /* 0x00000000fffff984 */ /* 0x000fe20000000800 */
[----:B------:R-:W-:Y:S01]  /*dc50*/  @!PT LDS RZ, [RZ] ;  /* 0x00000000fffff984 */ /* 0x000fe20000000800 */
[----:B------:R-:W-:Y:S04]  /*dc60*/  LDGSTS.E [R2+0x8000], desc[UR8][R108.64], !P5 ;  /* 0x080000006c027fae */ /* 0x000fe8000e9a1008 */
[----:B------:R1:W-:Y:S01]  /*dc70*/  LDGSTS.E [R2+0x8080], desc[UR8][R82.64], !P5 ;  /* 0x0808000052027fae */ /* 0x0003e2000e9a1008 */
[----:B------:R-:W-:Y:S01]  /*dc80*/  ISETP.GE.U32.AND P5, PT, R224, 0x7ffffef4, PT ;  /* 0x7ffffef4e000780c */ /* 0x000fe20003fa6070 */
[----:B------:R-:W-:Y:S01]  /*dc90*/  IMAD.WIDE R86, R3, 0x4, R86 ;  /* 0x0000000403567825 */ /* 0x000fe200078e0256 */
[----:B------:R-:W2:Y:S03]  /*dca0*/  LDC R224, c[0x0][0x3a0] ;  /* 0x0000e800ffe07b82 */ /* 0x000ea60000000800 */
[----:B-1----:R-:W-:-:S02]  /*dcb0*/  VIADD R0, R0, 0xffffff6f ;  /* 0xffffff6f00007836 */ /* 0x002fc40000000000 */
[----:B------:R-:W-:-:S04]  /*dcc0*/  IMAD.WIDE R92, R3, 0x4, R92 ;  /* 0x00000004035c7825 */ /* 0x000fc800078e025c */
[----:B------:R-:W-:Y:S01]  /*dcd0*/  IMAD.WIDE R88, R3, 0x4, R88 ;  /* 0x0000000403587825 */ /* 0x000fe200078e0258 */
[----:B------:R-:W1:Y:S03]  /*dce0*/  LDC R83, c[0x0][0x3a0] ;  /* 0x0000e800ff537b82 */ /* 0x000e660000000800 */
[----:B------:R-:W-:Y:S02]  /*dcf0*/  VIADD R82, R227, 0xffffff6b ;  /* 0xffffff6be3527836 */ /* 0x000fe40000000000 */
[----:B----4-:R-:W-:-:S04]  /*dd00*/  IMAD.WIDE R108, R3, 0x4, R116 ;  /* 0x00000004036c7825 */ /* 0x010fc800078e0274 */
[----:B------:R-:W-:-:S04]  /*dd10*/  IMAD.WIDE R90, R3, 0x4, R90 ;  /* 0x00000004035a7825 */ /* 0x000fc800078e025a */
[----:B------:R-:W-:-:S04]  /*dd20*/  IMAD.WIDE R98, R3, 0x4, R98 ;  /* 0x0000000403627825 */ /* 0x000fc800078e0262 */
[----:B---3--:R-:W-:-:S05]  /*dd30*/  IMAD.WIDE R84, R3, 0x4, R84 ;  /* 0x0000000403547825 */ /* 0x008fca00078e0254 */
[----:B------:R3:W-:Y:S04]  /*dd40*/  STL.64 [R1+0x2f0], R84 ;  /* 0x0002f05401007387 */ /* 0x0007e80000100a00 */
[----:B------:R3:W-:Y:S04]  /*dd50*/  LDGSTS.E [R2+0x8400], desc[UR8][R84.64], !P0 ;  /* 0x0840000054027fae */ /* 0x0007e8000c1a1008 */
[----:B------:R4:W-:Y:S01]  /*dd60*/  LDGSTS.E [R2+0x8480], desc[UR8][R86.64], !P0 ;  /* 0x0848000056027fae */ /* 0x0009e2000c1a1008 */
[----:B------:R-:W-:Y:S01]  /*dd70*/  ISETP.GE.U32.AND P0, PT, R0, 0x7ffffef0, PT ;  /* 0x7ffffef00000780c */ /* 0x000fe20003f06070 */
[----:B---3--:R-:W3:Y:S02]  /*dd80*/  LDC R85, c[0x0][0x3a0] ;  /* 0x0000e800ff557b82 */ /* 0x008ee40000000800 */
[----:B------:R4:W-:Y:S01]  /*dd90*/  STL.64 [R1+0x2e8], R86 ;  /* 0x0002e85601007387 */ /* 0x0009e20000100a00 */
[----:B--2---:R-:W-:-:S03]  /*dda0*/  IADD3 R0, PT, PT, R250, -0x99, RZ ;  /* 0xffffff67fa007810 */ /* 0x004fc60007ffe0ff */
[----:B------:R2:W-:Y:S02]  /*ddb0*/  LDGSTS.E [R2+0x8800], desc[UR8][R92.64], !P2 ;  /* 0x088000005c027fae */ /* 0x0005e4000d1a1008 */
[----:B------:R-:W1:Y:S02]  /*ddc0*/  LDC R84, c[0x0][0x3a0] ;  /* 0x0000e800ff547b82 */ /* 0x000e640000000800 */
[----:B------:R2:W-:Y:S01]  /*ddd0*/  LDGSTS.E [R2+0x8880], desc[UR8][R88.64], !P2 ;  /* 0x0888000058027fae */ /* 0x0005e2000d1a1008 */
[----:B------:R-:W-:-:S03]  /*dde0*/  ISETP.GE.U32.AND P2, PT, R82, 0x7ffffeec, PT ;  /* 0x7ffffeec5200780c */ /* 0x000fc60003f46070 */
[----:B------:R-:W-:Y:S02]  /*ddf0*/  LDGSTS.E [R2+0x8c00], desc[UR8][R108.64], !P5 ;  /* 0x08c000006c027fae */ /* 0x000fe4000e9a1008 */
[----:B----4-:R-:W4:Y:S02]  /*de00*/  LDC R87, c[0x0][0x3a0] ;  /* 0x0000e800ff577b82 */ /* 0x010f240000000800 */
[----:B------:R2:W-:Y:S01]  /*de10*/  LDGSTS.E [R2+0x8c80], desc[UR8][R90.64], !P5 ;  /* 0x08c800005a027fae */ /* 0x0005e2000e9a1008 */
[----:B------:R-:W-:Y:S01]  /*de20*/  ISETP.GE.U32.AND P5, PT, R0, 0x7ffffee8, PT ;  /* 0x7ffffee80000780c */ /* 0x000fe20003fa6070 */
[----:B------:R-:W-:Y:S02]  /*de30*/  VIADD R82, R251, 0xffffff63 ;  /* 0xffffff63fb527836 */ /* 0x000fe40000000000 */
[----:B------:R2:W-:Y:S02]  /*de40*/  STL.64 [R1+0x2d8], R92 ;  /* 0x0002d85c01007387 */ /* 0x0005e40000100a00 */
[----:B------:R-:W1:Y:S02]  /*de50*/  LDC R86, c[0x0][0x3a0] ;  /* 0x0000e800ff567b82 */ /* 0x000e640000000800 */
[----:B------:R2:W-:Y:S04]  /*de60*/  STL.64 [R1+0x2d0], R88 ;  /* 0x0002d05801007387 */ /* 0x0005e80000100a00 */
[----:B------:R-:W-:Y:S01]  /*de70*/  STL.64 [R1+0x3d8], R108 ;  /* 0x0003d86c01007387 */ /* 0x000fe20000100a00 */
[----:B--2---:R-:W-:-:S03]  /*de80*/  IMAD.WIDE R92, R3, 0x4, R94 ;  /* 0x00000004035c7825 */ /* 0x004fc600078e025e */
[----:B------:R2:W-:Y:S01]  /*de90*/  STL.64 [R1+0x3e0], R90 ;  /* 0x0003e05a01007387 */ /* 0x0005e20000100a00 */
[----:B------:R-:W-:-:S03]  /*dea0*/  IMAD.WIDE R88, R3, 0x4, R96 ;  /* 0x0000000403587825 */ /* 0x000fc600078e0260 */
[----:B------:R-:W-:Y:S01]  /*deb0*/  LDGSTS.E [R2+0x9000], desc[UR8][R98.64], !P0 ;  /* 0x0900000062027fae */ /* 0x000fe2000c1a1008 */
[----:B------:R-:W-:-:S03]  /*dec0*/  VIADD R0, R252, 0xffffff5f ;  /* 0xffffff5ffc007836 */ /* 0x000fc60000000000 */
[----:B------:R1:W-:Y:S01]  /*ded0*/  LDGSTS.E [R2+0x9080], desc[UR8][R92.64], !P0 ;  /* 0x090800005c027fae */ /* 0x0003e2000c1a1008 */
[----:B------:R-:W-:Y:S01]  /*dee0*/  IMAD.WIDE R96, R3, 0x4, R104 ;  /* 0x0000000403607825 */ /* 0x000fe200078e0268 */
[----:B------:R-:W-:-:S03]  /*def0*/  ISETP.GE.U32.AND P0, PT, R82, 0x7ffffee4, PT ;  /* 0x7ffffee45200780c */ /* 0x000fc60003f06070 */
[----:B--2---:R-:W-:Y:S01]  /*df00*/  IMAD.WIDE R90, R3, 0x4, R124 ;  /* 0x00000004035a7825 */ /* 0x004fe200078e027c */
[----:B------:R-:W-:Y:S01]  /*df10*/  STL.64 [R1+0x4c8], R98 ;  /* 0x0004c86201007387 */ /* 0x000fe20000100a00 */
[----:B---3--:R-:W-:Y:S02]  /*df20*/  IADD3 R82, PT, PT, R85, -0xa5, RZ ;  /* 0xffffff5b55527810 */ /* 0x008fe40007ffe0ff */
[----:B------:R-:W-:Y:S01]  /*df30*/  IMAD.WIDE R94, R3, 0x4, R100 ;  /* 0x00000004035e7825 */ /* 0x000fe200078e0264 */
[----:B------:R1:W-:Y:S01]  /*df40*/  STL.64 [R1+0x4d0], R92 ;  /* 0x0004d05c01007387 */ /* 0x0003e20000100a00 */
[----:B------:R-:W2:Y:S03]  /*df50*/  LDC R85, c[0x0][0x3a0] ;  /* 0x0000e800ff557b82 */ /* 0x000ea60000000800 */
[----:B------:R-:W-:Y:S04]  /*df60*/  LDGSTS.E [R2+0x9400], desc[UR8][R90.64], !P2 ;  /* 0x094000005a027fae */ /* 0x000fe8000d1a1008 */
[----:B------:R-:W-:Y:S04]  /*df70*/  STL.64 [R1+0x508], R90 ;  /* 0x0005085a01007387 */ /* 0x000fe80000100a00 */
[----:B------:R3:W-:Y:S01]  /*df80*/  LDGSTS.E [R2+0x9480], desc[UR8][R88.64], !P2 ;  /* 0x0948000058027fae */ /* 0x0007e2000d1a1008 */
[----:B------:R-:W-:-:S03]  /*df90*/  ISETP.GE.U32.AND P2, PT, R0, 0x7ffffee0, PT ;  /* 0x7ffffee00000780c */ /* 0x000fc60003f46070 */
[----:B------:R3:W-:Y:S04]  /*dfa0*/  STL.64 [R1+0x510], R88 ;  /* 0x0005105801007387 */ /* 0x0007e80000100a00 */
[----:B------:R4:W-:Y:S01]  /*dfb0*/  LDGSTS.E [R2+0x9800], desc[UR8][R96.64], !P5 ;  /* 0x0980000060027fae */ /* 0x0009e2000e9a1008 */
[----:B-1----:R-:W-:-:S03]  /*dfc0*/  IMAD.WIDE R92, R3, 0x4, R132 ;  /* 0x00000004035c7825 */ /* 0x002fc600078e0284 */
[----:B------:R1:W-:Y:S01]  /*dfd0*/  LDGSTS.E [R2+0x9880], desc[UR8][R94.64], !P5 ;  /* 0x098800005e027fae */ /* 0x0003e2000e9a1008 */
[----:B------:R-:W-:Y:S01]  /*dfe0*/  ISETP.GE.U32.AND P5, PT, R82, 0x7ffffedc, PT ;  /* 0x7ffffedc5200780c */ /* 0x000fe20003fa6070 */
[----:B---3--:R-:W3:Y:S01]  /*dff0*/  LDC R89, c[0x0][0x3a0] ;  /* 0x0000e800ff597b82 */ /* 0x008ee20000000800 */
[----:B------:R-:W-:Y:S01]  /*e000*/  IMAD.WIDE R90, R3, 0x4, R102 ;  /* 0x00000004035a7825 */ /* 0x000fe200078e0266 */
[----:B------:R1:W-:Y:S03]  /*e010*/  STL.64 [R1+0x528], R96 ;  /* 0x0005286001007387 */ /* 0x0003e60000100a00 */
[----:B----4-:R-:W-:Y:S01]  /*e020*/  VIADD R0, R87, 0xffffff57 ;  /* 0xffffff5757007836 */ /* 0x010fe20000000000 */
[----:B------:R4:W-:Y:S01]  /*e030*/  STL.64 [R1+0x530], R94 ;  /* 0x0005305e01007387 */ /* 0x0009e20000100a00 */
[----:B------:R-:W-:Y:S01]  /*e040*/  VIADD R82, R83, 0xffffff53 ;  /* 0xffffff5353527836 */ /* 0x000fe20000000000 */
[----:B------:R-:W2:Y:S02]  /*e050*/  LDC R88, c[0x0][0x3a0] ;  /* 0x0000e800ff587b82 */ /* 0x000ea40000000800 */
[----:B------:R4:W-:Y:S01]  /*e060*/  STL.64 [R1+0x548], R92 ;  /* 0x0005485c01007387 */ /* 0x0009e20000100a00 */
[----:B-1----:R-:W-:-:S03]  /*e070*/  IMAD.WIDE R96, R3, 0x4, R112 ;  /* 0x0000000403607825 */ /* 0x002fc600078e0270 */
[----:B------:R1:W-:Y:S02]  /*e080*/  LDGSTS.E [R2+0x9c00], desc[UR8][R92.64], !P0 ;  /* 0x09c000005c027fae */ /* 0x0003e4000c1a1008 */
[----:B------:R-:W2:Y:S01]  /*e090*/  LDC R83, c[0x0][0x3a0] ;  /* 0x0000e800ff537b82 */ /* 0x000ea20000000800 */
[C---:B----4-:R-:W-:Y:S01]  /*e0a0*/  IMAD.WIDE R94, R3.reuse, 0x4, R106 ;  /* 0x00000004035e7825 */ /* 0x050fe200078e026a */
[----:B------:R4:W-:Y:S04]  /*e0b0*/  STL.64 [R1+0x550], R90 ;  /* 0x0005505a01007387 */ /* 0x0009e80000100a00 */
[----:B------:R4:W-:Y:S01]  /*e0c0*/  LDGSTS.E [R2+0x9c80], desc[UR8][R90.64], !P0 ;  /* 0x09c800005a027fae */ /* 0x0009e2000c1a1008 */
[----:B------:R-:W-:Y:S01]  /*e0d0*/  ISETP.GE.U32.AND P0, PT, R0, 0x7ffffed8, PT ;  /* 0x7ffffed80000780c */ /* 0x000fe20003f06070 */
[----:B------:R-:W2:Y:S01]  /*e0e0*/  LDC R87, c[0x0][0x3a0] ;  /* 0x0000e800ff577b82 */ /* 0x000ea20000000800 */
[C---:B-1----:R-:W-:Y:S01]  /*e0f0*/  IMAD.WIDE R92, R3.reuse, 0x4, R140 ;  /* 0x00000004035c7825 */ /* 0x042fe200078e028c */
[----:B------:R-:W-:Y:S01]  /*e100*/  IADD3 R0, PT, PT, R86, -0xb1, RZ ;  /* 0xffffff4f56007810 */ /* 0x000fe20007ffe0ff */
[----:B------:R1:W-:Y:S04]  /*e110*/  LDGSTS.E [R2+0xa000], desc[UR8][R96.64], !P2 ;  /* 0x0a00000060027fae */ /* 0x0003e8000d1a1008 */
[----:B------:R1:W-:Y:S01]  /*e120*/  LDGSTS.E [R2+0xa080], desc[UR8][R94.64], !P2 ;  /* 0x0a0800005e027fae */ /* 0x0003e2000d1a1008 */
[----:B----4-:R-:W-:Y:S01]  /*e130*/  IMAD.WIDE R90, R3, 0x4, R110 ;  /* 0x00000004035a7825 */ /* 0x010fe200078e026e */
[----:B------:R-:W-:-:S02]  /*e140*/  ISETP.GE.U32.AND P2, PT, R82, 0x7ffffed4, PT ;  /* 0x7ffffed45200780c */ /* 0x000fc40003f46070 */
[----:B------:R4:W-:Y:S01]  /*e150*/  LDGSTS.E [R2+0xa400], desc[UR8][R92.64], !P5 ;  /* 0x0a4000005c027fae */ /* 0x0009e2000e9a1008 */
[----:B------:R-:W2:Y:S03]  /*e160*/  LDC R86, c[0x0][0x3a0] ;  /* 0x0000e800ff567b82 */ /* 0x000ea60000000800 */
[----:B------:R1:W-:Y:S01]  /*e170*/  LDGSTS.E [R2+0xa480], desc[UR8][R90.64], !P5 ;  /* 0x0a4800005a027fae */ /* 0x0003e2000e9a1008 */
[----:B------:R-:W-:-:S03]  /*e180*/  ISETP.GE.U32.AND P5, PT, R0, 0x7ffffed0, PT ;  /* 0x7ffffed00000780c */ /* 0x000fc60003fa6070 */
[----:B------:R1:W-:Y:S01]  /*e190*/  STL.64 [R1+0x568], R96 ;  /* 0x0005686001007387 */ /* 0x0003e20000100a00 */
[----:B------:R-:W-:Y:S02]  /*e1a0*/  VIADD R82, R84, 0xffffff4b ;  /* 0xffffff4b54527836 */ /* 0x000fe40000000000 */
[----:B---3--:R-:W-:Y:S01]  /*e1b0*/  VIADD R0, R89, 0xffffff47 ;  /* 0xffffff4759007836 */ /* 0x008fe20000000000 */
[----:B------:R3:W-:Y:S01]  /*e1c0*/  STL.64 [R1+0x570], R94 ;  /* 0x0005705e01007387 */ /* 0x0007e20000100a00 */
[----:B------:R-:W2:Y:S03]  /*e1d0*/  LDC R84, c[0x0][0x3a0] ;  /* 0x0000e800ff547b82 */ /* 0x000ea60000000800 */
[----:B------:R4:W-:Y:S01]  /*e1e0*/  STL.64 [R1+0x588], R92 ;  /* 0x0005885c01007387 */ /* 0x0009e20000100a00 */
[----:B-1----:R-:W-:-:S03]  /*e1f0*/  IMAD.WIDE R96, R3, 0x4, R120 ;  /* 0x0000000403607825 */ /* 0x002fc600078e0278 */
[----:B------:R1:W-:Y:S01]  /*e200*/  STL.64 [R1+0x590], R90 ;  /* 0x0005905a01007387 */ /* 0x0003e20000100a00 */
[----:B------:R-:W2:Y:S01]  /*e210*/  LDC R89, c[0x0][0x3a0] ;  /* 0x0000e800ff597b82 */ /* 0x000ea20000000800 */
[C---:B---3--:R-:W-:Y:S02]  /*e220*/  IMAD.WIDE R94, R3.reuse, 0x4, R114 ;  /* 0x00000004035e7825 */ /* 0x048fe400078e0272 */
[----:B------:R3:W-:Y:S02]  /*e230*/  STL.64 [R1+0x5a8], R96 ;  /* 0x0005a86001007387 */ /* 0x0007e40000100a00 */
[C---:B----4-:R-:W-:Y:S02]  /*e240*/  IMAD.WIDE R92, R3.reuse, 0x4, R148 ;  /* 0x00000004035c7825 */ /* 0x050fe400078e0294 */
[----:B------:R3:W-:Y:S02]  /*e250*/  LDGSTS.E [R2+0xa800], desc[UR8][R96.64], !P0 ;  /* 0x0a80000060027fae */ /* 0x0007e4000c1a1008 */
[----:B-1----:R-:W-:-:S02]  /*e260*/  IMAD.WIDE R90, R3, 0x4, R118 ;  /* 0x00000004035a7825 */ /* 0x002fc400078e0276 */
[----:B------:R1:W-:Y:S04]  /*e270*/  STL.64 [R1+0x5b0], R94 ;  /* 0x0005b05e01007387 */ /* 0x0003e80000100a00 */
[----:B------:R1:W-:Y:S01]  /*e280*/  LDGSTS.E [R2+0xa880], desc[UR8][R94.64], !P0 ;  /* 0x0a8800005e027fae */ /* 0x0003e2000c1a1008 */
[----:B------:R-:W-:Y:S01]  /*e290*/  ISETP.GE.U32.AND P0, PT, R82, 0x7ffffecc, PT ;  /* 0x7ffffecc5200780c */ /* 0x000fe20003f06070 */
[----:B---3--:R-:W-:Y:S02]  /*e2a0*/  IMAD.WIDE R96, R3, 0x4, R128 ;  /* 0x0000000403607825 */ /* 0x008fe400078e0280 */
[----:B------:R3:W-:Y:S01]  /*e2b0*/  LDGSTS.E [R2+0xac00], desc[UR8][R92.64], !P2 ;  /* 0x0ac000005c027fae */ /* 0x0007e2000d1a1008 */
[----:B--2---:R-:W-:Y:S02]  /*e2c0*/  IADD3 R82, PT, PT, R85, -0xbd, RZ ;  /* 0xffffff4355527810 */ /* 0x004fe40007ffe0ff */
[----:B------:R-:W2:Y:S01]  /*e2d0*/  LDC R85, c[0x0][0x3a0] ;  /* 0x0000e800ff557b82 */ /* 0x000ea20000000800 */
[----:B------:R4:W-:Y:S01]  /*e2e0*/  LDGSTS.E [R2+0xac80], desc[UR8][R90.64], !P2 ;  /* 0x0ac800005a027fae */ /* 0x0009e2000d1a1008 */
[----:B-1----:R-:W-:Y:S01]  /*e2f0*/  IMAD.WIDE R94, R3, 0x4, R122 ;  /* 0x00000004035e7825 */ /* 0x002fe200078e027a */
[----:B------:R-:W-:-:S02]  /*e300*/  ISETP.GE.U32.AND P2, PT, R0, 0x7ffffec8, PT ;  /* 0x7ffffec80000780c */ /* 0x000fc40003f46070 */
[----:B------:R1:W-:Y:S04]  /*e310*/  LDGSTS.E [R2+0xb000], desc[UR8][R96.64], !P5 ;  /* 0x0b00000060027fae */ /* 0x0003e8000e9a1008 */
[----:B------:R1:W-:Y:S01]  /*e320*/  LDGSTS.E [R2+0xb080], desc[UR8][R94.64], !P5 ;  /* 0x0b0800005e027fae */ /* 0x0003e2000e9a1008 */
[----:B------:R-:W-:-:S03]  /*e330*/  ISETP.GE.U32.AND P5, PT, R82, 0x7ffffec4, PT ;  /* 0x7ffffec45200780c */ /* 0x000fc60003fa6070 */
[----:B------:R3:W-:Y:S01]  /*e340*/  STL.64 [R1+0x5c8], R92 ;  /* 0x0005c85c01007387 */ /* 0x0007e20000100a00 */
[----:B------:R-:W-:Y:S02]  /*e350*/  VIADD R0, R88, 0xffffff3f ;  /* 0xffffff3f58007836 */ /* 0x000fe40000000000 */
[----:B------:R-:W-:Y:S01]  /*e360*/  VIADD R82, R83, 0xffffff3b ;  /* 0xffffff3b53527836 */ /* 0x000fe20000000000 */
[----:B------:R4:W-:Y:S01]  /*e370*/  STL.64 [R1+0x5d0], R90 ;  /* 0x0005d05a01007387 */ /* 0x0009e20000100a00 */
[----:B------:R-:W2:Y:S03]  /*e380*/  LDC R88, c[0x0][0x3a0] ;  /* 0x0000e800ff587b82 */ /* 0x000ea60000000800 */
[----:B------:R1:W-:Y:S01]  /*e390*/  STL.64 [R1+0x5f8], R96 ;  /* 0x0005f86001007387 */ /* 0x0003e20000100a00 */
[----:B---3--:R-:W-:-:S03]  /*e3a0*/  IMAD.WIDE R92, R3, 0x4, R156 ;  /* 0x00000004035c7825 */ /* 0x008fc600078e029c */
[----:B------:R3:W-:Y:S01]  /*e3b0*/  STL.64 [R1+0x600], R94 ;  /* 0x0006005e01007387 */ /* 0x0007e20000100a00 */
[----:B------:R-:W2:Y:S01]  /*e3c0*/  LDC R83, c[0x0][0x3a0] ;  /* 0x0000e800ff537b82 */ /* 0x000ea20000000800 */
[C---:B----4-:R-:W-:Y:S02]  /*e3d0*/  IMAD.WIDE R90, R3.reuse, 0x4, R126 ;  /* 0x00000004035a7825 */ /* 0x050fe400078e027e */
[----:B------:R4:W-:Y:S02]  /*e3e0*/  STL.64 [R1+0x618], R92 ;  /* 0x0006185c01007387 */ /* 0x0009e40000100a00 */
[C---:B-1----:R-:W-:Y:S02]  /*e3f0*/  IMAD.WIDE R96, R3.reuse, 0x4, R136 ;  /* 0x0000000403607825 */ /* 0x042fe400078e0288 */
[----:B------:R4:W-:Y:S02]  /*e400*/  LDGSTS.E [R2+0xb400], desc[UR8][R92.64], !P0 ;  /* 0x0b4000005c027fae */ /* 0x0009e4000c1a1008 */
[----:B---3--:R-:W-:-:S02]  /*e410*/  IMAD.WIDE R94, R3, 0x4, R130 ;  /* 0x00000004035e7825 */ /* 0x008fc400078e0282 */
[----:B------:R1:W-:Y:S04]  /*e420*/  STL.64 [R1+0x620], R90 ;  /* 0x0006205a01007387 */ /* 0x0003e80000100a00 */
[----:B------:R1:W-:Y:S01]  /*e430*/  LDGSTS.E [R2+0xb480], desc[UR8][R90.64], !P0 ;  /* 0x0b4800005a027fae */ /* 0x0003e2000c1a1008 */
[----:B------:R-:W-:Y:S01]  /*e440*/  ISETP.GE.U32.AND P0, PT, R0, 0x7ffffec0, PT ;  /* 0x7ffffec00000780c */ /* 0x000fe20003f06070 */
[----:B----4-:R-:W-:Y:S01]  /*e450*/  IMAD.WIDE R92, R3, 0x4, R164 ;  /* 0x00000004035c7825 */ /* 0x010fe200078e02a4 */
[----:B------:R-:W-:Y:S01]  /*e460*/  IADD3 R0, PT, PT, R87, -0xc9, RZ ;  /* 0xffffff3757007810 */ /* 0x000fe20007ffe0ff */
[----:B------:R3:W-:Y:S01]  /*e470*/  LDGSTS.E [R2+0xb800], desc[UR8][R96.64], !P2 ;  /* 0x0b80000060027fae */ /* 0x0007e2000d1a1008 */
[----:B------:R-:W4:Y:S03]  /*e480*/  LDC R87, c[0x0][0x3a0] ;  /* 0x0000e800ff577b82 */ /* 0x000f260000000800 */
        /* <DEDUP_REMOVED lines=10> */
[----:B------:R-:W4:Y:S03]  /*e530*/  LDC R89, c[0x0][0x3a0] ;  /* 0x0000e800ff597b82 */ /* 0x000f260000000800 */
[----:B------:R1:W-:Y:S01]  /*e540*/  STL.64 [R1+0x658], R92 ;  /* 0x0006585c01007387 */ /* 0x0003e20000100a00 */
[----:B---3--:R-:W-:-:S03]  /*e550*/  IMAD.WIDE R96, R3, 0x4, R144 ;  /* 0x0000000403607825 */ /* 0x008fc600078e0290 */
[----:B------:R3:W-:Y:S01]  /*e560*/  STL.64 [R1+0x660], R90 ;  /* 0x0006605a01007387 */ /* 0x0007e20000100a00 */
[----:B------:R-:W4:Y:S01]  /*e570*/  LDC R84, c[0x0][0x3a0] ;  /* 0x0000e800ff547b82 */ /* 0x000f220000000800 */
[C---:B--2---:R-:W-:Y:S02]  /*e580*/  IMAD.WIDE R94, R3.reuse, 0x4, R138 ;  /* 0x00000004035e7825 */ /* 0x044fe400078e028a */
[----:B------:R2:W-:Y:S02]  /*e590*/  STL.64 [R1+0x678], R96 ;  /* 0x0006786001007387 */ /* 0x0005e40000100a00 */
[C---:B-1----:R-:W-:Y:S02]  /*e5a0*/  IMAD.WIDE R92, R3.reuse, 0x4, R172 ;  /* 0x00000004035c7825 */ /* 0x042fe400078e02ac */
[----:B------:R2:W-:Y:S02]  /*e5b0*/  LDGSTS.E [R2+0xc000], desc[UR8][R96.64], !P0 ;  /* 0x0c00000060027fae */ /* 0x0005e4000c1a1008 */
[----:B---3--:R-:W-:-:S02]  /*e5c0*/  IMAD.WIDE R90, R3, 0x4, R142 ;  /* 0x00000004035a7825 */ /* 0x008fc400078e028e */
[----:B------:R1:W-:Y:S04]  /*e5d0*/  STL.64 [R1+0x680], R94 ;  /* 0x0006805e01007387 */ /* 0x0003e80000100a00 */
[----:B------:R1:W-:Y:S01]  /*e5e0*/  LDGSTS.E [R2+0xc080], desc[UR8][R94.64], !P0 ;  /* 0x0c0800005e027fae */ /* 0x0003e2000c1a1008 */
[----:B------:R-:W-:Y:S01]  /*e5f0*/  ISETP.GE.U32.AND P0, PT, R82, 0x7ffffeb4, PT ;  /* 0x7ffffeb45200780c */ /* 0x000fe20003f06070 */
[C---:B--2---:R-:W-:Y:S02]  /*e600*/  IMAD.WIDE R96, R3.reuse, 0x4, R152 ;  /* 0x0000000403607825 */ /* 0x044fe400078e0298 */
[----:B------:R2:W-:Y:S01]  /*e610*/  LDGSTS.E [R2+0xc400], desc[UR8][R92.64], !P2 ;  /* 0x0c4000005c027fae */ /* 0x0005e2000d1a1008 */
[----:B------:R-:W-:Y:S02]  /*e620*/  IADD3 R82, PT, PT, R86, -0xd5, RZ ;  /* 0xffffff2b56527810 */ /* 0x000fe40007ffe0ff */
[----:B------:R-:W3:Y:S01]  /*e630*/  LDC R86, c[0x0][0x3a0] ;  /* 0x0000e800ff567b82 */ /* 0x000ee20000000800 */
        /* <DEDUP_REMOVED lines=10> */
[----:B------:R-:W3:Y:S03]  /*e6e0*/  LDC R88, c[0x0][0x3a0] ;  /* 0x0000e800ff587b82 */ /* 0x000ee60000000800 */
[----:B------:R4:W-:Y:S01]  /*e6f0*/  STL.64 [R1+0x6b8], R96 ;  /* 0x0006b86001007387 */ /* 0x0009e20000100a00 */
[----:B--2---:R-:W-:-:S03]  /*e700*/  IMAD.WIDE R92, R3, 0x4, R180 ;  /* 0x00000004035c7825 */ /* 0x004fc600078e02b4 */
[----:B------:R2:W-:Y:S01]  /*e710*/  STL.64 [R1+0x6c0], R94 ;  /* 0x0006c05e01007387 */ /* 0x0005e20000100a00 */
[----:B------:R-:W3:Y:S01]  /*e720*/  LDC R83, c[0x0][0x3a0] ;  /* 0x0000e800ff537b82 */ /* 0x000ee20000000800 */
[C---:B-1----:R-:W-:Y:S02]  /*e730*/  IMAD.WIDE R90, R3.reuse, 0x4, R150 ;  /* 0x00000004035a7825 */ /* 0x042fe400078e0296 */
[----:B------:R1:W-:Y:S02]  /*e740*/  STL.64 [R1+0x6d8], R92 ;  /* 0x0006d85c01007387 */ /* 0x0003e40000100a00 */
[C---:B----4-:R-:W-:Y:S02]  /*e750*/  IMAD.WIDE R96, R3.reuse, 0x4, R160 ;  /* 0x0000000403607825 */ /* 0x050fe400078e02a0 */
[----:B------:R1:W-:Y:S02]  /*e760*/  LDGSTS.E [R2+0xcc00], desc[UR8][R92.64], !P0 ;  /* 0x0cc000005c027fae */ /* 0x0003e4000c1a1008 */
[----:B--2---:R-:W-:-:S02]  /*e770*/  IMAD.WIDE R94, R3, 0x4, R154 ;  /* 0x00000004035e7825 */ /* 0x004fc400078e029a */
[----:B------:R2:W-:Y:S04]  /*e780*/  STL.64 [R1+0x6e0], R90 ;  /* 0x0006e05a01007387 */ /* 0x0005e80000100a00 */
[----:B------:R2:W-:Y:S01]  /*e790*/  LDGSTS.E [R2+0xcc80], desc[UR8][R90.64], !P0 ;  /* 0x0cc800005a027fae */ /* 0x0005e2000c1a1008 */
[----:B------:R-:W-:Y:S01]  /*e7a0*/  ISETP.GE.U32.AND P0, PT, R0, 0x7ffffea8, PT ;  /* 0x7ffffea80000780c */ /* 0x000fe20003f06070 */
[----:B-1----:R-:W-:Y:S01]  /*e7b0*/  IMAD.WIDE R92, R3, 0x4, R188 ;  /* 0x00000004035c7825 */ /* 0x002fe200078e02bc */
[----:B------:R-:W-:Y:S01]  /*e7c0*/  IADD3 R0, PT, PT, R87, -0xe1, RZ ;  /* 0xffffff1f57007810 */ /* 0x000fe20007ffe0ff */
[----:B------:R1:W-:Y:S01]  /*e7d0*/  LDGSTS.E [R2+0xd000], desc[UR8][R96.64], !P2 ;  /* 0x0d00000060027fae */ /* 0x0003e2000d1a1008 */
[----:B------:R-:W4:Y:S03]  /*e7e0*/  LDC R87, c[0x0][0x3a0] ;  /* 0x0000e800ff577b82 */ /* 0x000f260000000800 */
[----:B------:R1:W-:Y:S01]  /*e7f0*/  LDGSTS.E [R2+0xd080], desc[UR8][R94.64], !P2 ;  /* 0x0d0800005e027fae */ /* 0x0003e2000d1a1008 */
[----:B--2---:R-:W-:Y:S01]  /*e800*/  IMAD.WIDE R90, R3, 0x4, R158 ;  /* 0x00000004035a7825 */ /* 0x004fe200078e029e */
        /* <DEDUP_REMOVED lines=10> */
[----:B-1----:R-:W-:-:S03]  /*e8b0*/  IMAD.WIDE R96, R3, 0x4, R168 ;  /* 0x0000000403607825 */ /* 0x002fc600078e02a8 */
[----:B------:R1:W-:Y:S01]  /*e8c0*/  STL.64 [R1+0x740], R90 ;  /* 0x0007405a01007387 */ /* 0x0003e20000100a00 */
[----:B------:R-:W4:Y:S01]  /*e8d0*/  LDC R85, c[0x0][0x3a0] ;  /* 0x0000e800ff557b82 */ /* 0x000f220000000800 */
[C---:B--2---:R-:W-:Y:S02]  /*e8e0*/  IMAD.WIDE R94, R3.reuse, 0x4, R162 ;  /* 0x00000004035e7825 */ /* 0x044fe400078e02a2 */
[----:B------:R2:W-:Y:S02]  /*e8f0*/  STL.64 [R1+0x768], R96 ;  /* 0x0007686001007387 */ /* 0x0005e40000100a00 */
[C---:B---3--:R-:W-:Y:S02]  /*e900*/  IMAD.WIDE R92, R3.reuse, 0x4, R196 ;  /* 0x00000004035c7825 */ /* 0x048fe400078e02c4 */
[----:B------:R2:W-:Y:S02]  /*e910*/  LDGSTS.E [R2+0xd800], desc[UR8][R96.64], !P0 ;  /* 0x0d80000060027fae */ /* 0x0005e4000c1a1008 */
[----:B-1----:R-:W-:-:S02]  /*e920*/  IMAD.WIDE R90, R3, 0x4, R166 ;  /* 0x00000004035a7825 */ /* 0x002fc400078e02a6 */
        /* <DEDUP_REMOVED lines=46> */
[----:B-1----:R-:W-:-:S03]  /*ec10*/  IMAD.WIDE R96, R3, 0x4, R192 ;  /* 0x0000000403607825 */ /* 0x002fc600078e02c0 */
[----:B------:R1:W-:Y:S01]  /*ec20*/  STL.64 [R1+0x8e8], R90 ;  /* 0x0008e85a01007387 */ /* 0x0003e20000100a00 */
[----:B------:R-:W3:Y:S01]  /*ec30*/  LDC R89, c[0x0][0x3a0] ;  /* 0x0000e800ff597b82 */ /* 0x000ee20000000800 */
[C---:B--2---:R-:W-:Y:S02]  /*ec40*/  IMAD.WIDE R94, R3.reuse, 0x4, R186 ;  /* 0x00000004035e7825 */ /* 0x044fe400078e02ba */
[----:B------:R2:W-:Y:S02]  /*ec50*/  STL.64 [R1+0x930], R96 ;  /* 0x0009306001007387 */ /* 0x0005e40000100a00 */
[C---:B------:R-:W-:Y:S02]  /*ec60*/  IMAD.WIDE R92, R3.reuse, 0x4, R220 ;  /* 0x00000004035c7825 */ /* 0x040fe400078e02dc */
[----:B------:R2:W-:Y:S02]  /*ec70*/  LDGSTS.E [R2+0xf000], desc[UR8][R96.64], !P0 ;  /* 0x0f00000060027fae */ /* 0x0005e4000c1a1008 */
[----:B-1----:R-:W-:-:S02]  /*ec80*/  IMAD.WIDE R90, R3, 0x4, R190 ;  /* 0x00000004035a7825 */ /* 0x002fc400078e02be */
[----:B------:R1:W-:Y:S04]  /*ec90*/  STL.64 [R1+0x940], R94 ;  /* 0x0009405e01007387 */ /* 0x0003e80000100a00 */
[----:B------:R1:W-:Y:S01]  /*eca0*/  LDGSTS.E [R2+0xf080], desc[UR8][R94.64], !P0 ;  /* 0x0f0800005e027fae */ /* 0x0003e2000c1a1008 */
[----:B------:R-:W-:Y:S01]  /*ecb0*/  ISETP.GE.U32.AND P0, PT, R82, 0x7ffffe84, PT ;  /* 0x7ffffe845200780c */ /* 0x000fe20003f06070 */
[----:B--2---:R-:W-:Y:S02]  /*ecc0*/  IMAD.WIDE R96, R3, 0x4, R200 ;  /* 0x0000000403607825 */ /* 0x004fe400078e02c8 */
        /* <DEDUP_REMOVED lines=9> */
[----:B------:R2:W-:Y:S04]  /*ed60*/  STL.64 [R1+0xa40], R92 ;  /* 0x000a405c01007387 */ /* 0x0005e80000100a00 */
[----:B------:R1:W-:Y:S04]  /*ed70*/  STL.64 [R1+0xa48], R90 ;  /* 0x000a485a01007387 */ /* 0x0003e80000100a00 */
[----:B------:R4:W-:Y:S01]  /*ed80*/  STL.64 [R1+0xa98], R96 ;  /* 0x000a986001007387 */ /* 0x0009e20000100a00 */
[----:B--2---:R-:W-:-:S03]  /*ed90*/  IMAD.WIDE R92, R3, 0x4, R230 ;  /* 0x00000004035c7825 */ /* 0x004fc600078e02e6 */
[----:B------:R2:W-:Y:S01]  /*eda0*/  STL.64 [R1+0xaa8], R94 ;  /* 0x000aa85e01007387 */ /* 0x0005e20000100a00 */
[----:B-1----:R-:W-:-:S03]  /*edb0*/  IMAD.WIDE R90, R3, 0x4, R198 ;  /* 0x00000004035a7825 */ /* 0x002fc600078e02c6 */
[----:B------:R1:W-:Y:S01]  /*edc0*/  STL.64 [R1+0xb68], R92 ;  /* 0x000b685c01007387 */ /* 0x0003e20000100a00 */
[----:B----4-:R-:W-:-:S03]  /*edd0*/  IMAD.WIDE R96, R3, 0x4, R208 ;  /* 0x0000000403607825 */ /* 0x010fc600078e02d0 */
[----:B------:R1:W-:Y:S01]  /*ede0*/  LDGSTS.E [R2+0xfc00], desc[UR8][R92.64], !P0 ;  /* 0x0fc000005c027fae */ /* 0x0003e2000c1a1008 */
[----:B--2---:R-:W-:-:S03]  /*edf0*/  IMAD.WIDE R94, R3, 0x4, R202 ;  /* 0x00000004035e7825 */ /* 0x004fc600078e02ca */
[----:B------:R2:W-:Y:S04]  /*ee00*/  STL.64 [R1+0xb70], R90 ;  /* 0x000b705a01007387 */ /* 0x0005e80000100a00 */
[----:B------:R2:W-:Y:S01]  /*ee10*/  LDGSTS.E [R2+0xfc80], desc[UR8][R90.64], !P0 ;  /* 0x0fc800005a027fae */ /* 0x0005e2000c1a1008 */
[----:B-1----:R-:W-:-:S03]  /*ee20*/  IMAD.WIDE R92, R3, 0x4, R232 ;  /* 0x00000004035c7825 */ /* 0x002fc600078e02e8 */
[----:B------:R1:W-:Y:S04]  /*ee30*/  STL.64 [R1+0xb0], R96 ;  /* 0x0000b06001007387 */ /* 0x0003e80000100a00 */
        /* <DEDUP_REMOVED lines=11> */
[----:B------:R-:W-:Y:S04]  /*eef0*/  STL.64 [R1+0x68], R96 ;  /* 0x0000686001007387 */ /* 0x000fe80000100a00 */
[----:B------:R1:W-:Y:S01]  /*ef00*/  STL.64 [R1+0x48], R94 ;  /* 0x0000485e01007387 */ /* 0x0003e20000100a00 */
[----:B--2---:R-:W-:-:S03]  /*ef10*/  IMAD.WIDE R90, R3, 0x4, R214 ;  /* 0x00000004035a7825 */ /* 0x004fc600078e02d6 */
[----:B------:R2:W-:Y:S04]  /*ef20*/  STL.64 [R1+0x38], R92 ;  /* 0x0000385c01007387 */ /* 0x0005e80000100a00 */
[----:B------:R4:W-:Y:S04]  /*ef30*/  STL.64 [R1+0x18], R90 ;  /* 0x0000185a01007387 */ /* 0x0009e80000100a00 */
[----:B------:R-:W4:Y:S04]  /*ef40*/  LDL.LU.64 R116, [R1+0x90] ;  /* 0x0000900001747983 */ /* 0x000f280000300a00 */
[----:B------:R-:W4:Y:S01]  /*ef50*/  LDL.LU.64 R108, [R1+0x88] ;  /* 0x00008800016c7983 */ /* 0x000f220000300a00 */
[----:B---3--:R-:W-:-:S02]  /*ef60*/  VIADD R0, R88, 0xffffff76 ;  /* 0xffffff7658007836 */ /* 0x008fc40000000000 */
[----:B------:R-:W-:Y:S01]  /*ef70*/  VIADD R82, R84, 0xffffff72 ;  /* 0xffffff7254527836 */ /* 0x000fe20000000000 */
[----:B------:R-:W3:Y:S02]  /*ef80*/  LDC R88, c[0x0][0x3a0] ;  /* 0x0000e800ff587b82 */ /* 0x000ee40000000800 */
[----:B------:R-:W-:Y:S02]  /*ef90*/  ISETP.GE.U32.AND P0, PT, R0, 0x7ffffef7, PT ;  /* 0x7ffffef70000780c */ /* 0x000fe40003f06070 */
[----:B------:R-:W-:Y:S02]  /*efa0*/  ISETP.GE.U32.AND P2, PT, R82, 0x7ffffef3, PT ;  /* 0x7ffffef35200780c */ /* 0x000fe40003f46070 */
[----:B------:R-:W-:Y:S01]  /*efb0*/  IADD3 R0, PT, PT, R86, -0x92, RZ ;  /* 0xffffff6e56007810 */ /* 0x000fe20007ffe0ff */
[----:B------:R-:W-:Y:S01]  /*efc0*/  VIADD R82, R83, 0xffffff6a ;  /* 0xffffff6a53527836 */ /* 0x000fe20000000000 */
[----:B------:R-:W3:Y:S02]  /*efd0*/  LDC R84, c[0x0][0x3a0] ;  /* 0x0000e800ff547b82 */ /* 0x000ee40000000800 */
[----:B------:R-:W-:-:S05]  /*efe0*/  ISETP.GE.U32.AND P5, PT, R0, 0x7ffffeef, PT ;  /* 0x7ffffeef0000780c */ /* 0x000fca0003fa6070 */
[----:B------:R-:W-:Y:S01]  /*eff0*/  LDGSTS.E [R6+0x8900], desc[UR8][R96.64], !P0 ;  /* 0x0890000060067fae */ /* 0x000fe2000c1a1008 */
[----:B------:R-:W3:Y:S03]  /*f000*/  LDC R86, c[0x0][0x3a0] ;  /* 0x0000e800ff567b82 */ /* 0x000ee60000000800 */
[----:B------:R1:W-:Y:S01]  /*f010*/  LDGSTS.E [R6+0x8980], desc[UR8][R94.64], !P0 ;  /* 0x089800005e067fae */ /* 0x0003e2000c1a1008 */
[----:B------:R-:W-:-:S03]  /*f020*/  ISETP.GE.U32.AND P0, PT, R82, 0x7ffffeeb, PT ;  /* 0x7ffffeeb5200780c */ /* 0x000fc60003f06070 */
[----:B------:R2:W-:Y:S01]  /*f030*/  LDGSTS.E [R6+0x8d00], desc[UR8][R92.64], !P2 ;  /* 0x08d000005c067fae */ /* 0x0005e2000d1a1008 */
[----:B------:R-:W3:Y:S03]  /*f040*/  LDC R83, c[0x0][0x3a0] ;  /* 0x0000e800ff537b82 */ /* 0x000ee60000000800 */
[----:B------:R4:W-:Y:S01]  /*f050*/  LDGSTS.E [R6+0x8d80], desc[UR8][R90.64], !P2 ;  /* 0x08d800005a067fae */ /* 0x0009e2000d1a1008 */
[----:B-1----:R-:W-:-:S04]  /*f060*/  IMAD.WIDE R94, R3, 0x4, R228 ;  /* 0x00000004035e7825 */ /* 0x002fc800078e02e4 */
[C---:B--2---:R-:W-:Y:S01]  /*f070*/  IMAD.WIDE R92, R3.reuse, 0x4, R218 ;  /* 0x00000004035c7825 */ /* 0x044fe200078e02da */
[----:B------:R1:W-:Y:S03]  /*f080*/  STL.64 [R1+0x10], R94 ;  /* 0x0000105e01007387 */ /* 0x0003e60000100a00 */
[C---:B----4-:R-:W-:Y:S01]  /*f090*/  IMAD.WIDE R90, R3.reuse, 0x4, R236 ;  /* 0x00000004035a7825 */ /* 0x050fe200078e02ec */
[----:B------:R-:W-:Y:S04]  /*f0a0*/  STL.64 [R1+0x8], R92 ;  /* 0x0000085c01007387 */ /* 0x000fe80000100a00 */
[----:B------:R-:W2:Y:S04]  /*f0b0*/  LDL.LU.64 R104, [R1+0x80] ;  /* 0x0000800001687983 */ /* 0x000ea80000300a00 */
[----:B------:R4:W-:Y:S04]  /*f0c0*/  STL.64 [R1], R90 ;  /* 0x0000005a01007387 */ /* 0x0009e80000100a00 */
[----:B------:R-:W2:Y:S04]  /*f0d0*/  LDL.LU.64 R96, [R1+0x70] ;  /* 0x0000700001607983 */ /* 0x000ea80000300a00 */
[----:B------:R-:W-:Y:S04]  /*f0e0*/  LDGSTS.E [R6+0x9100], desc[UR8][R94.64], !P5 ;  /* 0x091000005e067fae */ /* 0x000fe8000e9a1008 */
[----:B------:R-:W-:Y:S04]  /*f0f0*/  LDGSTS.E [R6+0x9180], desc[UR8][R92.64], !P5 ;  /* 0x091800005c067fae */ /* 0x000fe8000e9a1008 */
[----:B------:R-:W-:Y:S04]  /*f100*/  LDGSTS.E [R6+0x9500], desc[UR8][R90.64], !P0 ;  /* 0x095000005a067fae */ /* 0x000fe8000c1a1008 */
[----:B-1----:R-:W2:Y:S04]  /*f110*/  LDL.LU.64 R94, [R1+0x60] ;  /* 0x00006000015e7983 */ /* 0x002ea80000300a00 */
[----:B------:R-:W2:Y:S04]  /*f120*/  LDL.LU.64 R124, [R1+0x58] ;  /* 0x00005800017c7983 */ /* 0x000ea80000300a00 */
[----:B------:R-:W2:Y:S04]  /*f130*/  LDL.LU.64 R98, [R1+0x50] ;  /* 0x0000500001627983 */ /* 0x000ea80000300a00 */
[----:B----4-:R-:W4:Y:S04]  /*f140*/  LDL.LU.64 R90, [R1+0x40] ;  /* 0x00004000015a7983 */ /* 0x010f280000300a00 */
[----:B------:R-:W4:Y:S01]  /*f150*/  LDL.LU.64 R92, [R1+0x30] ;  /* 0x00003000015c7983 */ /* 0x000f220000300a00 */
[----:B------:R-:W-:-:S03]  /*f160*/  IMAD.WIDE R102, R3, 0x4, R116 ;  /* 0x0000000403667825 */ /* 0x000fc600078e0274 */
[----:B------:R-:W4:Y:S01]  /*f170*/  LDL.LU.64 R116, [R1+0x28] ;  /* 0x0000280001747983 */ /* 0x000f220000300a00 */
[----:B------:R-:W-:-:S03]  /*f180*/  IMAD.WIDE R100, R3, 0x4, R108 ;  /* 0x0000000403647825 */ /* 0x000fc600078e026c */
[----:B------:R-:W-:Y:S04]  /*f190*/  STL.64 [R1+0x90], R102 ;  /* 0x0000906601007387 */ /* 0x000fe80000100a00 */
[----:B------:R2:W-:Y:S04]  /*f1a0*/  STL.64 [R1+0x88], R100 ;  /* 0x0000886401007387 */ /* 0x0005e80000100a00 */
[----:B------:R-:W4:Y:S01]  /*f1b0*/  LDL.LU.64 R108, [R1+0x20] ;  /* 0x00002000016c7983 */ /* 0x000f220000300a00 */
[----:B------:R-:W-:Y:S01]  /*f1c0*/  VIADD R0, R89, 0xffffff66 ;  /* 0xffffff6659007836 */ /* 0x000fe20000000000 */
[----:B------:R-:W-:Y:S01]  /*f1d0*/  IADD3 R82, PT, PT, R85, -0x9e, RZ ;  /* 0xffffff6255527810 */ /* 0x000fe20007ffe0ff */
[----:B------:R-:W-:Y:S01]  /*f1e0*/  IMAD.WIDE R250, R3, 0x4, R222 ;  /* 0x0000000403fa7825 */ /* 0x000fe200078e02de */
[----:B------:R-:W1:Y:S02]  /*f1f0*/  LDC R85, c[0x0][0x3a0] ;  /* 0x0000e800ff557b82 */ /* 0x000e640000000800 */
[----:B------:R-:W-:-:S02]  /*f200*/  ISETP.GE.U32.AND P2, PT, R0, 0x7ffffee7, PT ;  /* 0x7ffffee70000780c */ /* 0x000fc40003f46070 */
[----:B------:R-:W-:Y:S01]  /*f210*/  ISETP.GE.U32.AND P5, PT, R82, 0x7ffffee3, PT ;  /* 0x7ffffee35200780c */ /* 0x000fe20003fa6070 */
[----:B------:R-:W-:Y:S01]  /*f220*/  VIADD R0, R87, 0xffffff5e ;  /* 0xffffff5e57007836 */ /* 0x000fe20000000000 */
[----:B------:R-:W-:Y:S01]  /*f230*/  LDGSTS.E [R6+0x9580], desc[UR8][R250.64], !P0 ;  /* 0x09580000fa067fae */ /* 0x000fe2000c1a1008 */
[C---:B------:R-:W-:Y:S01]  /*f240*/  IMAD.WIDE R248, R3.reuse, 0x4, R248 ;  /* 0x0000000403f87825 */ /* 0x040fe200078e02f8 */
[----:B------:R-:W1:Y:S03]  /*f250*/  LDC R87, c[0x0][0x3a0] ;  /* 0x0000e800ff577b82 */ /* 0x000e660000000800 */
[----:B------:R-:W-:Y:S01]  /*f260*/  IMAD.WIDE R246, R3, 0x4, R246 ;  /* 0x0000000403f67825 */ /* 0x000fe200078e02f6 */
[----:B------:R-:W-:-:S03]  /*f270*/  ISETP.GE.U32.AND P0, PT, R0, 0x7ffffedf, PT ;  /* 0x7ffffedf0000780c */ /* 0x000fc60003f06070 */
[----:B---3--:R-:W-:Y:S01]  /*f280*/  VIADD R82, R84, 0xffffff5a ;  /* 0xffffff5a54527836 */ /* 0x008fe20000000000 */
[----:B------:R-:W-:Y:S01]  /*f290*/  LDGSTS.E [R6+0x9900], desc[UR8][R248.64], !P2 ;  /* 0x09900000f8067fae */ /* 0x000fe2000d1a1008 */
[----:B------:R-:W-:Y:S01]  /*f2a0*/  IADD3 R0, PT, PT, R86, -0xaa, RZ ;  /* 0xffffff5656007810 */ /* 0x000fe20007ffe0ff */
[----:B------:R-:W3:Y:S02]  /*f2b0*/  LDC R84, c[0x0][0x3a0] ;  /* 0x0000e800ff547b82 */ /* 0x000ee40000000800 */
[----:B------:R-:W-:Y:S01]  /*f2c0*/  LDGSTS.E [R6+0x9980], desc[UR8][R246.64], !P2 ;  /* 0x09980000f6067fae */ /* 0x000fe2000d1a1008 */
[----:B------:R-:W-:-:S03]  /*f2d0*/  ISETP.GE.U32.AND P2, PT, R82, 0x7ffffedb, PT ;  /* 0x7ffffedb5200780c */ /* 0x000fc60003f46070 */
[----:B------:R-:W-:Y:S01]  /*f2e0*/  LDGSTS.E [R6+0x9d00], desc[UR8][R102.64], !P5 ;  /* 0x09d0000066067fae */ /* 0x000fe2000e9a1008 */
[----:B------:R-:W-:Y:S01]  /*f2f0*/  VIADD R82, R83, 0xffffff52 ;  /* 0xffffff5253527836 */ /* 0x000fe20000000000 */
[----:B------:R-:W3:Y:S02]  /*f300*/  LDC R86, c[0x0][0x3a0] ;  /* 0x0000e800ff567b82 */ /* 0x000ee40000000800 */
[----:B------:R2:W-:Y:S01]  /*f310*/  LDGSTS.E [R6+0x9d80], desc[UR8][R100.64], !P5 ;  /* 0x09d8000064067fae */ /* 0x0005e2000e9a1008 */
[----:B------:R-:W-:Y:S01]  /*f320*/  ISETP.GE.U32.AND P5, PT, R0, 0x7ffffed7, PT ;  /* 0x7ffffed70000780c */ /* 0x000fe20003fa6070 */
[----:B------:R-:W-:-:S04]  /*f330*/  VIADD R0, R88, 0xffffff4e ;  /* 0xffffff4e58007836 */ /* 0x000fc80000000000 */
[----:B------:R-:W3:Y:S01]  /*f340*/  LDC R83, c[0x0][0x3a0] ;  /* 0x0000e800ff537b82 */ /* 0x000ee20000000800 */
[----:B--2---:R-:W-:-:S04]  /*f350*/  IMAD.WIDE R100, R3, 0x4, R104 ;  /* 0x0000000403647825 */ /* 0x004fc800078e0268 */
[C---:B------:R-:W-:Y:S01]  /*f360*/  IMAD.WIDE R96, R3.reuse, 0x4, R96 ;  /* 0x0000000403607825 */ /* 0x040fe200078e0260 */
[----:B------:R-:W-:Y:S04]  /*f370*/  LDGSTS.E [R6+0xa100], desc[UR8][R100.64], !P0 ;  /* 0x0a10000064067fae */ /* 0x000fe8000c1a1008 */
[----:B------:R-:W-:Y:S04]  /*f380*/  STL.64 [R1+0x80], R100 ;  /* 0x0000806401007387 */ /* 0x000fe80000100a00 */
[----:B------:R2:W-:Y:S01]  /*f390*/  LDGSTS.E [R6+0xa180], desc[UR8][R96.64], !P0 ;  /* 0x0a18000060067fae */ /* 0x0005e2000c1a1008 */
[----:B------:R-:W-:Y:S01]  /*f3a0*/  ISETP.GE.U32.AND P0, PT, R82, 0x7ffffed3, PT ;  /* 0x7ffffed35200780c */ /* 0x000fe20003f06070 */
[----:B------:R-:W-:-:S02]  /*f3b0*/  IMAD.WIDE R94, R3, 0x4, R94 ;  /* 0x00000004035e7825 */ /* 0x000fc400078e025e */
[----:B------:R2:W-:Y:S02]  /*f3c0*/  STL.64 [R1+0x70], R96 ;  /* 0x0000706001007387 */ /* 0x0005e40000100a00 */
[----:B------:R-:W-:Y:S02]  /*f3d0*/  IMAD.WIDE R88, R3, 0x4, R124 ;  /* 0x0000000403587825 */ /* 0x000fe400078e027c */
[----:B------:R4:W-:Y:S01]  /*f3e0*/  STL.64 [R1+0x4f8], R94 ;  /* 0x0004f85e01007387 */ /* 0x0009e20000100a00 */
[----:B-1----:R-:W-:Y:S02]  /*f3f0*/  IADD3 R82, PT, PT, R85, -0xb6, RZ ;  /* 0xffffff4a55527810 */ /* 0x002fe40007ffe0ff */
[----:B------:R-:W1:Y:S01]  /*f400*/  LDC R85, c[0x0][0x3a0] ;  /* 0x0000e800ff557b82 */ /* 0x000e620000000800 */
[----:B------:R4:W-:Y:S01]  /*f410*/  LDGSTS.E [R6+0xa500], desc[UR8][R94.64], !P2 ;  /* 0x0a5000005e067fae */ /* 0x0009e2000d1a1008 */
[----:B--2---:R-:W-:-:S03]  /*f420*/  IMAD.WIDE R96, R3, 0x4, R98 ;  /* 0x0000000403607825 */ /* 0x004fc600078e0262 */
[----:B------:R2:W-:Y:S01]  /*f430*/  LDGSTS.E [R6+0xa580], desc[UR8][R88.64], !P2 ;  /* 0x0a58000058067fae */ /* 0x0005e2000d1a1008 */
[----:B------:R-:W-:-:S03]  /*f440*/  ISETP.GE.U32.AND P2, PT, R0, 0x7ffffecf, PT ;  /* 0x7ffffecf0000780c */ /* 0x000fc60003f46070 */
[----:B------:R-:W-:Y:S01]  /*f450*/  LDGSTS.E [R6+0xa900], desc[UR8][R96.64], !P5 ;  /* 0x0a90000060067fae */ /* 0x000fe2000e9a1008 */
[----:B----4-:R-:W-:-:S03]  /*f460*/  IMAD.WIDE R94, R3, 0x4, R90 ;  /* 0x00000004035e7825 */ /* 0x010fc600078e025a */
[----:B------:R2:W-:Y:S01]  /*f470*/  STL.64 [R1+0x500], R88 ;  /* 0x0005005801007387 */ /* 0x0005e20000100a00 */
[----:B------:R-:W-:-:S03]  /*f480*/  IMAD.WIDE R92, R3, 0x4, R92 ;  /* 0x00000004035c7825 */ /* 0x000fc600078e025c */
[----:B------:R4:W-:Y:S01]  /*f490*/  LDGSTS.E [R6+0xa980], desc[UR8][R94.64], !P5 ;  /* 0x0a9800005e067fae */ /* 0x0009e2000e9a1008 */
[----:B------:R-:W-:Y:S01]  /*f4a0*/  ISETP.GE.U32.AND P5, PT, R82, 0x7ffffecb, PT ;  /* 0x7ffffecb5200780c */ /* 0x000fe20003fa6070 */
[----:B------:R-:W-:Y:S01]  /*f4b0*/  VIADD R0, R87, 0xffffff46 ;  /* 0xffffff4657007836 */ /* 0x000fe20000000000 */
[----:B--2---:R-:W2:Y:S01]  /*f4c0*/  LDC R88, c[0x0][0x3a0] ;  /* 0x0000e800ff587b82 */ /* 0x004ea20000000800 */
[----:B------:R-:W-:Y:S04]  /*f4d0*/  STL.64 [R1+0x518], R96 ;  /* 0x0005186001007387 */ /* 0x000fe80000100a00 */
[----:B------:R1:W-:Y:S01]  /*f4e0*/  LDGSTS.E [R6+0xad00], desc[UR8][R92.64], !P0 ;  /* 0x0ad000005c067fae */ /* 0x0003e2000c1a1008 */
[----:B---3--:R-:W-:Y:S02]  /*f4f0*/  VIADD R82, R84, 0xffffff42 ;  /* 0xffffff4254527836 */ /* 0x008fe40000000000 */
[----:B------:R-:W3:Y:S01]  /*f500*/  LDC R87, c[0x0][0x3a0] ;  /* 0x0000e800ff577b82 */ /* 0x000ee20000000800 */
[----:B------:R4:W-:Y:S04]  /*f510*/  STL.64 [R1+0x520], R94 ;  /* 0x0005205e01007387 */ /* 0x0009e80000100a00 */
[----:B------:R1:W-:Y:S01]  /*f520*/  STL.64 [R1+0x538], R92 ;  /* 0x0005385c01007387 */ /* 0x0003e20000100a00 */
[----:B------:R-:W-:-:S02]  /*f530*/  IMAD.WIDE R4, R3, 0x4, R4 ;  /* 0x0000000403047825 */ /* 0x000fc400078e0204 */
[----:B------:R-:W2:Y:S02]  /*f540*/  LDC R84, c[0x0][0x3a0] ;  /* 0x0000e800ff547b82 */ /* 0x000ea40000000800 */
[----:B----4-:R-:W-:-:S04]  /*f550*/  IMAD.WIDE R94, R3, 0x4, R244 ;  /* 0x00000004035e7825 */ /* 0x010fc800078e02f4 */
[----:B-1----:R-:W-:-:S04]  /*f560*/  IMAD.WIDE R92, R3, 0x4, R242 ;  /* 0x00000004035c7825 */ /* 0x002fc800078e02f2 */
[----:B------:R-:W-:-:S04]  /*f570*/  IMAD.WIDE R8, R3, 0x4, R8 ;  /* 0x0000000403087825 */ /* 0x000fc800078e0208 */
[----:B------:R-:W-:-:S04]  /*f580*/  IMAD.WIDE R10, R3, 0x4, R10 ;  /* 0x00000004030a7825 */ /* 0x000fc800078e020a */
[----:B------:R-:W-:-:S04]  /*f590*/  IMAD.WIDE R12, R3, 0x4, R12 ;  /* 0x00000004030c7825 */ /* 0x000fc800078e020c */
[----:B------:R-:W-:-:S04]  /*f5a0*/  IMAD.WIDE R14, R3, 0x4, R14 ;  /* 0x00000004030e7825 */ /* 0x000fc800078e020e */
[----:B------:R-:W-:-:S04]  /*f5b0*/  IMAD.WIDE R16, R3, 0x4, R16 ;  /* 0x0000000403107825 */ /* 0x000fc800078e0210 */
[----:B------:R-:W-:-:S04]  /*f5c0*/  IMAD.WIDE R20, R3, 0x4, R20 ;  /* 0x0000000403147825 */ /* 0x000fc800078e0214 */
[----:B------:R-:W-:-:S05]  /*f5d0*/  IMAD.WIDE R90, R3, 0x4, R116 ;  /* 0x00000004035a7825 */ /* 0x000fca00078e0274 */
[----:B------:R1:W-:Y:S01]  /*f5e0*/  LDGSTS.E [R6+0xad80], desc[UR8][R90.64], !P0 ;  /* 0x0ad800005a067fae */ /* 0x0003e2000c1a1008 */
[----:B------:R-:W-:-:S03]  /*f5f0*/  ISETP.GE.U32.AND P0, PT, R0, 0x7ffffec7, PT ;  /* 0x7ffffec70000780c */ /* 0x000fc60003f06070 */
[----:B------:R1:W-:Y:S01]  /*f600*/  STL.64 [R1+0x540], R90 ;  /* 0x0005405a01007387 */ /* 0x0003e20000100a00 */
[----:B------:R-:W-:-:S05]  /*f610*/  IMAD.WIDE R96, R3, 0x4, R108 ;  /* 0x0000000403607825 */ /* 0x000fca00078e026c */
[----:B------:R-:W-:Y:S01]  /*f620*/  STL.64 [R1+0x558], R96 ;  /* 0x0005586001007387 */ /* 0x000fe20000100a00 */
[----:B-1----:R-:W-:-:S03]  /*f630*/  IMAD.WIDE R90, R3, 0x4, R240 ;  /* 0x00000004035a7825 */ /* 0x002fc600078e02f0 */
[----:B------:R-:W-:Y:S04]  /*f640*/  LDGSTS.E [R6+0xb100], desc[UR8][R96.64], !P2 ;  /* 0x0b10000060067fae */ /* 0x000fe8000d1a1008 */
[----:B------:R-:W-:Y:S04]  /*f650*/  STL.64 [R1+0x560], R94 ;  /* 0x0005605e01007387 */ /* 0x000fe80000100a00 */
[----:B------:R-:W-:Y:S01]  /*f660*/  LDGSTS.E [R6+0xb180], desc[UR8][R94.64], !P2 ;  /* 0x0b1800005e067fae */ /* 0x000fe2000d1a1008 */
[----:B------:R-:W-:-:S03]  /*f670*/  ISETP.GE.U32.AND P2, PT, R82, 0x7ffffec3, PT ;  /* 0x7ffffec35200780c */ /* 0x000fc60003f46070 */
[----:B------:R-:W-:Y:S01]  /*f680*/  STL.64 [R1+0x578], R92 ;  /* 0x0005785c01007387 */ /* 0x000fe20000100a00 */
[----:B------:R-:W-:-:S03]  /*f690*/  IADD3 R0, PT, PT, R86, -0xc2, RZ ;  /* 0xffffff3e56007810 */ /* 0x000fc60007ffe0ff */
[----:B------:R-:W-:Y:S01]  /*f6a0*/  LDGSTS.E [R6+0xb500], desc[UR8][R92.64], !P5 ;  /* 0x0b5000005c067fae */ /* 0x000fe2000e9a1008 */
[----:B------:R-:W-:Y:S01]  /*f6b0*/  VIADD R82, R83, 0xffffff3a ;  /* 0xffffff3a53527836 */ /* 0x000fe20000000000 */
[----:B------:R-:W1:Y:S02]  /*f6c0*/  LDC R86, c[0x0][0x3a0] ;  /* 0x0000e800ff567b82 */ /* 0x000e640000000800 */
[----:B------:R4:W-:Y:S04]  /*f6d0*/  STL.64 [R1+0x580], R90 ;  /* 0x0005805a01007387 */ /* 0x0009e80000100a00 */
[----:B------:R4:W-:Y:S01]  /*f6e0*/  LDGSTS.E [R6+0xb580], desc[UR8][R90.64], !P5 ;  /* 0x0b5800005a067fae */ /* 0x0009e2000e9a1008 */
[----:B------:R-:W-:Y:S01]  /*f6f0*/  ISETP.GE.U32.AND P5, PT, R0, 0x7ffffebf, PT ;  /* 0x7ffffebf0000780c */ /* 0x000fe20003fa6070 */
[----:B--2---:R-:W-:-:S02]  /*f700*/  VIADD R0, R88, 0xffffff36 ;  /* 0xffffff3658007836 */ /* 0x004fc40000000000 */
[----:B----4-:R-:W-:-:S05]  /*f710*/  IMAD.WIDE R90, R3, 0x4, R238 ;  /* 0x00000004035a7825 */ /* 0x010fca00078e02ee */
[----:B------:R-:W-:Y:S04]  /*f720*/  LDGSTS.E [R6+0xb900], desc[UR8][R90.64], !P0 ;  /* 0x0b9000005a067fae */ /* 0x000fe8000c1a1008 */
[----:B------:R2:W-:Y:S01]  /*f730*/  LDGSTS.E [R6+0xb980], desc[UR8][R4.64], !P0 ;  /* 0x0b98000004067fae */ /* 0x0005e2000c1a1008 */
[----:B------:R-:W-:-:S03]  /*f740*/  ISETP.GE.U32.AND P0, PT, R82, 0x7ffffebb, PT ;  /* 0x7ffffebb5200780c */ /* 0x000fc60003f06070 */
[----:B------:R-:W-:Y:S04]  /*f750*/  STL.64 [R1+0x598], R90 ;  /* 0x0005985a01007387 */ /* 0x000fe80000100a00 */
[----:B------:R2:W-:Y:S04]  /*f760*/  STL.64 [R1+0x5a0], R4 ;  /* 0x0005a00401007387 */ /* 0x0005e80000100a00 */
[----:B------:R4:W-:Y:S04]  /*f770*/  LDGSTS.E [R6+0xbd00], desc[UR8][R8.64], !P2 ;  /* 0x0bd0000008067fae */ /* 0x0009e8000d1a1008 */
[----:B------:R1:W-:Y:S01]  /*f780*/  LDGSTS.E [R6+0xbd80], desc[UR8][R10.64], !P2 ;  /* 0x0bd800000a067fae */ /* 0x0003e2000d1a1008 */
[----:B------:R-:W-:Y:S01]  /*f790*/  ISETP.GE.U32.AND P2, PT, R0, 0x7ffffeb7, PT ;  /* 0x7ffffeb70000780c */ /* 0x000fe20003f46070 */
[----:B--2---:R-:W2:Y:S02]  /*f7a0*/  LDC R5, c[0x0][0x3a0] ;  /* 0x0000e800ff057b82 */ /* 0x004ea40000000800 */
[----:B------:R4:W-:Y:S01]  /*f7b0*/  STL.64 [R1+0x5b8], R8 ;  /* 0x0005b80801007387 */ /* 0x0009e20000100a00 */
[----:B------:R-:W-:-:S03]  /*f7c0*/  IADD3 R4, PT, PT, R85, -0xce, RZ ;  /* 0xffffff3255047810 */ /* 0x000fc60007ffe0ff */
[----:B------:R1:W-:Y:S01]  /*f7d0*/  STL.64 [R1+0x5c0], R10 ;  /* 0x0005c00a01007387 */ /* 0x0003e20000100a00 */
[----:B---3--:R-:W-:-:S03]  /*f7e0*/  VIADD R0, R87, 0xffffff2e ;  /* 0xffffff2e57007836 */ /* 0x008fc60000000000 */
[----:B------:R3:W-:Y:S01]  /*f7f0*/  STL.64 [R1+0x5e8], R12 ;  /* 0x0005e80c01007387 */ /* 0x0007e20000100a00 */
[----:B----4-:R-:W4:Y:S03]  /*f800*/  LDC R8, c[0x0][0x3a0] ;  /* 0x0000e800ff087b82 */ /* 0x010f260000000800 */
[----:B------:R3:W-:Y:S01]  /*f810*/  LDGSTS.E [R6+0xc100], desc[UR8][R12.64], !P5 ;  /* 0x0c1000000c067fae */ /* 0x0007e2000e9a1008 */
[----:B-1----:R-:W-:-:S03]  /*f820*/  IMAD.WIDE R10, R3, 0x4, R18 ;  /* 0x00000004030a7825 */ /* 0x002fc600078e0212 */
[----:B------:R1:W-:Y:S01]  /*f830*/  STL.64 [R1+0x5f0], R14 ;  /* 0x0005f00e01007387 */ /* 0x0003e20000100a00 */
[----:B------:R-:W4:Y:S03]  /*f840*/  LDC R9, c[0x0][0x3a0] ;  /* 0x0000e800ff097b82 */ /* 0x000f260000000800 */
[----:B------:R1:W-:Y:S01]  /*f850*/  LDGSTS.E [R6+0xc180], desc[UR8][R14.64], !P5 ;  /* 0x0c1800000e067fae */ /* 0x0003e2000e9a1008 */
[----:B------:R-:W-:-:S03]  /*f860*/  ISETP.GE.U32.AND P5, PT, R4, 0x7ffffeb3, PT ;  /* 0x7ffffeb30400780c */ /* 0x000fc60003fa6070 */
[----:B------:R1:W-:Y:S01]  /*f870*/  STL.64 [R1+0x608], R16 ;  /* 0x0006081001007387 */ /* 0x0003e20000100a00 */
[----:B------:R-:W-:Y:S01]  /*f880*/  IMAD.WIDE R18, R3, 0x4, R22 ;  /* 0x0000000403127825 */ /* 0x000fe200078e0216 */
[----:B---3--:R-:W3:Y:S02]  /*f890*/  LDC R13, c[0x0][0x3a0] ;  /* 0x0000e800ff0d7b82 */ /* 0x008ee40000000800 */
[----:B------:R2:W-:Y:S01]  /*f8a0*/  LDGSTS.E [R6+0xc500], desc[UR8][R16.64], !P0 ;  /* 0x0c50000010067fae */ /* 0x0005e2000c1a1008 */
[----:B------:R-:W-:-:S03]  /*f8b0*/  VIADD R4, R84, 0xffffff2a ;  /* 0xffffff2a54047836 */ /* 0x000fc60000000000 */
[----:B------:R2:W-:Y:S02]  /*f8c0*/  STL.64 [R1+0x610], R10 ;  /* 0x0006100a01007387 */ /* 0x0005e40000100a00 */
[----:B------:R-:W3:Y:S02]  /*f8d0*/  LDC R12, c[0x0][0x3a0] ;  /* 0x0000e800ff0c7b82 */ /* 0x000ee40000000800 */
[----:B------:R2:W-:Y:S01]  /*f8e0*/  LDGSTS.E [R6+0xc580], desc[UR8][R10.64], !P0 ;  /* 0x0c5800000a067fae */ /* 0x0005e2000c1a1008 */
[----:B------:R-:W-:Y:S01]  /*f8f0*/  ISETP.GE.U32.AND P0, PT, R0, 0x7ffffeaf, PT ;  /* 0x7ffffeaf0000780c */ /* 0x000fe20003f06070 */
[C---:B-1----:R-:W-:Y:S02]  /*f900*/  IMAD.WIDE R14, R3.reuse, 0x4, R26 ;  /* 0x00000004030e7825 */ /* 0x042fe400078e021a */
[----:B------:R1:W-:Y:S02]  /*f910*/  LDGSTS.E [R6+0xc900], desc[UR8][R20.64], !P2 ;  /* 0x0c90000014067fae */ /* 0x0003e4000d1a1008 */
[----:B--2---:R-:W-:-:S02]  /*f920*/  IMAD.WIDE R16, R3, 0x4, R24 ;  /* 0x0000000403107825 */ /* 0x004fc400078e0218 */
[----:B------:R2:W-:Y:S01]  /*f930*/  LDGSTS.E [R6+0xc980], desc[UR8][R18.64], !P2 ;  /* 0x0c98000012067fae */ /* 0x0005e2000d1a1008 */
[----:B------:R-:W3:Y:S01]  /*f940*/  LDC R10, c[0x0][0x3a0] ;  /* 0x0000e800ff0a7b82 */ /* 0x000ee20000000800 */
[----:B------:R-:W-:Y:S02]  /*f950*/  ISETP.GE.U32.AND P2, PT, R4, 0x7ffffeab, PT ;  /* 0x7ffffeab0400780c */ /* 0x000fe40003f46070 */
[----:B------:R1:W-:Y:S01]  /*f960*/  STL.64 [R1+0x628], R20 ;  /* 0x0006281401007387 */ /* 0x0003e20000100a00 */
[----:B------:R-:W-:-:S03]  /*f970*/  IADD3 R0, PT, PT, R86, -0xda, RZ ;  /* 0xffffff2656007810 */ /* 0x000fc60007ffe0ff */
[----:B------:R2:W-:Y:S01]  /*f980*/  LDGSTS.E [R6+0xcd00], desc[UR8][R16.64], !P5 ;  /* 0x0cd0000010067fae */ /* 0x0005e2000e9a1008 */
[----:B------:R-:W-:Y:S01]  /*f990*/  VIADD R4, R5, 0xffffff22 ;  /* 0xffffff2205047836 */ /* 0x000fe20000000000 */
[----:B------:R-:W3:Y:S02]  /*f9a0*/  LDC R11, c[0x0][0x3a0] ;  /* 0x0000e800ff0b7b82 */ /* 0x000ee40000000800 */
[----:B------:R2:W-:Y:S04]  /*f9b0*/  STL.64 [R1+0x630], R18 ;  /* 0x0006301201007387 */ /* 0x0005e80000100a00 */
[----:B------:R4:W-:Y:S01]  /*f9c0*/  LDGSTS.E [R6+0xcd80], desc[UR8][R14.64], !P5 ;  /* 0x0cd800000e067fae */ /* 0x0009e2000e9a1008 */
[C---:B-1----:R-:W-:Y:S01]  /*f9d0*/  IMAD.WIDE R20, R3.reuse, 0x4, R28 ;  /* 0x0000000403147825 */ /* 0x042fe200078e021c */
[----:B------:R-:W-:Y:S01]  /*f9e0*/  ISETP.GE.U32.AND P5, PT, R0, 0x7ffffea7, PT ;  /* 0x7ffffea70000780c */ /* 0x000fe20003fa6070 */
[----:B------:R-:W1:Y:S01]  /*f9f0*/  LDC R5, c[0x0][0x3a0] ;  /* 0x0000e800ff057b82 */ /* 0x000e620000000800 */
[----:B------:R4:W-:Y:S01]  /*fa00*/  STL.64 [R1+0x648], R16 ;  /* 0x0006481001007387 */ /* 0x0009e20000100a00 */
[----:B--2---:R-:W-:-:S03]  /*fa10*/  IMAD.WIDE R18, R3, 0x4, R30 ;  /* 0x0000000403127825 */ /* 0x004fc600078e021e */
[----:B------:R2:W-:Y:S01]  /*fa20*/  STL.64 [R1+0x650], R14 ;  /* 0x0006500e01007387 */ /* 0x0005e20000100a00 */
[----:B----4-:R-:W-:-:S03]  /*fa30*/  VIADD R0, R8, 0xffffff1e ;  /* 0xffffff1e08007836 */ /* 0x010fc60000000000 */
[----:B------:R4:W-:Y:S01]  /*fa40*/  LDGSTS.E [R6+0xd100], desc[UR8][R20.64], !P0 ;  /* 0x0d10000014067fae */ /* 0x0009e2000c1a1008 */
[----:B------:R-:W1:Y:S01]  /*fa50*/  LDC R8, c[0x0][0x3a0] ;  /* 0x0000e800ff087b82 */ /* 0x000e620000000800 */
[C---:B------:R-:W-:Y:S02]  /*fa60*/  IMAD.WIDE R16, R3.reuse, 0x4, R32 ;  /* 0x0000000403107825 */ /* 0x040fe400078e0220 */
[----:B------:R3:W-:Y:S01]  /*fa70*/  LDGSTS.E [R6+0xd180], desc[UR8][R18.64], !P0 ;  /* 0x0d18000012067fae */ /* 0x0007e2000c1a1008 */
[----:B------:R-:W-:Y:S01]  /*fa80*/  ISETP.GE.U32.AND P0, PT, R4, 0x7ffffea3, PT ;  /* 0x7ffffea30400780c */ /* 0x000fe20003f06070 */
[----:B--2---:R-:W-:Y:S02]  /*fa90*/  IMAD.WIDE R14, R3, 0x4, R34 ;  /* 0x00000004030e7825 */ /* 0x004fe400078e0222 */
[----:B------:R4:W-:Y:S04]  /*faa0*/  STL.64 [R1+0x668], R20 ;  /* 0x0006681401007387 */ /* 0x0009e80000100a00 */
[----:B------:R2:W-:Y:S01]  /*fab0*/  LDGSTS.E [R6+0xd500], desc[UR8][R16.64], !P2 ;  /* 0x0d50000010067fae */ /* 0x0005e2000d1a1008 */
[----:B---3--:R-:W-:-:S02]  /*fac0*/  IADD3 R4, PT, PT, R10, -0xe6, RZ ;  /* 0xffffff1a0a047810 */ /* 0x008fc40007ffe0ff */
[----:B------:R-:W3:Y:S01]  /*fad0*/  LDC R10, c[0x0][0x3a0] ;  /* 0x0000e800ff0a7b82 */ /* 0x000ee20000000800 */
[----:B------:R2:W-:Y:S04]  /*fae0*/  STL.64 [R1+0x670], R18 ;  /* 0x0006701201007387 */ /* 0x0005e80000100a00 */
[----:B------:R1:W-:Y:S01]  /*faf0*/  LDGSTS.E [R6+0xd580], desc[UR8][R14.64], !P2 ;  /* 0x0d5800000e067fae */ /* 0x0003e2000d1a1008 */
[C---:B----4-:R-:W-:Y:S01]  /*fb00*/  IMAD.WIDE R20, R3.reuse, 0x4, R36 ;  /* 0x0000000403147825 */ /* 0x050fe200078e0224 */
[----:B------:R-:W-:Y:S02]  /*fb10*/  ISETP.GE.U32.AND P2, PT, R0, 0x7ffffe9f, PT ;  /* 0x7ffffe9f0000780c */ /* 0x000fe40003f46070 */
[----:B------:R4:W-:Y:S01]  /*fb20*/  STL.64 [R1+0x688], R16 ;  /* 0x0006881001007387 */ /* 0x0009e20000100a00 */
[----:B--2---:R-:W-:-:S03]  /*fb30*/  IMAD.WIDE R18, R3, 0x4, R38 ;  /* 0x0000000403127825 */ /* 0x004fc600078e0226 */
[----:B------:R2:W-:Y:S04]  /*fb40*/  LDGSTS.E [R6+0xd900], desc[UR8][R20.64], !P5 ;  /* 0x0d90000014067fae */ /* 0x0005e8000e9a1008 */
[----:B------:R1:W-:Y:S01]  /*fb50*/  STL.64 [R1+0x690], R14 ;  /* 0x0006900e01007387 */ /* 0x0003e20000100a00 */
[----:B------:R-:W-:Y:S02]  /*fb60*/  VIADD R0, R13, 0xffffff16 ;  /* 0xffffff160d007836 */ /* 0x000fe40000000000 */
[C---:B----4-:R-:W-:Y:S01]  /*fb70*/  IMAD.WIDE R16, R3.reuse, 0x4, R40 ;  /* 0x0000000403107825 */ /* 0x050fe200078e0228 */
[----:B------:R4:W-:Y:S01]  /*fb80*/  LDGSTS.E [R6+0xd980], desc[UR8][R18.64], !P5 ;  /* 0x0d98000012067fae */ /* 0x0009e2000e9a1008 */
[----:B------:R-:W-:Y:S01]  /*fb90*/  ISETP.GE.U32.AND P5, PT, R4, 0x7ffffe9b, PT ;  /* 0x7ffffe9b0400780c */ /* 0x000fe20003fa6070 */
[----:B------:R-:W3:Y:S02]  /*fba0*/  LDC R13, c[0x0][0x3a0] ;  /* 0x0000e800ff0d7b82 */ /* 0x000ee40000000800 */
[----:B------:R2:W-:Y:S01]  /*fbb0*/  STL.64 [R1+0x6a8], R20 ;  /* 0x0006a81401007387 */ /* 0x0005e20000100a00 */
[----:B-1----:R-:W-:-:S03]  /*fbc0*/  IMAD.WIDE R14, R3, 0x4, R42 ;  /* 0x00000004030e7825 */ /* 0x002fc600078e022a */
[----:B------:R4:W-:Y:S01]  /*fbd0*/  STL.64 [R1+0x6b0], R18 ;  /* 0x0006b01201007387 */ /* 0x0009e20000100a00 */
[----:B------:R-:W-:-:S03]  /*fbe0*/  VIADD R4, R9, 0xffffff12 ;  /* 0xffffff1209047836 */ /* 0x000fc60000000000 */
[----:B------:R1:W-:Y:S01]  /*fbf0*/  LDGSTS.E [R6+0xdd00], desc[UR8][R16.64], !P0 ;  /* 0x0dd0000010067fae */ /* 0x0003e2000c1a1008 */
[----:B------:R-:W3:Y:S01]  /*fc00*/  LDC R9, c[0x0][0x3a0] ;  /* 0x0000e800ff097b82 */ /* 0x000ee20000000800 */
[C---:B--2---:R-:W-:Y:S02]  /*fc10*/  IMAD.WIDE R20, R3.reuse, 0x4, R44 ;  /* 0x0000000403147825 */ /* 0x044fe400078e022c */
[----:B------:R2:W-:Y:S01]  /*fc20*/  LDGSTS.E [R6+0xdd80], desc[UR8][R14.64], !P0 ;  /* 0x0dd800000e067fae */ /* 0x0005e2000c1a1008 */
[----:B------:R-:W-:Y:S01]  /*fc30*/  ISETP.GE.U32.AND P0, PT, R0, 0x7ffffe97, PT ;  /* 0x7ffffe970000780c */ /* 0x000fe20003f06070 */
[C---:B----4-:R-:W-:Y:S02]  /*fc40*/  IMAD.WIDE R18, R3.reuse, 0x4, R46 ;  /* 0x0000000403127825 */ /* 0x050fe400078e022e */
[----:B------:R1:W-:Y:S04]  /*fc50*/  STL.64 [R1+0x6c8], R16 ;  /* 0x0006c81001007387 */ /* 0x0003e80000100a00 */
[----:B------:R4:W-:Y:S04]  /*fc60*/  LDGSTS.E [R6+0xe100], desc[UR8][R20.64], !P2 ;  /* 0x0e10000014067fae */ /* 0x0009e8000d1a1008 */
[----:B------:R2:W-:Y:S01]  /*fc70*/  STL.64 [R1+0x6d0], R14 ;  /* 0x0006d00e01007387 */ /* 0x0005e20000100a00 */
[----:B-1----:R-:W-:-:S03]  /*fc80*/  IMAD.WIDE R16, R3, 0x4, R48 ;  /* 0x0000000403107825 */ /* 0x002fc600078e0230 */
[----:B------:R1:W-:Y:S01]  /*fc90*/  LDGSTS.E [R6+0xe180], desc[UR8][R18.64], !P2 ;  /* 0x0e18000012067fae */ /* 0x0003e2000d1a1008 */
[----:B------:R-:W-:-:S03]  /*fca0*/  ISETP.GE.U32.AND P2, PT, R4, 0x7ffffe93, PT ;  /* 0x7ffffe930400780c */ /* 0x000fc60003f46070 */
[----:B------:R4:W-:Y:S01]  /*fcb0*/  STL.64 [R1+0x6f8], R20 ;  /* 0x0006f81401007387 */ /* 0x0009e20000100a00 */
[----:B--2---:R-:W-:-:S03]  /*fcc0*/  IMAD.WIDE R14, R3, 0x4, R50 ;  /* 0x00000004030e7825 */ /* 0x004fc600078e0232 */
[----:B------:R1:W-:Y:S04]  /*fcd0*/  STL.64 [R1+0x700], R18 ;  /* 0x0007001201007387 */ /* 0x0003e80000100a00 */
[----:B------:R2:W-:Y:S01]  /*fce0*/  STL.64 [R1+0x728], R16 ;  /* 0x0007281001007387 */ /* 0x0005e20000100a00 */
[----:B----4-:R-:W-:-:S03]  /*fcf0*/  IMAD.WIDE R20, R3, 0x4, R52 ;  /* 0x0000000403147825 */ /* 0x010fc600078e0234 */
[----:B------:R2:W-:Y:S01]  /*fd00*/  LDGSTS.E [R6+0xe500], desc[UR8][R16.64], !P5 ;  /* 0x0e50000010067fae */ /* 0x0005e2000e9a1008 */
[----:B-1----:R-:W-:-:S03]  /*fd10*/  IMAD.WIDE R18, R3, 0x4, R54 ;  /* 0x0000000403127825 */ /* 0x002fc600078e0236 */
[----:B------:R1:W-:Y:S04]  /*fd20*/  STL.64 [R1+0x730], R14 ;  /* 0x0007300e01007387 */ /* 0x0003e80000100a00 */
[----:B------:R1:W-:Y:S01]  /*fd30*/  LDGSTS.E [R6+0xe580], desc[UR8][R14.64], !P5 ;  /* 0x0e5800000e067fae */ /* 0x0003e2000e9a1008 */
[----:B--2---:R-:W-:-:S03]  /*fd40*/  IMAD.WIDE R16, R3, 0x4, R56 ;  /* 0x0000000403107825 */ /* 0x004fc600078e0238 */
[----:B------:R2:W-:Y:S04]  /*fd50*/  STL.64 [R1+0x758], R20 ;  /* 0x0007581401007387 */ /* 0x0005e80000100a00 */
[----:B------:R4:W-:Y:S01]  /*fd60*/  STL.64 [R1+0x760], R18 ;  /* 0x0007601201007387 */ /* 0x0009e20000100a00 */
[----:B-1----:R-:W-:-:S03]  /*fd70*/  IMAD.WIDE R14, R3, 0x4, R58 ;  /* 0x00000004030e7825 */ /* 0x002fc600078e023a */
[----:B------:R2:W-:Y:S04]  /*fd80*/  LDGSTS.E [R6+0xe900], desc[UR8][R20.64], !P0 ;  /* 0x0e90000014067fae */ /* 0x0005e8000c1a1008 */
[----:B------:R1:W-:Y:S04]  /*fd90*/  STL.64 [R1+0x788], R16 ;  /* 0x0007881001007387 */ /* 0x0003e80000100a00 */
[----:B------:R4:W-:Y:S04]  /*fda0*/  LDGSTS.E [R6+0xe980], desc[UR8][R18.64], !P0 ;  /* 0x0e98000012067fae */ /* 0x0009e8000c1a1008 */
[----:B------:R1:W-:Y:S01]  /*fdb0*/  STL.64 [R1+0x790], R14 ;  /* 0x0007900e01007387 */ /* 0x0003e20000100a00 */
[----:B--2---:R-:W-:-:S03]  /*fdc0*/  IMAD.WIDE R20, R3, 0x4, R60 ;  /* 0x0000000403147825 */ /* 0x004fc600078e023c */
[----:B------:R-:W2:Y:S01]  /*fdd0*/  LDL.LU.64 R94, [R1+0xa0] ;  /* 0x0000a000015e7983 */ /* 0x000ea20000300a00 */
[----:B----4-:R-:W-:-:S03]  /*fde0*/  IMAD.WIDE R18, R3, 0x4, R62 ;  /* 0x0000000403127825 */ /* 0x010fc600078e023e */
[----:B------:R1:W-:Y:S04]  /*fdf0*/  LDGSTS.E [R6+0xed00], desc[UR8][R16.64], !P2 ;  /* 0x0ed0000010067fae */ /* 0x0003e8000d1a1008 */
[----:B------:R-:W4:Y:S04]  /*fe00*/  LDL.LU.64 R98, [R1+0xb8] ;  /* 0x0000b80001627983 */ /* 0x000f280000300a00 */
[----:B------:R3:W-:Y:S01]  /*fe10*/  STL.64 [R1+0x7a8], R20 ;  /* 0x0007a81401007387 */ /* 0x0007e20000100a00 */
[----:B-1----:R-:W-:-:S03]  /*fe20*/  IMAD.WIDE R16, R3, 0x4, R70 ;  /* 0x0000000403107825 */ /* 0x002fc600078e0246 */
[----:B------:R1:W-:Y:S01]  /*fe30*/  STL.64 [R1+0x7b0], R18 ;  /* 0x0007b01201007387 */ /* 0x0003e20000100a00 */
[----:B------:R-:W-:Y:S01]  /*fe40*/  IADD3 R0, PT, PT, R12, -0xf2, RZ ;  /* 0xffffff0e0c007810 */ /* 0x000fe20007ffe0ff */
[----:B------:R-:W1:Y:S02]  /*fe50*/  LDC R70, c[0x0][0x3a0] ;  /* 0x0000e800ff467b82 */ /* 0x000e640000000800 */
[----:B------:R-:W4:Y:S04]  /*fe60*/  LDL.LU.64 R90, [R1+0xc0] ;  /* 0x0000c000015a7983 */ /* 0x000f280000300a00 */
[----:B------:R1:W-:Y:S01]  /*fe70*/  STL.64 [R1+0x7c8], R16 ;  /* 0x0007c81001007387 */ /* 0x0003e20000100a00 */
[----:B------:R-:W-:Y:S01]  /*fe80*/  VIADD R4, R8, 0xffffff0a ;  /* 0xffffff0a08047836 */ /* 0x000fe20000000000 */
[----:B------:R-:W-:Y:S01]  /*fe90*/  ISETP.GE.U32.AND P5, PT, R0, 0x7ffffe8f, PT ;  /* 0x7ffffe8f0000780c */ /* 0x000fe20003fa6070 */
[----:B------:R-:W1:Y:S01]  /*fea0*/  LDC R12, c[0x0][0x3a0] ;  /* 0x0000e800ff0c7b82 */ /* 0x000e620000000800 */
[----:B------:R-:W4:Y:S02]  /*feb0*/  LDL.LU.64 R92, [R1+0xc8] ;  /* 0x0000c800015c7983 */ /* 0x000f240000300a00 */
[----:B------:R-:W-:-:S02]  /*fec0*/  ISETP.GE.U32.AND P0, PT, R4, 0x7ffffe8b, PT ;  /* 0x7ffffe8b0400780c */ /* 0x000fc40003f06070 */
[----:B------:R3:W-:Y:S03]  /*fed0*/  LDGSTS.E [R6+0xed80], desc[UR8][R14.64], !P2 ;  /* 0x0ed800000e067fae */ /* 0x0007e6000d1a1008 */
[----:B------:R-:W1:Y:S04]  /*fee0*/  LDC R8, c[0x0][0x3a0] ;  /* 0x0000e800ff087b82 */ /* 0x000e680000000800 */
[----:B------:R3:W-:Y:S04]  /*fef0*/  LDGSTS.E [R6+0xf100], desc[UR8][R20.64], !P5 ;  /* 0x0f10000014067fae */ /* 0x0007e8000e9a1008 */
[----:B------:R1:W-:Y:S01]  /*ff00*/  LDGSTS.E [R6+0xf180], desc[UR8][R18.64], !P5 ;  /* 0x0f18000012067fae */ /* 0x0003e2000e9a1008 */
[C---:B---3--:R-:W-:Y:S01]  /*ff10*/  IMAD.WIDE R14, R3.reuse, 0x4, R72 ;  /* 0x00000004030e7825 */ /* 0x048fe200078e0248 */
[----:B------:R-:W3:Y:S02]  /*ff20*/  LDC R71, c[0x0][0x3a0] ;  /* 0x0000e800ff477b82 */ /* 0x000ee40000000800 */
[----:B------:R1:W-:Y:S01]  /*ff30*/  LDGSTS.E [R6+0xf500], desc[UR8][R16.64], !P0 ;  /* 0x0f50000010067fae */ /* 0x0003e2000c1a1008 */
[----:B------:R-:W-:-:S03]  /*ff40*/  IMAD.WIDE R20, R3, 0x4, R74 ;  /* 0x0000000403147825 */ /* 0x000fc600078e024a */
[----:B------:R1:W-:Y:S01]  /*ff50*/  STL.64 [R1+0x7d0], R14 ;  /* 0x0007d00e01007387 */ /* 0x0003e20000100a00 */
[----:B--2---:R-:W-:-:S03]  /*ff60*/  IMAD.WIDE R244, R3, 0x4, R94 ;  /* 0x0000000403f47825 */ /* 0x004fc600078e025e */
[----:B------:R-:W2:Y:S01]  /*ff70*/  LDL.LU.64 R96, [R1+0xd0] ;  /* 0x0000d00001607983 */ /* 0x000ea20000300a00 */
[----:B----4-:R-:W-:-:S03]  /*ff80*/  IMAD.WIDE R242, R3, 0x4, R98 ;  /* 0x0000000403f27825 */ /* 0x010fc600078e0262 */
[----:B------:R-:W4:Y:S01]  /*ff90*/  LDL.LU.64 R124, [R1+0xd8] ;  /* 0x0000d800017c7983 */ /* 0x000f220000300a00 */
[----:B------:R-:W-:-:S04]  /*ffa0*/  IMAD.WIDE R240, R3, 0x4, R90 ;  /* 0x0000000403f07825 */ /* 0x000fc800078e025a */
[C---:B-1----:R-:W-:Y:S01]  /*ffb0*/  IMAD.WIDE R18, R3.reuse, 0x4, R76 ;  /* 0x0000000403127825 */ /* 0x042fe200078e024c */
[----:B------:R-:W-:Y:S03]  /*ffc0*/  STL.64 [R1+0x830], R20 ;  /* 0x0008301401007387 */ /* 0x000fe60000100a00 */
[----:B------:R-:W-:Y:S01]  /*ffd0*/  IMAD.WIDE R238, R3, 0x4, R92 ;  /* 0x0000000403ee7825 */ /* 0x000fe200078e025c */
[----:B------:R-:W-:Y:S03]  /*ffe0*/  STL.64 [R1+0x838], R18 ;  /* 0x0008381201007387 */ /* 0x000fe60000100a00 */
[----:B------:R-:W-:Y:S01]  /*fff0*/  VIADD R0, R11, 0xffffff06 ;  /* 0xffffff060b007836 */ /* 0x000fe20000000000 */
[----:B------:R-:W3:Y:S01]  /*10000*/  LDL.LU.64 R116, [R1+0xe0] ;  /* 0x0000e00001747983 */ /* 0x000ee20000300a00 */
[----:B------:R-:W-:Y:S01]  /*10010*/  IMAD.WIDE R16, R3, 0x4, R78 ;  /* 0x0000000403107825 */ /* 0x000fe200078e024e */
[----:B------:R-:W-:Y:S01]  /*10020*/  IADD3 R4, PT, PT, R5, -0xfe, RZ ;  /* 0xffffff0205047810 */ /* 0x000fe20007ffe0ff */
[----:B------:R-:W1:Y:S01]  /*10030*/  LDC R11, c[0x0][0x3a0] ;  /* 0x0000e800ff0b7b82 */ /* 0x000e620000000800 */
[----:B------:R1:W-:Y:S04]  /*10040*/  LDGSTS.E [R6+0xf580], desc[UR8][R14.64], !P0 ;  /* 0x0f5800000e067fae */ /* 0x0003e8000c1a1008 */
[----:B------:R-:W-:Y:S03]  /*10050*/  STL.64 [R1+0x8b8], R16 ;  /* 0x0008b81001007387 */ /* 0x000fe60000100a00 */
[----:B------:R-:W2:Y:S01]  /*10060*/  LDC R75, c[0x0][0x3a0] ;  /* 0x0000e800ff4b7b82 */ /* 0x000ea20000000800 */
[----:B------:R-:W3:Y:S01]  /*10070*/  LDL.LU.64 R108, [R1+0xe8] ;  /* 0x0000e800016c7983 */ /* 0x000ee20000300a00 */
[----:B-1----:R-:W-:-:S06]  /*10080*/  IMAD.WIDE R14, R3, 0x4, R80 ;  /* 0x00000004030e7825 */ /* 0x002fcc00078e0250 */
[----:B------:R-:W1:Y:S01]  /*10090*/  LDC R74, c[0x0][0x3a0] ;  /* 0x0000e800ff4a7b82 */ /* 0x000e620000000800 */
[----:B------:R1:W-:Y:S04]  /*100a0*/  STL.64 [R1+0x8c8], R14 ;  /* 0x0008c80e01007387 */ /* 0x0003e80000100a00 */
[----:B------:R-:W3:Y:S01]  /*100b0*/  LDL.LU.64 R94, [R1+0xf0] ;  /* 0x0000f000015e7983 */ /* 0x000ee20000300a00 */
[----:B------:R-:W-:Y:S02]  /*100c0*/  VIADD R70, R70, 0xffffff38 ;  /* 0xffffff3846467836 */ /* 0x000fe40000000000 */
[----:B------:R-:W1:Y:S01]  /*100d0*/  LDC R73, c[0x0][0x3a0] ;  /* 0x0000e800ff497b82 */ /* 0x000e620000000800 */
[----:B------:R-:W3:Y:S04]  /*100e0*/  LDL.LU.64 R98, [R1+0xf8] ;  /* 0x0000f80001627983 */ /* 0x000ee80000300a00 */
[----:B------:R-:W3:Y:S03]  /*100f0*/  LDL.LU.64 R90, [R1+0x100] ;  /* 0x00010000015a7983 */ /* 0x000ee60000300a00 */
[----:B------:R-:W1:Y:S01]  /*10100*/  LDC R72, c[0x0][0x3a0] ;  /* 0x0000e800ff487b82 */ /* 0x000e620000000800 */
[----:B------:R-:W3:Y:S01]  /*10110*/  LDL.LU.64 R92, [R1+0x108] ;  /* 0x00010800015c7983 */ /* 0x000ee20000300a00 */
[----:B--2---:R-:W-:-:S04]  /*10120*/  IMAD.WIDE R236, R3, 0x4, R96 ;  /* 0x0000000403ec7825 */ /* 0x004fc800078e0260 */
[C---:B----4-:R-:W-:Y:S01]  /*10130*/  IMAD.WIDE R234, R3.reuse, 0x4, R124 ;  /* 0x0000000403ea7825 */ /* 0x050fe200078e027c */
[----:B------:R-:W2:Y:S01]  /*10140*/  LDL.LU.64 R96, [R1+0x110] ;  /* 0x0001100001607983 */ /* 0x000ea20000300a00 */
[----:B------:R-:W-:Y:S01]  /*10150*/  ISETP.GE.U32.AND P2, PT, R0, 0x7ffffe87, PT ;  /* 0x7ffffe870000780c */ /* 0x000fe20003f46070 */
[----:B------:R-:W4:Y:S02]  /*10160*/  LDC R5, c[0x0][0x3a0] ;  /* 0x0000e800ff057b82 */ /* 0x000f240000000800 */
[----:B------:R-:W4:Y:S01]  /*10170*/  LDL.LU.64 R124, [R1+0x118] ;  /* 0x00011800017c7983 */ /* 0x000f220000300a00 */
[C---:B---3--:R-:W-:Y:S01]  /*10180*/  IMAD.WIDE R232, R3.reuse, 0x4, R116 ;  /* 0x0000000403e87825 */ /* 0x048fe200078e0274 */
[----:B------:R-:W-:Y:S02]  /*10190*/  ISETP.GE.U32.AND P5, PT, R4, 0x7ffffe83, PT ;  /* 0x7ffffe830400780c */ /* 0x000fe40003fa6070 */
[----:B------:R-:W3:Y:S01]  /*101a0*/  LDL.LU.64 R116, [R1+0x120] ;  /* 0x0001200001747983 */ /* 0x000ee20000300a00 */
[----:B------:R-:W-:-:S05]  /*101b0*/  IMAD.WIDE R230, R3, 0x4, R108 ;  /* 0x0000000403e67825 */ /* 0x000fca00078e026c */
[----:B------:R-:W-:Y:S04]  /*101c0*/  LDGSTS.E [R6+0xf900], desc[UR8][R20.64], !P2 ;  /* 0x0f90000014067fae */ /* 0x000fe8000d1a1008 */
[----:B------:R-:W3:Y:S01]  /*101d0*/  LDL.LU.64 R108, [R1+0x128] ;  /* 0x00012800016c7983 */ /* 0x000ee20000300a00 */
[----:B------:R-:W-:-:S03]  /*101e0*/  IMAD.WIDE R228, R3, 0x4, R94 ;  /* 0x0000000403e47825 */ /* 0x000fc600078e025e */
[----:B------:R-:W-:Y:S01]  /*101f0*/  LDGSTS.E [R6+0xf980], desc[UR8][R18.64], !P2 ;  /* 0x0f98000012067fae */ /* 0x000fe2000d1a1008 */
[----:B------:R-:W-:-:S03]  /*10200*/  IMAD.WIDE R222, R3, 0x4, R98 ;  /* 0x0000000403de7825 */ /* 0x000fc600078e0262 */
[----:B------:R-:W3:Y:S04]  /*10210*/  LDL.LU.64 R94, [R1+0x130] ;  /* 0x00013000015e7983 */ /* 0x000ee80000300a00 */
[----:B------:R-:W3:Y:S01]  /*10220*/  LDL.LU.64 R98, [R1+0x138] ;  /* 0x0001380001627983 */ /* 0x000ee20000300a00 */
[----:B------:R-:W-:-:S03]  /*10230*/  IMAD.WIDE R220, R3, 0x4, R90 ;  /* 0x0000000403dc7825 */ /* 0x000fc600078e025a */
[----:B------:R-:W3:Y:S01]  /*10240*/  LDL.LU.64 R90, [R1+0x140] ;  /* 0x00014000015a7983 */ /* 0x000ee20000300a00 */
[----:B------:R-:W-:-:S03]  /*10250*/  IMAD.WIDE R218, R3, 0x4, R92 ;  /* 0x0000000403da7825 */ /* 0x000fc600078e025c */
[----:B------:R-:W3:Y:S01]  /*10260*/  LDL.LU.64 R92, [R1+0x148] ;  /* 0x00014800015c7983 */ /* 0x000ee20000300a00 */
[----:B--2---:R-:W-:-:S03]  /*10270*/  IMAD.WIDE R216, R3, 0x4, R96 ;  /* 0x0000000403d87825 */ /* 0x004fc600078e0260 */
[----:B------:R-:W-:Y:S01]  /*10280*/  LDGSTS.E [R6+0xfd00], desc[UR8][R16.64], !P5 ;  /* 0x0fd0000010067fae */ /* 0x000fe2000e9a1008 */
[----:B----4-:R-:W-:-:S03]  /*10290*/  IMAD.WIDE R214, R3, 0x4, R124 ;  /* 0x0000000403d67825 */ /* 0x010fc600078e027c */
[----:B------:R-:W2:Y:S04]  /*102a0*/  LDL.LU.64 R96, [R1+0x150] ;  /* 0x0001500001607983 */ /* 0x000ea80000300a00 */
[----:B------:R-:W4:Y:S01]  /*102b0*/  LDL.LU.64 R124, [R1+0x158] ;  /* 0x00015800017c7983 */ /* 0x000f220000300a00 */
[----:B------:R-:W-:Y:S02]  /*102c0*/  VIADD R0, R13, 0xffffff7d ;  /* 0xffffff7d0d007836 */ /* 0x000fe40000000000 */
[----:B------:R-:W-:Y:S01]  /*102d0*/  VIADD R4, R9, 0xffffff79 ;  /* 0xffffff7909047836 */ /* 0x000fe20000000000 */
[----:B------:R-:W1:Y:S01]  /*102e0*/  LDC R13, c[0x0][0x3a0] ;  /* 0x0000e800ff0d7b82 */ /* 0x000e620000000800 */
[----:B------:R1:W-:Y:S01]  /*102f0*/  LDGSTS.E [R6+0xfd80], desc[UR8][R14.64], !P5 ;  /* 0x0fd800000e067fae */ /* 0x0003e2000e9a1008 */
[----:B---3--:R-:W-:-:S04]  /*10300*/  IMAD.WIDE R212, R3, 0x4, R116 ;  /* 0x0000000403d47825 */ /* 0x008fc800078e0274 */
[C---:B------:R-:W-:Y:S01]  /*10310*/  IMAD.WIDE R210, R3.reuse, 0x4, R108 ;  /* 0x0000000403d27825 */ /* 0x040fe200078e026c */
[----:B------:R-:W3:Y:S03]  /*10320*/  LDL.LU.64 R116, [R1+0x160] ;  /* 0x0001600001747983 */ /* 0x000ee60000300a00 */
[C---:B------:R-:W-:Y:S01]  /*10330*/  IMAD.WIDE R208, R3.reuse, 0x4, R94 ;  /* 0x0000000403d07825 */ /* 0x040fe200078e025e */
[----:B------:R-:W3:Y:S03]  /*10340*/  LDL.LU.64 R108, [R1+0x2a8] ;  /* 0x0002a800016c7983 */ /* 0x000ee60000300a00 */
[C---:B------:R-:W-:Y:S01]  /*10350*/  IMAD.WIDE R206, R3.reuse, 0x4, R98 ;  /* 0x0000000403ce7825 */ /* 0x040fe200078e0262 */
[----:B------:R-:W3:Y:S03]  /*10360*/  LDL.LU.64 R94, [R1+0x2a0] ;  /* 0x0002a000015e7983 */ /* 0x000ee60000300a00 */
[C---:B------:R-:W-:Y:S01]  /*10370*/  IMAD.WIDE R204, R3.reuse, 0x4, R90 ;  /* 0x0000000403cc7825 */ /* 0x040fe200078e025a */
[----:B------:R-:W3:Y:S03]  /*10380*/  LDL.LU.64 R98, [R1+0x298] ;  /* 0x0002980001627983 */ /* 0x000ee60000300a00 */
[----:B------:R-:W-:Y:S01]  /*10390*/  IMAD.WIDE R202, R3, 0x4, R92 ;  /* 0x0000000403ca7825 */ /* 0x000fe200078e025c */
[----:B------:R-:W3:Y:S01]  /*103a0*/  LDL.LU.64 R90, [R1+0x290] ;  /* 0x00029000015a7983 */ /* 0x000ee20000300a00 */
[----:B------:R-:W-:Y:S01]  /*103b0*/  ISETP.GE.U32.AND P0, PT, R0, 0x7ffffefe, PT ;  /* 0x7ffffefe0000780c */ /* 0x000fe20003f06070 */
[----:B------:R-:W1:Y:S02]  /*103c0*/  LDC R9, c[0x0][0x3a0] ;  /* 0x0000e800ff097b82 */ /* 0x000e640000000800 */
[----:B------:R-:W3:Y:S01]  /*103d0*/  LDL.LU.64 R92, [R1+0x288] ;  /* 0x00028800015c7983 */ /* 0x000ee20000300a00 */
[----:B------:R-:W-:-:S02]  /*103e0*/  IADD3 R0, PT, PT, R12, -0x8b, RZ ;  /* 0xffffff750c007810 */ /* 0x000fc40007ffe0ff */
[----:B------:R-:W-:Y:S02]  /*103f0*/  ISETP.GE.U32.AND P2, PT, R4, 0x7ffffefa, PT ;  /* 0x7ffffefa0400780c */ /* 0x000fe40003f46070 */
[----:B------:R-:W-:Y:S01]  /*10400*/  ISETP.GE.U32.AND P5, PT, R0, 0x7ffffef6, PT ;  /* 0x7ffffef60000780c */ /* 0x000fe20003fa6070 */
[----:B------:R-:W-:Y:S01]  /*10410*/  VIADD R4, R8, 0xffffff71 ;  /* 0xffffff7108047836 */ /* 0x000fe20000000000 */
[----:B------:R-:W1:Y:S01]  /*10420*/  LDC R12, c[0x0][0x3a0] ;  /* 0x0000e800ff0c7b82 */ /* 0x000e620000000800 */
[----:B------:R-:W-:Y:S02]  /*10430*/  VIADD R0, R10, 0xffffff6d ;  /* 0xffffff6d0a007836 */ /* 0x000fe40000000000 */
[----:B------:R-:W-:Y:S04]  /*10440*/  LDGSTS.E [R64+0x8200], desc[UR8][R244.64], !P0 ;  /* 0x08200000f4407fae */ /* 0x000fe8000c1a1008 */
[----:B------:R-:W-:Y:S01]  /*10450*/  LDGSTS.E [R64+0x8280], desc[UR8][R242.64], !P0 ;  /* 0x08280000f2407fae */ /* 0x000fe2000c1a1008 */
[----:B------:R-:W-:Y:S01]  /*10460*/  ISETP.GE.U32.AND P0, PT, R4, 0x7ffffef2, PT ;  /* 0x7ffffef20400780c */ /* 0x000fe20003f06070 */
[----:B------:R-:W1:Y:S01]  /*10470*/  LDC R8, c[0x0][0x3a0] ;  /* 0x0000e800ff087b82 */ /* 0x000e620000000800 */
[----:B------:R-:W-:Y:S01]  /*10480*/  IADD3 R4, PT, PT, R5, -0x97, RZ ;  /* 0xffffff6905047810 */ /* 0x000fe20007ffe0ff */
[----:B------:R-:W-:Y:S04]  /*10490*/  LDGSTS.E [R64+0x8600], desc[UR8][R240.64], !P2 ;  /* 0x08600000f0407fae */ /* 0x000fe8000d1a1008 */
[----:B------:R-:W-:Y:S01]  /*104a0*/  LDGSTS.E [R64+0x8680], desc[UR8][R238.64], !P2 ;  /* 0x08680000ee407fae */ /* 0x000fe2000d1a1008 */
[----:B------:R-:W-:Y:S01]  /*104b0*/  ISETP.GE.U32.AND P2, PT, R0, 0x7ffffeee, PT ;  /* 0x7ffffeee0000780c */ /* 0x000fe20003f46070 */
[----:B------:R-:W1:Y:S02]  /*104c0*/  LDC R10, c[0x0][0x3a0] ;  /* 0x0000e800ff0a7b82 */ /* 0x000e640000000800 */
[----:B------:R-:W-:Y:S04]  /*104d0*/  LDGSTS.E [R64+0x8a00], desc[UR8][R236.64], !P5 ;  /* 0x08a00000ec407fae */ /* 0x000fe8000e9a1008 */
[----:B------:R-:W-:Y:S01]  /*104e0*/  LDGSTS.E [R64+0x8a80], desc[UR8][R234.64], !P5 ;  /* 0x08a80000ea407fae */ /* 0x000fe2000e9a1008 */
[----:B------:R-:W-:Y:S01]  /*104f0*/  ISETP.GE.U32.AND P5, PT, R4, 0x7ffffeea, PT ;  /* 0x7ffffeea0400780c */ /* 0x000fe20003fa6070 */
[----:B------:R-:W1:Y:S02]  /*10500*/  LDC R5, c[0x0][0x3a0] ;  /* 0x0000e800ff057b82 */ /* 0x000e640000000800 */
[----:B-1----:R-:W-:Y:S01]  /*10510*/  VIADD R0, R13, 0xffffff65 ;  /* 0xffffff650d007836 */ /* 0x002fe20000000000 */
[----:B------:R-:W-:Y:S01]  /*10520*/  LDGSTS.E [R64+0x8e00], desc[UR8][R232.64], !P0 ;  /* 0x08e00000e8407fae */ /* 0x000fe2000c1a1008 */
[----:B------:R-:W-:-:S03]  /*10530*/  VIADD R4, R9, 0xffffff61 ;  /* 0xffffff6109047836 */ /* 0x000fc60000000000 */
        /* <DEDUP_REMOVED lines=11> */
[----:B------:R-:W-:Y:S01]  /*105f0*/  VIADD R4, R8, 0xffffff59 ;  /* 0xffffff5908047836 */ /* 0x000fe20000000000 */
[----:B------:R-:W2:Y:S01]  /*10600*/  LDC R13, c[0x0][0x3a0] ;  /* 0x0000e800ff0d7b82 */ /* 0x000ea20000000800 */
[----:B------:R-:W-:Y:S01]  /*10610*/  VIADD R0, R10, 0xffffff55 ;  /* 0xffffff550a007836 */ /* 0x000fe20000000000 */
[----:B------:R-:W-:Y:S04]  /*10620*/  LDGSTS.E [R64+0x9a00], desc[UR8][R216.64], !P0 ;  /* 0x09a00000d8407fae */ /* 0x000fe8000c1a1008 */
[----:B------:R-:W-:Y:S02]  /*10630*/  LDGSTS.E [R64+0x9a80], desc[UR8][R214.64], !P0 ;  /* 0x09a80000d6407fae */ /* 0x000fe4000c1a1008 */
[----:B------:R-:W2:Y:S01]  /*10640*/  LDC R10, c[0x0][0x3a0] ;  /* 0x0000e800ff0a7b82 */ /* 0x000ea20000000800 */
[----:B------:R-:W-:Y:S01]  /*10650*/  ISETP.GE.U32.AND P0, PT, R4, 0x7ffffeda, PT ;  /* 0x7ffffeda0400780c */ /* 0x000fe20003f06070 */
[----:B------:R-:W-:Y:S01]  /*10660*/  LDGSTS.E [R64+0x9e00], desc[UR8][R212.64], !P2 ;  /* 0x09e00000d4407fae */ /* 0x000fe2000d1a1008 */
[----:B------:R-:W-:-:S03]  /*10670*/  IADD3 R4, PT, PT, R5, -0xaf, RZ ;  /* 0xffffff5105047810 */ /* 0x000fc60007ffe0ff */
[----:B------:R-:W-:Y:S01]  /*10680*/  LDGSTS.E [R64+0x9e80], desc[UR8][R210.64], !P2 ;  /* 0x09e80000d2407fae */ /* 0x000fe2000d1a1008 */
[----:B------:R-:W-:Y:S01]  /*10690*/  ISETP.GE.U32.AND P2, PT, R0, 0x7ffffed6, PT ;  /* 0x7ffffed60000780c */ /* 0x000fe20003f46070 */
[----:B------:R-:W2:Y:S02]  /*106a0*/  LDC R8, c[0x0][0x3a0] ;  /* 0x0000e800ff087b82 */ /* 0x000ea40000000800 */
[----:B------:R-:W-:Y:S04]  /*106b0*/  LDGSTS.E [R64+0xa200], desc[UR8][R208.64], !P5 ;  /* 0x0a200000d0407fae */ /* 0x000fe8000e9a1008 */
[----:B------:R-:W-:Y:S01]  /*106c0*/  LDGSTS.E [R64+0xa280], desc[UR8][R206.64], !P5 ;  /* 0x0a280000ce407fae */ /* 0x000fe2000e9a1008 */
[----:B------:R-:W-:Y:S01]  /*106d0*/  ISETP.GE.U32.AND P5, PT, R4, 0x7ffffed2, PT ;  /* 0x7ffffed20400780c */ /* 0x000fe20003fa6070 */
[----:B------:R-:W-:Y:S01]  /*106e0*/  VIADD R0, R12, 0xffffff4d ;  /* 0xffffff4d0c007836 */ /* 0x000fe20000000000 */
[----:B------:R-:W2:Y:S01]  /*106f0*/  LDC R5, c[0x0][0x3a0] ;  /* 0x0000e800ff057b82 */ /* 0x000ea20000000800 */
[----:B------:R-:W-:Y:S04]  /*10700*/  LDGSTS.E [R64+0xa600], desc[UR8][R204.64], !P0 ;  /* 0x0a600000cc407fae */ /* 0x000fe8000c1a1008 */
[----:B------:R-:W-:Y:S01]  /*10710*/  LDGSTS.E [R64+0xa680], desc[UR8][R202.64], !P0 ;  /* 0x0a680000ca407fae */ /* 0x000fe2000c1a1008 */
[----:B------:R-:W-:-:S02]  /*10720*/  ISETP.GE.U32.AND P0, PT, R0, 0x7ffffece, PT ;  /* 0x7ffffece0000780c */ /* 0x000fc40003f06070 */
[----:B-1----:R-:W-:Y:S01]  /*10730*/  IADD3 R0, PT, PT, R11, -0xbb, RZ ;  /* 0xffffff450b007810 */ /* 0x002fe20007ffe0ff */
[C---:B--2---:R-:W-:Y:S01]  /*10740*/  IMAD.WIDE R200, R3.reuse, 0x4, R96 ;  /* 0x0000000403c87825 */ /* 0x044fe200078e0260 */
[----:B------:R-:W1:Y:S01]  /*10750*/  LDC R12, c[0x0][0x3a0] ;  /* 0x0000e800ff0c7b82 */ /* 0x000e620000000800 */
[----:B------:R-:W2:Y:S02]  /*10760*/  LDL.LU.64 R96, [R1+0x280] ;  /* 0x0002800001607983 */ /* 0x000ea40000300a00 */
[C---:B----4-:R-:W-:Y:S02]  /*10770*/  IMAD.WIDE R174, R3.reuse, 0x4, R124 ;  /* 0x0000000403ae7825 */ /* 0x050fe400078e027c */
[----:B------:R-:W4:Y:S04]  /*10780*/  LDL.LU.64 R124, [R1+0x278] ;  /* 0x00027800017c7983 */ /* 0x000f280000300a00 */
[----:B------:R-:W-:Y:S04]  /*10790*/  LDGSTS.E [R64+0xaa00], desc[UR8][R200.64], !P2 ;  /* 0x0aa00000c8407fae */ /* 0x000fe8000d1a1008 */
[----:B------:R-:W-:Y:S01]  /*107a0*/  LDGSTS.E [R64+0xaa80], desc[UR8][R174.64], !P2 ;  /* 0x0aa80000ae407fae */ /* 0x000fe2000d1a1008 */
[----:B---3--:R-:W-:-:S03]  /*107b0*/  IMAD.WIDE R172, R3, 0x4, R116 ;  /* 0x0000000403ac7825 */ /* 0x008fc600078e0274 */
[----:B------:R-:W3:Y:S04]  /*107c0*/  LDL.LU.64 R116, [R1+0x270] ;  /* 0x0002700001747983 */ /* 0x000ee80000300a00 */
[----:B------:R-:W-:Y:S01]  /*107d0*/  LDGSTS.E [R64+0xae00], desc[UR8][R172.64], !P5 ;  /* 0x0ae00000ac407fae */ /* 0x000fe2000e9a1008 */
[----:B------:R-:W-:-:S05]  /*107e0*/  IMAD.WIDE R14, R3, 0x4, R108 ;  /* 0x00000004030e7825 */ /* 0x000fca00078e026c */
[----:B------:R1:W-:Y:S04]  /*107f0*/  STL.64 [R1+0x28], R14 ;  /* 0x0000280e01007387 */ /* 0x0003e80000100a00 */
[----:B------:R-:W3:Y:S01]  /*10800*/  LDL.LU.64 R108, [R1+0x268] ;  /* 0x00026800016c7983 */ /* 0x000ee20000300a00 */
[----:B------:R-:W-:-:S03]  /*10810*/  IMAD.WIDE R18, R3, 0x4, R94 ;  /* 0x0000000403127825 */ /* 0x000fc600078e025e */
[----:B------:R1:W-:Y:S01]  /*10820*/  LDGSTS.E [R64+0xae80], desc[UR8][R14.64], !P5 ;  /* 0x0ae800000e407fae */ /* 0x0003e2000e9a1008 */
[----:B------:R-:W-:Y:S01]  /*10830*/  IMAD.WIDE R16, R3, 0x4, R98 ;  /* 0x0000000403107825 */ /* 0x000fe200078e0262 */
[----:B------:R-:W-:Y:S02]  /*10840*/  ISETP.GE.U32.AND P5, PT, R0, 0x7ffffec6, PT ;  /* 0x7ffffec60000780c */ /* 0x000fe40003fa6070 */
[----:B------:R4:W-:Y:S01]  /*10850*/  STL.64 [R1+0x50], R18 ;  /* 0x0000501201007387 */ /* 0x0009e20000100a00 */
[----:B------:R-:W-:-:S03]  /*10860*/  VIADD R0, R10, 0xffffff3d ;  /* 0xffffff3d0a007836 */ /* 0x000fc60000000000 */
[----:B------:R3:W-:Y:S01]  /*10870*/  STL.64 [R1+0x58], R16 ;  /* 0x0000581001007387 */ /* 0x0007e20000100a00 */
[----:B------:R-:W-:-:S03]  /*10880*/  IMAD.WIDE R10, R3, 0x4, R92 ;  /* 0x00000004030a7825 */ /* 0x000fc600078e025c */
[----:B------:R-:W3:Y:S01]  /*10890*/  LDL.LU.64 R94, [R1+0x260] ;  /* 0x00026000015e7983 */ /* 0x000ee20000300a00 */
[----:B-1----:R-:W-:-:S03]  /*108a0*/  IMAD.WIDE R14, R3, 0x4, R90 ;  /* 0x00000004030e7825 */ /* 0x002fc600078e025a */
[----:B------:R-:W3:Y:S04]  /*108b0*/  LDL.LU.64 R98, [R1+0x258] ;  /* 0x0002580001627983 */ /* 0x000ee80000300a00 */
[----:B------:R1:W-:Y:S04]  /*108c0*/  STL.64 [R1+0xb8], R14 ;  /* 0x0000b80e01007387 */ /* 0x0003e80000100a00 */
[----:B------:R1:W-:Y:S04]  /*108d0*/  STL.64 [R1+0xc0], R10 ;  /* 0x0000c00a01007387 */ /* 0x0003e80000100a00 */
[----:B------:R-:W3:Y:S04]  /*108e0*/  LDL.LU.64 R90, [R1+0x250] ;  /* 0x00025000015a7983 */ /* 0x000ee80000300a00 */
[----:B------:R-:W3:Y:S01]  /*108f0*/  LDL.LU.64 R92, [R1+0x248] ;  /* 0x00024800015c7983 */ /* 0x000ee20000300a00 */
[----:B------:R-:W-:-:S02]  /*10900*/  VIADD R4, R9, 0xffffff49 ;  /* 0xffffff4909047836 */ /* 0x000fc40000000000 */
[----:B------:R-:W1:Y:S01]  /*10910*/  LDC R9, c[0x0][0x3a0] ;  /* 0x0000e800ff097b82 */ /* 0x000e620000000800 */
[----:B------:R4:W-:Y:S02]  /*10920*/  LDGSTS.E [R64+0xb200], desc[UR8][R18.64], !P0 ;  /* 0x0b20000012407fae */ /* 0x0009e4000c1a1008 */
[----:B------:R-:W-:Y:S02]  /*10930*/  ISETP.GE.U32.AND P2, PT, R4, 0x7ffffeca, PT ;  /* 0x7ffffeca0400780c */ /* 0x000fe40003f46070 */
[----:B------:R3:W-:Y:S01]  /*10940*/  LDGSTS.E [R64+0xb280], desc[UR8][R16.64], !P0 ;  /* 0x0b28000010407fae */ /* 0x0007e2000c1a1008 */
[----:B------:R-:W-:Y:S02]  /*10950*/  VIADD R4, R8, 0xffffff41 ;  /* 0xffffff4108047836 */ /* 0x000fe40000000000 */
[----:B------:R-:W1:Y:S08]  /*10960*/  LDC R8, c[0x0][0x3a0] ;  /* 0x0000e800ff087b82 */ /* 0x000e700000000800 */
[----:B------:R1:W-:Y:S01]  /*10970*/  LDGSTS.E [R64+0xb600], desc[UR8][R14.64], !P2 ;  /* 0x0b6000000e407fae */ /* 0x0003e2000d1a1008 */
[----:B------:R-:W-:-:S03]  /*10980*/  ISETP.GE.U32.AND P0, PT, R4, 0x7ffffec2, PT ;  /* 0x7ffffec20400780c */ /* 0x000fc60003f06070 */
[----:B------:R1:W-:Y:S01]  /*10990*/  LDGSTS.E [R64+0xb680], desc[UR8][R10.64], !P2 ;  /* 0x0b6800000a407fae */ /* 0x0003e2000d1a1008 */
[----:B------:R-:W-:Y:S01]  /*109a0*/  ISETP.GE.U32.AND P2, PT, R0, 0x7ffffebe, PT ;  /* 0x7ffffebe0000780c */ /* 0x000fe20003f46070 */
[----:B------:R-:W-:Y:S02]  /*109b0*/  VIADD R0, R13, 0xffffff35 ;  /* 0xffffff350d007836 */ /* 0x000fe40000000000 */
[----:B--2---:R-:W-:-:S04]  /*109c0*/  IMAD.WIDE R20, R3, 0x4, R96 ;  /* 0x0000000403147825 */ /* 0x004fc800078e0260 */
[C---:B----4-:R-:W-:Y:S01]  /*109d0*/  IMAD.WIDE R18, R3.reuse, 0x4, R124 ;  /* 0x0000000403127825 */ /* 0x050fe200078e027c */
[----:B------:R2:W-:Y:S03]  /*109e0*/  STL.64 [R1+0xd8], R20 ;  /* 0x0000d81401007387 */ /* 0x0005e60000100a00 */
[C---:B---3--:R-:W-:Y:S01]  /*109f0*/  IMAD.WIDE R16, R3.reuse, 0x4, R116 ;  /* 0x0000000403107825 */ /* 0x048fe200078e0274 */
[----:B------:R3:W-:Y:S03]  /*10a00*/  STL.64 [R1+0xe0], R18 ;  /* 0x0000e01201007387 */ /* 0x0007e60000100a00 */
[----:B-1----:R-:W-:Y:S01]  /*10a10*/  IMAD.WIDE R14, R3, 0x4, R108 ;  /* 0x00000004030e7825 */ /* 0x002fe200078e026c */
[----:B------:R-:W4:Y:S01]  /*10a20*/  LDL.LU.64 R96, [R1+0x240] ;  /* 0x0002400001607983 */ /* 0x000f220000300a00 */
[----:B------:R-:W-:Y:S01]  /*10a30*/  IADD3 R4, PT, PT, R5, -0xc7, RZ ;  /* 0xffffff3905047810 */ /* 0x000fe20007ffe0ff */
[----:B------:R-:W1:Y:S02]  /*10a40*/  LDC R11, c[0x0][0x3a0] ;  /* 0x0000e800ff0b7b82 */ /* 0x000e640000000800 */
[----:B------:R-:W4:Y:S04]  /*10a50*/  LDL.LU.64 R124, [R1+0x238] ;  /* 0x00023800017c7983 */ /* 0x000f280000300a00 */
[----:B------:R2:W-:Y:S02]  /*10a60*/  STL.64 [R1+0xf8], R16 ;  /* 0x0000f81001007387 */ /* 0x0005e40000100a00 */
[----:B------:R-:W1:Y:S02]  /*10a70*/  LDC R5, c[0x0][0x3a0] ;  /* 0x0000e800ff057b82 */ /* 0x000e640000000800 */
[----:B------:R2:W-:Y:S04]  /*10a80*/  STL.64 [R1+0x100], R14 ;  /* 0x0001000e01007387 */ /* 0x0005e80000100a00 */
[----:B------:R-:W4:Y:S02]  /*10a90*/  LDL.LU.64 R116, [R1+0x230] ;  /* 0x0002300001747983 */ /* 0x000f240000300a00 */
[----:B------:R-:W1:Y:S02]  /*10aa0*/  LDC R10, c[0x0][0x3a0] ;  /* 0x0000e800ff0a7b82 */ /* 0x000e640000000800 */
[----:B------:R-:W4:Y:S04]  /*10ab0*/  LDL.LU.64 R108, [R1+0x228] ;  /* 0x00022800016c7983 */ /* 0x000f280000300a00 */
[----:B------:R2:W-:Y:S04]  /*10ac0*/  LDGSTS.E [R64+0xba00], desc[UR8][R20.64], !P5 ;  /* 0x0ba0000014407fae */ /* 0x0005e8000e9a1008 */
[----:B------:R3:W-:Y:S04]  /*10ad0*/  LDGSTS.E [R64+0xba80], desc[UR8][R18.64], !P5 ;  /* 0x0ba8000012407fae */ /* 0x0007e8000e9a1008 */
[----:B------:R3:W-:Y:S01]  /*10ae0*/  LDGSTS.E [R64+0xbe00], desc[UR8][R16.64], !P0 ;  /* 0x0be0000010407fae */ /* 0x0007e2000c1a1008 */
[----:B--2---:R-:W-:-:S03]  /*10af0*/  IMAD.WIDE R20, R3, 0x4, R94 ;  /* 0x0000000403147825 */ /* 0x004fc600078e025e */
[----:B------:R2:W-:Y:S01]  /*10b00*/  LDGSTS.E [R64+0xbe80], desc[UR8][R14.64], !P0 ;  /* 0x0be800000e407fae */ /* 0x0005e2000c1a1008 */
[----:B---3--:R-:W-:-:S03]  /*10b10*/  IMAD.WIDE R18, R3, 0x4, R98 ;  /* 0x0000000403127825 */ /* 0x008fc600078e0262 */
[----:B------:R-:W-:Y:S01]  /*10b20*/  STL.64 [R1+0x118], R20 ;  /* 0x0001181401007387 */ /* 0x000fe20000100a00 */
[----:B------:R-:W-:Y:S02]  /*10b30*/  ISETP.GE.U32.AND P0, PT, R0, 0x7ffffeb6, PT ;  /* 0x7ffffeb60000780c */ /* 0x000fe40003f06070 */
[----:B------:R-:W-:Y:S01]  /*10b40*/  IADD3 R0, PT, PT, R12, -0xd3, RZ ;  /* 0xffffff2d0c007810 */ /* 0x000fe20007ffe0ff */
[----:B------:R-:W-:Y:S01]  /*10b50*/  STL.64 [R1+0x120], R18 ;  /* 0x0001201201007387 */ /* 0x000fe20000100a00 */
[----:B------:R-:W-:-:S03]  /*10b60*/  IMAD.WIDE R16, R3, 0x4, R90 ;  /* 0x0000000403107825 */ /* 0x000fc600078e025a */
[----:B------:R-:W3:Y:S01]  /*10b70*/  LDL.LU.64 R94, [R1+0x220] ;  /* 0x00022000015e7983 */ /* 0x000ee20000300a00 */
[----:B------:R-:W-:Y:S01]  /*10b80*/  IMAD.WIDE R12, R3, 0x4, R92 ;  /* 0x00000004030c7825 */ /* 0x000fe200078e025c */
[----:B------:R-:W-:Y:S01]  /*10b90*/  ISETP.GE.U32.AND P5, PT, R4, 0x7ffffeba, PT ;  /* 0x7ffffeba0400780c */ /* 0x000fe20003fa6070 */
[----:B--2---:R-:W2:Y:S01]  /*10ba0*/  LDC R14, c[0x0][0x3a0] ;  /* 0x0000e800ff0e7b82 */ /* 0x004ea20000000800 */
[----:B------:R-:W2:Y:S04]  /*10bb0*/  LDL.LU.64 R98, [R1+0x218] ;  /* 0x0002180001627983 */ /* 0x000ea80000300a00 */
[----:B------:R-:W-:Y:S04]  /*10bc0*/  STL.64 [R1+0x138], R16 ;  /* 0x0001381001007387 */ /* 0x000fe80000100a00 */
[----:B------:R1:W-:Y:S04]  /*10bd0*/  STL.64 [R1+0x140], R12 ;  /* 0x0001400c01007387 */ /* 0x0003e80000100a00 */
[----:B------:R-:W2:Y:S04]  /*10be0*/  LDL.LU.64 R90, [R1+0x210] ;  /* 0x00021000015a7983 */ /* 0x000ea80000300a00 */
[----:B------:R-:W2:Y:S01]  /*10bf0*/  LDL.LU.64 R92, [R1+0x208] ;  /* 0x00020800015c7983 */ /* 0x000ea20000300a00 */
[----:B------:R-:W-:-:S03]  /*10c00*/  VIADD R4, R9, 0xffffff31 ;  /* 0xffffff3109047836 */ /* 0x000fc60000000000 */
[----:B------:R-:W-:Y:S04]  /*10c10*/  LDGSTS.E [R64+0xc200], desc[UR8][R20.64], !P2 ;  /* 0x0c20000014407fae */ /* 0x000fe8000d1a1008 */
[----:B------:R-:W-:Y:S01]  /*10c20*/  LDGSTS.E [R64+0xc280], desc[UR8][R18.64], !P2 ;  /* 0x0c28000012407fae */ /* 0x000fe2000d1a1008 */
[----:B------:R-:W-:Y:S01]  /*10c30*/  ISETP.GE.U32.AND P2, PT, R4, 0x7ffffeb2, PT ;  /* 0x7ffffeb20400780c */ /* 0x000fe20003f46070 */
[----:B------:R-:W-:Y:S02]  /*10c40*/  VIADD R4, R8, 0xffffff29 ;  /* 0xffffff2908047836 */ /* 0x000fe40000000000 */
[----:B------:R-:W-:Y:S04]  /*10c50*/  LDGSTS.E [R64+0xc600], desc[UR8][R16.64], !P5 ;  /* 0x0c60000010407fae */ /* 0x000fe8000e9a1008 */
[----:B------:R1:W-:Y:S01]  /*10c60*/  LDGSTS.E [R64+0xc680], desc[UR8][R12.64], !P5 ;  /* 0x0c6800000c407fae */ /* 0x0003e2000e9a1008 */
[----:B------:R-:W-:Y:S01]  /*10c70*/  ISETP.GE.U32.AND P5, PT, R0, 0x7ffffeae, PT ;  /* 0x7ffffeae0000780c */ /* 0x000fe20003fa6070 */
[----:B-1----:R-:W-:-:S02]  /*10c80*/  VIADD R0, R11, 0xffffff25 ;  /* 0xffffff250b007836 */ /* 0x002fc40000000000 */
[----:B------:R-:W1:Y:S08]  /*10c90*/  LDC R11, c[0x0][0x3a0] ;  /* 0x0000e800ff0b7b82 */ /* 0x000e700000000800 */
[----:B------:R-:W1:Y:S08]  /*10ca0*/  LDC R13, c[0x0][0x3a0] ;  /* 0x0000e800ff0d7b82 */ /* 0x000e700000000800 */
[----:B------:R-:W1:Y:S01]  /*10cb0*/  LDC R12, c[0x0][0x3a0] ;  /* 0x0000e800ff0c7b82 */ /* 0x000e620000000800 */
[----:B----4-:R-:W-:-:S04]  /*10cc0*/  IMAD.WIDE R20, R3, 0x4, R96 ;  /* 0x0000000403147825 */ /* 0x010fc800078e0260 */
[C---:B------:R-:W-:Y:S01]  /*10cd0*/  IMAD.WIDE R18, R3.reuse, 0x4, R124 ;  /* 0x0000000403127825 */ /* 0x040fe200078e027c */
[----:B------:R3:W-:Y:S04]  /*10ce0*/  STL.64 [R1+0x148], R20 ;  /* 0x0001481401007387 */ /* 0x0007e80000100a00 */
[----:B------:R2:W-:Y:S04]  /*10cf0*/  STL.64 [R1+0x150], R18 ;  /* 0x0001501201007387 */ /* 0x0005e80000100a00 */
[----:B------:R-:W4:Y:S01]  /*10d00*/  LDL.LU.64 R96, [R1+0x200] ;  /* 0x0002000001607983 */ /* 0x000f220000300a00 */
[----:B------:R-:W-:-:S03]  /*10d10*/  IMAD.WIDE R16, R3, 0x4, R116 ;  /* 0x0000000403107825 */ /* 0x000fc600078e0274 */
[----:B------:R-:W4:Y:S01]  /*10d20*/  LDL.LU.64 R124, [R1+0x1f8] ;  /* 0x0001f800017c7983 */ /* 0x000f220000300a00 */
[----:B------:R-:W-:-:S03]  /*10d30*/  IMAD.WIDE R8, R3, 0x4, R108 ;  /* 0x0000000403087825 */ /* 0x000fc600078e026c */
[----:B------:R-:W-:Y:S04]  /*10d40*/  STL.64 [R1+0x158], R16 ;  /* 0x0001581001007387 */ /* 0x000fe80000100a00 */
[----:B------:R1:W-:Y:S04]  /*10d50*/  STL.64 [R1+0x160], R8 ;  /* 0x0001600801007387 */ /* 0x0003e80000100a00 */
[----:B------:R-:W4:Y:S04]  /*10d60*/  LDL.LU.64 R116, [R1+0x1f0] ;  /* 0x0001f00001747983 */ /* 0x000f280000300a00 */
[----:B------:R-:W4:Y:S04]  /*10d70*/  LDL.LU.64 R108, [R1+0x1e8] ;  /* 0x0001e800016c7983 */ /* 0x000f280000300a00 */
[----:B------:R3:W-:Y:S04]  /*10d80*/  LDGSTS.E [R64+0xca00], desc[UR8][R20.64], !P0 ;  /* 0x0ca0000014407fae */ /* 0x0007e8000c1a1008 */
[----:B------:R2:W-:Y:S04]  /*10d90*/  LDGSTS.E [R64+0xca80], desc[UR8][R18.64], !P0 ;  /* 0x0ca8000012407fae */ /* 0x0005e8000c1a1008 */
[----:B------:R-:W-:Y:S01]  /*10da0*/  LDGSTS.E [R64+0xce00], desc[UR8][R16.64], !P2 ;  /* 0x0ce0000010407fae */ /* 0x000fe2000d1a1008 */
[----:B---3--:R-:W-:-:S03]  /*10db0*/  IMAD.WIDE R20, R3, 0x4, R94 ;  /* 0x0000000403147825 */ /* 0x008fc600078e025e */
[----:B------:R1:W-:Y:S01]  /*10dc0*/  LDGSTS.E [R64+0xce80], desc[UR8][R8.64], !P2 ;  /* 0x0ce8000008407fae */ /* 0x0003e2000d1a1008 */
[----:B--2---:R-:W-:-:S03]  /*10dd0*/  IMAD.WIDE R18, R3, 0x4, R98 ;  /* 0x0000000403127825 */ /* 0x004fc600078e0262 */
[----:B------:R4:W-:Y:S01]  /*10de0*/  STL.64 [R1+0x220], R20 ;  /* 0x0002201401007387 */ /* 0x0009e20000100a00 */
[----:B------:R-:W-:Y:S01]  /*10df0*/  ISETP.GE.U32.AND P2, PT, R0, 0x7ffffea6, PT ;  /* 0x7ffffea60000780c */ /* 0x000fe20003f46070 */
[----:B------:R-:W-:Y:S02]  /*10e00*/  VIADD R0, R14, 0xffffff1d ;  /* 0xffffff1d0e007836 */ /* 0x000fe40000000000 */
[----:B------:R2:W-:Y:S04]  /*10e10*/  STL.64 [R1+0x218], R18 ;  /* 0x0002181201007387 */ /* 0x0005e80000100a00 */
[----:B------:R-:W3:Y:S01]  /*10e20*/  LDL.LU.64 R94, [R1+0x1e0] ;  /* 0x0001e000015e7983 */ /* 0x000ee20000300a00 */
[----:B------:R-:W-:Y:S01]  /*10e30*/  ISETP.GE.U32.AND P0, PT, R4, 0x7ffffeaa, PT ;  /* 0x7ffffeaa0400780c */ /* 0x000fe20003f06070 */
[----:B-1----:R-:W1:Y:S01]  /*10e40*/  LDC R9, c[0x0][0x3a0] ;  /* 0x0000e800ff097b82 */ /* 0x002e620000000800 */
[C---:B------:R-:W-:Y:S01]  /*10e50*/  IMAD.WIDE R16, R3.reuse, 0x4, R90 ;  /* 0x0000000403107825 */ /* 0x040fe200078e025a */
[----:B------:R-:W3:Y:S03]  /*10e60*/  LDL.LU.64 R98, [R1+0x1d8] ;  /* 0x0001d80001627983 */ /* 0x000ee60000300a00 */
[----:B------:R-:W-:Y:S01]  /*10e70*/  IMAD.WIDE R14, R3, 0x4, R92 ;  /* 0x00000004030e7825 */ /* 0x000fe200078e025c */
[----:B------:R1:W-:Y:S02]  /*10e80*/  STL.64 [R1+0x210], R16 ;  /* 0x0002101001007387 */ /* 0x0003e40000100a00 */
[----:B------:R-:W1:Y:S02]  /*10e90*/  LDC R8, c[0x0][0x3a0] ;  /* 0x0000e800ff087b82 */ /* 0x000e640000000800 */
[----:B------:R1:W-:Y:S04]  /*10ea0*/  STL.64 [R1+0x208], R14 ;  /* 0x0002080e01007387 */ /* 0x0003e80000100a00 */
[----:B------:R-:W3:Y:S04]  /*10eb0*/  LDL.LU.64 R90, [R1+0x1d0] ;  /* 0x0001d000015a7983 */ /* 0x000ee80000300a00 */
[----:B------:R-:W3:Y:S04]  /*10ec0*/  LDL.LU.64 R92, [R1+0x1c8] ;  /* 0x0001c800015c7983 */ /* 0x000ee80000300a00 */
[----:B------:R4:W-:Y:S04]  /*10ed0*/  LDGSTS.E [R64+0xd200], desc[UR8][R20.64], !P5 ;  /* 0x0d20000014407fae */ /* 0x0009e8000e9a1008 */
[----:B------:R2:W-:Y:S04]  /*10ee0*/  LDGSTS.E [R64+0xd280], desc[UR8][R18.64], !P5 ;  /* 0x0d28000012407fae */ /* 0x0005e8000e9a1008 */
[----:B------:R1:W-:Y:S04]  /*10ef0*/  LDGSTS.E [R64+0xd600], desc[UR8][R16.64], !P0 ;  /* 0x0d60000010407fae */ /* 0x0003e8000c1a1008 */
[----:B------:R1:W-:Y:S01]  /*10f00*/  LDGSTS.E [R64+0xd680], desc[UR8][R14.64], !P0 ;  /* 0x0d6800000e407fae */ /* 0x0003e2000c1a1008 */
[----:B------:R-:W-:Y:S01]  /*10f10*/  IADD3 R4, PT, PT, R5, -0xdf, RZ ;  /* 0xffffff2105047810 */ /* 0x000fe20007ffe0ff */
[----:B----4-:R-:W-:-:S04]  /*10f20*/  IMAD.WIDE R20, R3, 0x4, R96 ;  /* 0x0000000403147825 */ /* 0x010fc800078e0260 */
[C---:B--2---:R-:W-:Y:S01]  /*10f30*/  IMAD.WIDE R18, R3.reuse, 0x4, R124 ;  /* 0x0000000403127825 */ /* 0x044fe200078e027c */
[----:B------:R3:W-:Y:S03]  /*10f40*/  STL.64 [R1+0x200], R20 ;  /* 0x0002001401007387 */ /* 0x0007e60000100a00 */
[C---:B-1----:R-:W-:Y:S01]  /*10f50*/  IMAD.WIDE R16, R3.reuse, 0x4, R116 ;  /* 0x0000000403107825 */ /* 0x042fe200078e0274 */
[----:B------:R1:W-:Y:S03]  /*10f60*/  STL.64 [R1+0x1f8], R18 ;  /* 0x0001f81201007387 */ /* 0x0003e60000100a00 */
[----:B------:R-:W-:Y:S01]  /*10f70*/  IMAD.WIDE R14, R3, 0x4, R108 ;  /* 0x00000004030e7825 */ /* 0x000fe200078e026c */
[----:B------:R-:W2:Y:S01]  /*10f80*/  LDL.LU.64 R96, [R1+0x1c0] ;  /* 0x0001c00001607983 */ /* 0x000ea20000300a00 */
[----:B------:R-:W-:Y:S01]  /*10f90*/  ISETP.GE.U32.AND P0, PT, R0, 0x7ffffe9e, PT ;  /* 0x7ffffe9e0000780c */ /* 0x000fe20003f06070 */
[----:B------:R-:W4:Y:S02]  /*10fa0*/  LDC R5, c[0x0][0x3a0] ;  /* 0x0000e800ff057b82 */ /* 0x000f240000000800 */
[----:B------:R-:W4:Y:S04]  /*10fb0*/  LDL.LU.64 R124, [R1+0x1b8] ;  /* 0x0001b800017c7983 */ /* 0x000f280000300a00 */
[----:B------:R1:W-:Y:S04]  /*10fc0*/  STL.64 [R1+0x238], R16 ;  /* 0x0002381001007387 */ /* 0x0003e80000100a00 */
[----:B------:R1:W-:Y:S04]  /*10fd0*/  STL.64 [R1+0x240], R14 ;  /* 0x0002400e01007387 */ /* 0x0003e80000100a00 */
[----:B------:R-:W4:Y:S04]  /*10fe0*/  LDL.LU.64 R116, [R1+0x1b0] ;  /* 0x0001b00001747983 */ /* 0x000f280000300a00 */
[----:B------:R-:W4:Y:S01]  /*10ff0*/  LDL.LU.64 R108, [R1+0x1a8] ;  /* 0x0001a800016c7983 */ /* 0x000f220000300a00 */
[----:B------:R-:W-:-:S03]  /*11000*/  ISETP.GE.U32.AND P5, PT, R4, 0x7ffffea2, PT ;  /* 0x7ffffea20400780c */ /* 0x000fc60003fa6070 */
[----:B------:R3:W-:Y:S04]  /*11010*/  LDGSTS.E [R64+0xda00], desc[UR8][R20.64], !P2 ;  /* 0x0da0000014407fae */ /* 0x0007e8000d1a1008 */
[----:B------:R1:W-:Y:S06]  /*11020*/  LDGSTS.E [R64+0xda80], desc[UR8][R18.64], !P2 ;  /* 0x0da8000012407fae */ /* 0x0003ec000d1a1008 */
[----:B------:R3:W-:Y:S02]  /*11030*/  LDGSTS.E [R64+0xde00], desc[UR8][R16.64], !P5 ;  /* 0x0de0000010407fae */ /* 0x0007e4000e9a1008 */
[----:B---3--:R-:W-:-:S02]  /*11040*/  IMAD.WIDE R20, R3, 0x4, R94 ;  /* 0x0000000403147825 */ /* 0x008fc400078e025e */
[----:B------:R3:W-:Y:S02]  /*11050*/  LDGSTS.E [R64+0xde80], desc[UR8][R14.64], !P5 ;  /* 0x0de800000e407fae */ /* 0x0007e4000e9a1008 */
[C---:B-1----:R-:W-:Y:S02]  /*11060*/  IMAD.WIDE R18, R3.reuse, 0x4, R98 ;  /* 0x0000000403127825 */ /* 0x042fe400078e0262 */
[----:B------:R-:W-:Y:S04]  /*11070*/  STL.64 [R1+0x1e0], R20 ;  /* 0x0001e01401007387 */ /* 0x000fe80000100a00 */
[----:B------:R2:W-:Y:S01]  /*11080*/  STL.64 [R1+0x248], R18 ;  /* 0x0002481201007387 */ /* 0x0005e20000100a00 */
[----:B------:R-:W-:-:S03]  /*11090*/  IMAD.WIDE R16, R3, 0x4, R90 ;  /* 0x0000000403107825 */ /* 0x000fc600078e025a */
[----:B------:R-:W4:Y:S01]  /*110a0*/  LDL.LU.64 R94, [R1+0x1a0] ;  /* 0x0001a000015e7983 */ /* 0x000f220000300a00 */
[----:B---3--:R-:W-:-:S03]  /*110b0*/  IMAD.WIDE R14, R3, 0x4, R92 ;  /* 0x00000004030e7825 */ /* 0x008fc600078e025c */
[----:B------:R-:W3:Y:S04]  /*110c0*/  LDL.LU.64 R98, [R1+0x198] ;  /* 0x0001980001627983 */ /* 0x000ee80000300a00 */
[----:B------:R4:W-:Y:S04]  /*110d0*/  STL.64 [R1+0x250], R16 ;  /* 0x0002501001007387 */ /* 0x0009e80000100a00 */
[----:B------:R1:W-:Y:S04]  /*110e0*/  STL.64 [R1+0x258], R14 ;  /* 0x0002580e01007387 */ /* 0x0003e80000100a00 */
[----:B------:R-:W3:Y:S04]  /*110f0*/  LDL.LU.64 R90, [R1+0x190] ;  /* 0x00019000015a7983 */ /* 0x000ee80000300a00 */
[----:B------:R-:W3:Y:S01]  /*11100*/  LDL.LU.64 R92, [R1+0x188] ;  /* 0x00018800015c7983 */ /* 0x000ee20000300a00 */
[----:B------:R-:W-:Y:S01]  /*11110*/  VIADD R4, R10, 0xffffff19 ;  /* 0xffffff190a047836 */ /* 0x000fe20000000000 */
[----:B------:R-:W-:-:S02]  /*11120*/  IADD3 R0, PT, PT, R13, -0xeb, RZ ;  /* 0xffffff150d007810 */ /* 0x000fc40007ffe0ff */
[----:B------:R-:W-:Y:S01]  /*11130*/  LDGSTS.E [R64+0xe200], desc[UR8][R20.64], !P0 ;  /* 0x0e20000014407fae */ /* 0x000fe2000c1a1008 */
[----:B------:R-:W1:Y:S01]  /*11140*/  LDC R13, c[0x0][0x3a0] ;  /* 0x0000e800ff0d7b82 */ /* 0x000e620000000800 */
[----:B------:R-:W-:Y:S02]  /*11150*/  ISETP.GE.U32.AND P2, PT, R4, 0x7ffffe9a, PT ;  /* 0x7ffffe9a0400780c */ /* 0x000fe40003f46070 */
[----:B------:R-:W-:Y:S01]  /*11160*/  ISETP.GE.U32.AND P5, PT, R0, 0x7ffffe96, PT ;  /* 0x7ffffe960000780c */ /* 0x000fe20003fa6070 */
[----:B------:R-:W-:Y:S01]  /*11170*/  VIADD R0, R12, 0xffffff0d ;  /* 0xffffff0d0c007836 */ /* 0x000fe20000000000 */
[----:B------:R2:W-:Y:S01]  /*11180*/  LDGSTS.E [R64+0xe280], desc[UR8][R18.64], !P0 ;  /* 0x0e28000012407fae */ /* 0x0005e2000c1a1008 */
[----:B------:R-:W-:Y:S02]  /*11190*/  VIADD R4, R9, 0xffffff11 ;  /* 0xffffff1109047836 */ /* 0x000fe40000000000 */
[----:B------:R-:W1:Y:S06]  /*111a0*/  LDC R9, c[0x0][0x3a0] ;  /* 0x0000e800ff097b82 */ /* 0x000e6c0000000800 */
[----:B------:R4:W-:Y:S02]  /*111b0*/  LDGSTS.E [R64+0xe600], desc[UR8][R16.64], !P2 ;  /* 0x0e60000010407fae */ /* 0x0009e4000d1a1008 */
[----:B------:R-:W1:Y:S02]  /*111c0*/  LDC R12, c[0x0][0x3a0] ;  /* 0x0000e800ff0c7b82 */ /* 0x000e640000000800 */
[----:B------:R1:W-:Y:S01]  /*111d0*/  LDGSTS.E [R64+0xe680], desc[UR8][R14.64], !P2 ;  /* 0x0e6800000e407fae */ /* 0x0003e2000d1a1008 */
[----:B------:R-:W-:Y:S01]  /*111e0*/  ISETP.GE.U32.AND P2, PT, R0, 0x7ffffe8e, PT ;  /* 0x7ffffe8e0000780c */ /* 0x000fe20003f46070 */
[----:B------:R-:W-:Y:S01]  /*111f0*/  VIADD R0, R11, 0xffffff05 ;  /* 0xffffff050b007836 */ /* 0x000fe20000000000 */
[----:B------:R-:W-:Y:S01]  /*11200*/  ISETP.GE.U32.AND P0, PT, R4, 0x7ffffe92, PT ;  /* 0x7ffffe920400780c */ /* 0x000fe20003f06070 */
[----:B--2---:R-:W-:-:S04]  /*11210*/  IMAD.WIDE R18, R3, 0x4, R96 ;  /* 0x0000000403127825 */ /* 0x004fc800078e0260 */
[C---:B----4-:R-:W-:Y:S01]  /*11220*/  IMAD.WIDE R16, R3.reuse, 0x4, R124 ;  /* 0x0000000403107825 */ /* 0x050fe200078e027c */
[----:B------:R3:W-:Y:S04]  /*11230*/  STL.64 [R1+0x260], R18 ;  /* 0x0002601201007387 */ /* 0x0007e80000100a00 */
[----:B------:R2:W-:Y:S04]  /*11240*/  STL.64 [R1+0x278], R16 ;  /* 0x0002781001007387 */ /* 0x0005e80000100a00 */
[----:B------:R-:W4:Y:S01]  /*11250*/  LDL.LU.64 R96, [R1+0x180] ;  /* 0x0001800001607983 */ /* 0x000f220000300a00 */
[----:B-1----:R-:W-:-:S03]  /*11260*/  IMAD.WIDE R14, R3, 0x4, R116 ;  /* 0x00000004030e7825 */ /* 0x002fc600078e0274 */
[----:B------:R-:W4:Y:S01]  /*11270*/  LDL.LU.64 R124, [R1+0x178] ;  /* 0x00017800017c7983 */ /* 0x000f220000300a00 */
[----:B------:R-:W-:-:S03]  /*11280*/  IMAD.WIDE R10, R3, 0x4, R108 ;  /* 0x00000004030a7825 */ /* 0x000fc600078e026c */
[----:B------:R1:W-:Y:S04]  /*11290*/  STL.64 [R1+0x298], R14 ;  /* 0x0002980e01007387 */ /* 0x0003e80000100a00 */
[----:B------:R1:W-:Y:S04]  /*112a0*/  STL.64 [R1+0x2a0], R10 ;  /* 0x0002a00a01007387 */ /* 0x0003e80000100a00 */
[----:B------:R-:W4:Y:S04]  /*112b0*/  LDL.LU.64 R116, [R1+0x170] ;  /* 0x0001700001747983 */ /* 0x000f280000300a00 */
[----:B------:R-:W4:Y:S04]  /*112c0*/  LDL.LU.64 R108, [R1+0x168] ;  /* 0x00016800016c7983 */ /* 0x000f280000300a00 */
[----:B------:R3:W-:Y:S04]  /*112d0*/  LDGSTS.E [R64+0xea00], desc[UR8][R18.64], !P5 ;  /* 0x0ea0000012407fae */ /* 0x0007e8000e9a1008 */
[----:B------:R2:W-:Y:S04]  /*112e0*/  LDGSTS.E [R64+0xea80], desc[UR8][R16.64], !P5 ;  /* 0x0ea8000010407fae */ /* 0x0005e8000e9a1008 */
[----:B------:R1:W-:Y:S01]  /*112f0*/  LDGSTS.E [R64+0xee00], desc[UR8][R14.64], !P0 ;  /* 0x0ee000000e407fae */ /* 0x0003e2000c1a1008 */
[----:B------:R-:W-:Y:S01]  /*11300*/  IMAD.WIDE R20, R3, 0x4, R94 ;  /* 0x0000000403147825 */ /* 0x000fe200078e025e */
[----:B------:R-:W-:-:S02]  /*11310*/  IADD3 R4, PT, PT, R8, -0xf7, RZ ;  /* 0xffffff0908047810 */ /* 0x000fc40007ffe0ff */
[----:B------:R1:W-:Y:S01]  /*11320*/  LDGSTS.E [R64+0xee80], desc[UR8][R10.64], !P0 ;  /* 0x0ee800000a407fae */ /* 0x0003e2000c1a1008 */
[----:B------:R-:W4:Y:S01]  /*11330*/  LDC R8, c[0x0][0x3a0] ;  /* 0x0000e800ff087b82 */ /* 0x000f220000000800 */
[C---:B---3--:R-:W-:Y:S02]  /*11340*/  IMAD.WIDE R18, R3.reuse, 0x4, R98 ;  /* 0x0000000403127825 */ /* 0x048fe400078e0262 */
[----:B------:R4:W-:Y:S04]  /*11350*/  STL.64 [R1+0x6e8], R20 ;  /* 0x0006e81401007387 */ /* 0x0009e80000100a00 */
[----:B------:R3:W-:Y:S04]  /*11360*/  STL.64 [R1+0x6f0], R18 ;  /* 0x0006f01201007387 */ /* 0x0007e80000100a00 */
[----:B------:R-:W4:Y:S01]  /*11370*/  LDL.LU.64 R94, [R1+0x2b0] ;  /* 0x0002b000015e7983 */ /* 0x000f220000300a00 */
[----:B--2---:R-:W-:-:S04]  /*11380*/  IMAD.WIDE R16, R3, 0x4, R90 ;  /* 0x0000000403107825 */ /* 0x004fc800078e025a */
[C---:B-1----:R-:W-:Y:S01]  /*11390*/  IMAD.WIDE R14, R3.reuse, 0x4, R92 ;  /* 0x00000004030e7825 */ /* 0x042fe200078e025c */
[----:B------:R-:W2:Y:S01]  /*113a0*/  LDL.LU.64 R98, [R1+0x2b8] ;  /* 0x0002b80001627983 */ /* 0x000ea20000300a00 */
[----:B------:R-:W-:Y:S01]  /*113b0*/  ISETP.GE.U32.AND P5, PT, R4, 0x7ffffe8a, PT ;  /* 0x7ffffe8a0400780c */ /* 0x000fe20003fa6070 */
[----:B------:R-:W1:Y:S02]  /*113c0*/  LDC R10, c[0x0][0x3a0] ;  /* 0x0000e800ff0a7b82 */ /* 0x000e640000000800 */
[----:B------:R1:W-:Y:S04]  /*113d0*/  STL.64 [R1+0x718], R16 ;  /* 0x0007181001007387 */ /* 0x0003e80000100a00 */
[----:B------:R1:W-:Y:S02]  /*113e0*/  STL.64 [R1+0x720], R14 ;  /* 0x0007200e01007387 */ /* 0x0003e40000100a00 */
[----:B------:R-:W1:Y:S02]  /*113f0*/  LDC R11, c[0x0][0x3a0] ;  /* 0x0000e800ff0b7b82 */ /* 0x000e640000000800 */
[----:B------:R-:W2:Y:S04]  /*11400*/  LDL.LU.64 R90, [R1+0x2c0] ;  /* 0x0002c000015a7983 */ /* 0x000ea80000300a00 */
[----:B------:R-:W2:Y:S04]  /*11410*/  LDL.LU.64 R92, [R1+0x2c8] ;  /* 0x0002c800015c7983 */ /* 0x000ea80000300a00 */
[----:B------:R4:W-:Y:S04]  /*11420*/  LDGSTS.E [R64+0xf200], desc[UR8][R20.64], !P2 ;  /* 0x0f20000014407fae */ /* 0x0009e8000d1a1008 */
[----:B------:R3:W-:Y:S04]  /*11430*/  LDGSTS.E [R64+0xf280], desc[UR8][R18.64], !P2 ;  /* 0x0f28000012407fae */ /* 0x0007e8000d1a1008 */
[----:B------:R1:W-:Y:S04]  /*11440*/  LDGSTS.E [R64+0xf600], desc[UR8][R16.64], !P5 ;  /* 0x0f60000010407fae */ /* 0x0003e8000e9a1008 */
[----:B------:R1:W-:Y:S01]  /*11450*/  LDGSTS.E [R64+0xf680], desc[UR8][R14.64], !P5 ;  /* 0x0f6800000e407fae */ /* 0x0003e2000e9a1008 */
[----:B----4-:R-:W-:-:S04]  /*11460*/  IMAD.WIDE R20, R3, 0x4, R96 ;  /* 0x0000000403147825 */ /* 0x010fc800078e0260 */
[C---:B---3--:R-:W-:Y:S01]  /*11470*/  IMAD.WIDE R18, R3.reuse, 0x4, R124 ;  /* 0x0000000403127825 */ /* 0x048fe200078e027c */
[----:B------:R3:W-:Y:S04]  /*11480*/  STL.64 [R1+0x748], R20 ;  /* 0x0007481401007387 */ /* 0x0007e80000100a00 */
[----:B------:R4:W-:Y:S04]  /*11490*/  STL.64 [R1+0x750], R18 ;  /* 0x0007501201007387 */ /* 0x0009e80000100a00 */
[----:B------:R-:W3:Y:S01]  /*114a0*/  LDL.LU.64 R96, [R1+0x2e0] ;  /* 0x0002e00001607983 */ /* 0x000ee20000300a00 */
[----:B-1----:R-:W-:-:S03]  /*114b0*/  IMAD.WIDE R16, R3, 0x4, R116 ;  /* 0x0000000403107825 */ /* 0x002fc600078e0274 */
[----:B------:R-:W4:Y:S01]  /*114c0*/  LDL.LU.64 R124, [R1+0x2f8] ;  /* 0x0002f800017c7983 */ /* 0x000f220000300a00 */
[----:B------:R-:W-:-:S03]  /*114d0*/  IMAD.WIDE R14, R3, 0x4, R108 ;  /* 0x00000004030e7825 */ /* 0x000fc600078e026c */
[----:B------:R1:W-:Y:S04]  /*114e0*/  STL.64 [R1+0x778], R16 ;  /* 0x0007781001007387 */ /* 0x0003e80000100a00 */
[----:B------:R1:W-:Y:S04]  /*114f0*/  STL.64 [R1+0x780], R14 ;  /* 0x0007800e01007387 */ /* 0x0003e80000100a00 */
[----:B------:R-:W4:Y:S04]  /*11500*/  LDL.LU.64 R116, [R1+0x300] ;  /* 0x0003000001747983 */ /* 0x000f280000300a00 */
[----:B------:R-:W4:Y:S01]  /*11510*/  LDL.LU.64 R108, [R1+0x308] ;  /* 0x00030800016c7983 */ /* 0x000f220000300a00 */
[----:B------:R-:W-:-:S03]  /*11520*/  IMAD.WIDE R170, R3, 0x4, R94 ;  /* 0x0000000403aa7825 */ /* 0x000fc600078e025e */
[----:B------:R-:W4:Y:S01]  /*11530*/  LDL.LU.64 R94, [R1+0x310] ;  /* 0x00031000015e7983 */ /* 0x000f220000300a00 */
[----:B--2---:R-:W-:-:S03]  /*11540*/  IMAD.WIDE R168, R3, 0x4, R98 ;  /* 0x0000000403a87825 */ /* 0x004fc600078e0262 */
[----:B------:R-:W2:Y:S01]  /*11550*/  LDL.LU.64 R98, [R1+0x318] ;  /* 0x0003180001627983 */ /* 0x000ea20000300a00 */
[----:B------:R-:W-:-:S03]  /*11560*/  IMAD.WIDE R62, R3, 0x4, R90 ;  /* 0x00000004033e7825 */ /* 0x000fc600078e025a */
[----:B------:R-:W2:Y:S01]  /*11570*/  LDL.LU.64 R90, [R1+0x320] ;  /* 0x00032000015a7983 */ /* 0x000ea20000300a00 */
[----:B------:R-:W-:-:S03]  /*11580*/  IMAD.WIDE R60, R3, 0x4, R92 ;  /* 0x00000004033c7825 */ /* 0x000fc600078e025c */
[----:B------:R-:W2:Y:S01]  /*11590*/  LDL.LU.64 R92, [R1+0x328] ;  /* 0x00032800015c7983 */ /* 0x000ea20000300a00 */
[----:B---3--:R-:W-:-:S03]  /*115a0*/  IMAD.WIDE R58, R3, 0x4, R96 ;  /* 0x00000004033a7825 */ /* 0x008fc600078e0260 */
[----:B------:R-:W3:Y:S01]  /*115b0*/  LDL.LU.64 R96, [R1+0x330] ;  /* 0x0003300001607983 */ /* 0x000ee20000300a00 */
[----:B----4-:R-:W-:-:S03]  /*115c0*/  IMAD.WIDE R56, R3, 0x4, R124 ;  /* 0x0000000403387825 */ /* 0x010fc600078e027c */
[----:B------:R-:W4:Y:S01]  /*115d0*/  LDL.LU.64 R124, [R1+0x338] ;  /* 0x00033800017c7983 */ /* 0x000f220000300a00 */
[----:B------:R-:W-:-:S03]  /*115e0*/  IMAD.WIDE R54, R3, 0x4, R116 ;  /* 0x0000000403367825 */ /* 0x000fc600078e0274 */
[----:B------:R-:W4:Y:S01]  /*115f0*/  LDL.LU.64 R116, [R1+0x340] ;  /* 0x0003400001747983 */ /* 0x000f220000300a00 */
[----:B------:R-:W-:-:S03]  /*11600*/  IMAD.WIDE R52, R3, 0x4, R108 ;  /* 0x0000000403347825 */ /* 0x000fc600078e026c */
        /* <DEDUP_REMOVED lines=20> */
[----:B------:R-:W1:Y:S01]  /*11750*/  LDL.LU.64 R98, [R1+0x398] ;  /* 0x0003980001627983 */ /* 0x000e620000300a00 */
[----:B------:R-:W-:-:S03]  /*11760*/  IMAD.WIDE R30, R3, 0x4, R90 ;  /* 0x00000004031e7825 */ /* 0x000fc600078e025a */
[----:B------:R-:W2:Y:S01]  /*11770*/  LDL.LU.64 R90, [R1+0x3a0] ;  /* 0x0003a000015a7983 */ /* 0x000ea20000300a00 */
[----:B------:R-:W-:-:S03]  /*11780*/  IMAD.WIDE R28, R3, 0x4, R92 ;  /* 0x00000004031c7825 */ /* 0x000fc600078e025c */
[----:B------:R-:W2:Y:S01]  /*11790*/  LDL.LU.64 R92, [R1+0x3a8] ;  /* 0x0003a800015c7983 */ /* 0x000ea20000300a00 */
[----:B------:R-:W-:Y:S01]  /*117a0*/  ISETP.GE.U32.AND P0, PT, R0, 0x7ffffe86, PT ;  /* 0x7ffffe860000780c */ /* 0x000fe20003f06070 */
[----:B------:R-:W-:Y:S01]  /*117b0*/  VIADD R4, R5, 0xffffff01 ;  /* 0xffffff0105047836 */ /* 0x000fe20000000000 */
[----:B------:R-:W-:Y:S01]  /*117c0*/  IADD3 R0, PT, PT, R13, -0x84, RZ ;  /* 0xffffff7c0d007810 */ /* 0x000fe20007ffe0ff */
[----:B------:R-:W3:Y:S03]  /*117d0*/  LDC R5, c[0x0][0x3a0] ;  /* 0x0000e800ff057b82 */ /* 0x000ee60000000800 */
[----:B------:R-:W-:Y:S01]  /*117e0*/  ISETP.GE.U32.AND P2, PT, R4, 0x7ffffe82, PT ;  /* 0x7ffffe820400780c */ /* 0x000fe20003f46070 */
[----:B------:R-:W-:Y:S01]  /*117f0*/  VIADD R4, R9, 0xffffff78 ;  /* 0xffffff7809047836 */ /* 0x000fe20000000000 */
[----:B------:R-:W-:-:S03]  /*11800*/  ISETP.GE.U32.AND P5, PT, R0, 0x7ffffefd, PT ;  /* 0x7ffffefd0000780c */ /* 0x000fc60003fa6070 */
[----:B------:R-:W3:Y:S02]  /*11810*/  LDC R13, c[0x0][0x3a0] ;  /* 0x0000e800ff0d7b82 */ /* 0x000ee40000000800 */
[----:B------:R3:W-:Y:S04]  /*11820*/  LDGSTS.E [R64+0xfa00], desc[UR8][R20.64], !P0 ;  /* 0x0fa0000014407fae */ /* 0x0007e8000c1a1008 */
[----:B------:R3:W-:Y:S01]  /*11830*/  LDGSTS.E [R64+0xfa80], desc[UR8][R18.64], !P0 ;  /* 0x0fa8000012407fae */ /* 0x0007e2000c1a1008 */
[----:B------:R-:W-:Y:S01]  /*11840*/  ISETP.GE.U32.AND P0, PT, R4, 0x7ffffef9, PT ;  /* 0x7ffffef90400780c */ /* 0x000fe20003f06070 */
[----:B------:R-:W3:Y:S01]  /*11850*/  LDC R9, c[0x0][0x3a0] ;  /* 0x0000e800ff097b82 */ /* 0x000ee20000000800 */
[----:B------:R-:W-:Y:S01]  /*11860*/  VIADD R0, R12, 0xffffff74 ;  /* 0xffffff740c007836 */ /* 0x000fe20000000000 */
[----:B------:R1:W-:Y:S01]  /*11870*/  LDGSTS.E [R64+0xfe00], desc[UR8][R16.64], !P2 ;  /* 0x0fe0000010407fae */ /* 0x0003e2000d1a1008 */
[----:B------:R-:W-:-:S03]  /*11880*/  IADD3 R4, PT, PT, R8, -0x90, RZ ;  /* 0xffffff7008047810 */ /* 0x000fc60007ffe0ff */
[----:B------:R2:W-:Y:S01]  /*11890*/  LDGSTS.E [R64+0xfe80], desc[UR8][R14.64], !P2 ;  /* 0x0fe800000e407fae */ /* 0x0005e2000d1a1008 */
[----:B------:R-:W-:Y:S01]  /*118a0*/  ISETP.GE.U32.AND P2, PT, R0, 0x7ffffef5, PT ;  /* 0x7ffffef50000780c */ /* 0x000fe20003f46070 */
[----:B------:R-:W-:Y:S01]  /*118b0*/  VIADD R0, R10, 0xffffff6c ;  /* 0xffffff6c0a007836 */ /* 0x000fe20000000000 */
[----:B------:R-:W1:Y:S01]  /*118c0*/  LDC R12, c[0x0][0x3a0] ;  /* 0x0000e800ff0c7b82 */ /* 0x000e620000000800 */
[----:B------:R-:W-:Y:S04]  /*118d0*/  LDGSTS.E [R65+0x8300], desc[UR8][R170.64], !P5 ;  /* 0x08300000aa417fae */ /* 0x000fe8000e9a1008 */
[----:B------:R-:W-:Y:S01]  /*118e0*/  LDGSTS.E [R65+0x8380], desc[UR8][R168.64], !P5 ;  /* 0x08380000a8417fae */ /* 0x000fe2000e9a1008 */
[----:B------:R-:W-:Y:S02]  /*118f0*/  ISETP.GE.U32.AND P5, PT, R4, 0x7ffffef1, PT ;  /* 0x7ffffef10400780c */ /* 0x000fe40003fa6070 */
[----:B------:R-:W1:Y:S01]  /*11900*/  LDC R10, c[0x0][0x3a0] ;  /* 0x0000e800ff0a7b82 */ /* 0x000e620000000800 */
[----:B------:R-:W-:Y:S04]  /*11910*/  LDGSTS.E [R65+0x8700], desc[UR8][R62.64], !P0 ;  /* 0x087000003e417fae */ /* 0x000fe8000c1a1008 */
[----:B------:R-:W-:Y:S01]  /*11920*/  LDGSTS.E [R65+0x8780], desc[UR8][R60.64], !P0 ;  /* 0x087800003c417fae */ /* 0x000fe2000c1a1008 */
[----:B------:R-:W-:Y:S01]  /*11930*/  ISETP.GE.U32.AND P0, PT, R0, 0x7ffffeed, PT ;  /* 0x7ffffeed0000780c */ /* 0x000fe20003f06070 */
[----:B---3--:R-:W-:Y:S01]  /*11940*/  VIADD R4, R5, 0xffffff68 ;  /* 0xffffff6805047836 */ /* 0x008fe20000000000 */
[----:B------:R-:W3:Y:S01]  /*11950*/  LDC R8, c[0x0][0x3a0] ;  /* 0x0000e800ff087b82 */ /* 0x000ee20000000800 */
[----:B------:R-:W-:Y:S01]  /*11960*/  LDGSTS.E [R65+0x8b00], desc[UR8][R58.64], !P2 ;  /* 0x08b000003a417fae */ /* 0x000fe2000d1a1008 */
[----:B------:R-:W-:-:S03]  /*11970*/  IADD3 R0, PT, PT, R13, -0x9c, RZ ;  /* 0xffffff640d007810 */ /* 0x000fc60007ffe0ff */
[----:B------:R-:W-:Y:S01]  /*11980*/  LDGSTS.E [R65+0x8b80], desc[UR8][R56.64], !P2 ;  /* 0x08b8000038417fae */ /* 0x000fe2000d1a1008 */
        /* <DEDUP_REMOVED lines=22> */
[----:B------:R-:W-:Y:S01]  /*11af0*/  ISETP.GE.U32.AND P2, PT, R0, 0x7ffffedd, PT ;  /* 0x7ffffedd0000780c */ /* 0x000fe20003f46070 */
[----:B------:R-:W2:Y:S01]  /*11b00*/  LDC R11, c[0x0][0x3a0] ;  /* 0x0000e800ff0b7b82 */ /* 0x000ea20000000800 */
[----:B-1----:R-:W-:Y:S01]  /*11b10*/  VIADD R0, R10, 0xffffff54 ;  /* 0xffffff540a007836 */ /* 0x002fe20000000000 */
[----:B------:R-:W4:Y:S01]  /*11b20*/  LDL.LU.64 R94, [R1+0x3f8] ;  /* 0x0003f800015e7983 */ /* 0x000f220000300a00 */
[----:B------:R-:W-:-:S03]  /*11b30*/  IMAD.WIDE R16, R3, 0x4, R98 ;  /* 0x0000000403107825 */ /* 0x000fc600078e0262 */
[----:B------:R-:W-:Y:S01]  /*11b40*/  LDGSTS.E [R65+0x9b00], desc[UR8][R42.64], !P5 ;  /* 0x09b000002a417fae */ /* 0x000fe2000e9a1008 */
[----:B--2---:R-:W-:-:S03]  /*11b50*/  IMAD.WIDE R14, R3, 0x4, R90 ;  /* 0x00000004030e7825 */ /* 0x004fc600078e025a */
[----:B------:R-:W2:Y:S01]  /*11b60*/  LDL.LU.64 R98, [R1+0x400] ;  /* 0x0004000001627983 */ /* 0x000ea20000300a00 */
[----:B---3--:R-:W-:Y:S01]  /*11b70*/  IADD3 R4, PT, PT, R8, -0xa8, RZ ;  /* 0xffffff5808047810 */ /* 0x008fe20007ffe0ff */
[----:B------:R-:W1:Y:S02]  /*11b80*/  LDC R10, c[0x0][0x3a0] ;  /* 0x0000e800ff0a7b82 */ /* 0x000e640000000800 */
[----:B------:R-:W-:Y:S04]  /*11b90*/  LDGSTS.E [R65+0x9b80], desc[UR8][R40.64], !P5 ;  /* 0x09b8000028417fae */ /* 0x000fe8000e9a1008 */
[----:B------:R-:W-:Y:S02]  /*11ba0*/  LDGSTS.E [R65+0x9f00], desc[UR8][R38.64], !P0 ;  /* 0x09f0000026417fae */ /* 0x000fe4000c1a1008 */
[----:B------:R-:W3:Y:S02]  /*11bb0*/  LDC R8, c[0x0][0x3a0] ;  /* 0x0000e800ff087b82 */ /* 0x000ee40000000800 */
[----:B------:R-:W-:Y:S01]  /*11bc0*/  LDGSTS.E [R65+0x9f80], desc[UR8][R36.64], !P0 ;  /* 0x09f8000024417fae */ /* 0x000fe2000c1a1008 */
[----:B------:R-:W-:-:S02]  /*11bd0*/  ISETP.GE.U32.AND P0, PT, R0, 0x7ffffed5, PT ;  /* 0x7ffffed50000780c */ /* 0x000fc40003f06070 */
[----:B------:R-:W-:Y:S01]  /*11be0*/  IADD3 R0, PT, PT, R12, -0xb4, RZ ;  /* 0xffffff4c0c007810 */ /* 0x000fe20007ffe0ff */
[----:B------:R-:W-:Y:S01]  /*11bf0*/  IMAD.WIDE R12, R3, 0x4, R92 ;  /* 0x00000004030c7825 */ /* 0x000fe200078e025c */
[----:B------:R-:W2:Y:S04]  /*11c00*/  LDL.LU.64 R90, [R1+0x4a0] ;  /* 0x0004a000015a7983 */ /* 0x000ea80000300a00 */
[----:B------:R-:W2:Y:S01]  /*11c10*/  LDL.LU.64 R92, [R1+0x498] ;  /* 0x00049800015c7983 */ /* 0x000ea20000300a00 */
[----:B------:R-:W-:Y:S01]  /*11c20*/  ISETP.GE.U32.AND P5, PT, R4, 0x7ffffed9, PT ;  /* 0x7ffffed90400780c */ /* 0x000fe20003fa6070 */
[----:B------:R-:W-:Y:S02]  /*11c30*/  VIADD R4, R5, 0xffffff50 ;  /* 0xffffff5005047836 */ /* 0x000fe40000000000 */
[----:B------:R-:W-:Y:S01]  /*11c40*/  LDGSTS.E [R65+0xa300], desc[UR8][R34.64], !P2 ;  /* 0x0a30000022417fae */ /* 0x000fe2000d1a1008 */
[----:B------:R-:W3:Y:S03]  /*11c50*/  LDC R5, c[0x0][0x3a0] ;  /* 0x0000e800ff057b82 */ /* 0x000ee60000000800 */
[----:B------:R-:W-:Y:S01]  /*11c60*/  LDGSTS.E [R65+0xa380], desc[UR8][R32.64], !P2 ;  /* 0x0a38000020417fae */ /* 0x000fe2000d1a1008 */
[----:B------:R-:W-:Y:S01]  /*11c70*/  ISETP.GE.U32.AND P2, PT, R4, 0x7ffffed1, PT ;  /* 0x7ffffed10400780c */ /* 0x000fe20003f46070 */
[----:B------:R-:W-:-:S04]  /*11c80*/  VIADD R4, R9, 0xffffff48 ;  /* 0xffffff4809047836 */ /* 0x000fc80000000000 */
[----:B------:R-:W-:Y:S04]  /*11c90*/  LDGSTS.E [R65+0xa700], desc[UR8][R30.64], !P5 ;  /* 0x0a7000001e417fae */ /* 0x000fe8000e9a1008 */
[----:B------:R-:W-:Y:S01]  /*11ca0*/  LDGSTS.E [R65+0xa780], desc[UR8][R28.64], !P5 ;  /* 0x0a7800001c417fae */ /* 0x000fe2000e9a1008 */
[----:B------:R-:W-:-:S03]  /*11cb0*/  ISETP.GE.U32.AND P5, PT, R0, 0x7ffffecd, PT ;  /* 0x7ffffecd0000780c */ /* 0x000fc60003fa6070 */
[----:B------:R-:W-:Y:S04]  /*11cc0*/  LDGSTS.E [R65+0xab00], desc[UR8][R26.64], !P0 ;  /* 0x0ab000001a417fae */ /* 0x000fe8000c1a1008 */
[----:B------:R-:W-:Y:S01]  /*11cd0*/  LDGSTS.E [R65+0xab80], desc[UR8][R24.64], !P0 ;  /* 0x0ab8000018417fae */ /* 0x000fe2000c1a1008 */
[----:B------:R-:W-:Y:S01]  /*11ce0*/  ISETP.GE.U32.AND P0, PT, R4, 0x7ffffec9, PT ;  /* 0x7ffffec90400780c */ /* 0x000fe20003f06070 */
[----:B------:R-:W-:Y:S02]  /*11cf0*/  VIADD R0, R11, 0xffffff44 ;  /* 0xffffff440b007836 */ /* 0x000fe40000000000 */
[----:B------:R-:W-:Y:S04]  /*11d00*/  LDGSTS.E [R65+0xaf00], desc[UR8][R22.64], !P2 ;  /* 0x0af0000016417fae */ /* 0x000fe8000d1a1008 */
[----:B------:R-:W-:Y:S01]  /*11d10*/  LDGSTS.E [R65+0xaf80], desc[UR8][R20.64], !P2 ;  /* 0x0af8000014417fae */ /* 0x000fe2000d1a1008 */
[----:B------:R-:W-:Y:S01]  /*11d20*/  ISETP.GE.U32.AND P2, PT, R0, 0x7ffffec5, PT ;  /* 0x7ffffec50000780c */ /* 0x000fe20003f46070 */
[----:B-1----:R-:W-:Y:S01]  /*11d30*/  VIADD R0, R10, 0xffffff3c ;  /* 0xffffff3c0a007836 */ /* 0x002fe20000000000 */
[----:B---3--:R-:W-:Y:S01]  /*11d40*/  IADD3 R4, PT, PT, R8, -0xc0, RZ ;  /* 0xffffff4008047810 */ /* 0x008fe20007ffe0ff */
[----:B------:R-:W-:Y:S04]  /*11d50*/  LDGSTS.E [R65+0xb300], desc[UR8][R18.64], !P5 ;  /* 0x0b30000012417fae */ /* 0x000fe8000e9a1008 */
[----:B------:R-:W-:Y:S01]  /*11d60*/  LDGSTS.E [R65+0xb380], desc[UR8][R16.64], !P5 ;  /* 0x0b38000010417fae */ /* 0x000fe2000e9a1008 */
[----:B------:R-:W-:-:S03]  /*11d70*/  ISETP.GE.U32.AND P5, PT, R4, 0x7ffffec1, PT ;  /* 0x7ffffec10400780c */ /* 0x000fc60003fa6070 */
[----:B------:R-:W-:Y:S04]  /*11d80*/  LDGSTS.E [R65+0xb700], desc[UR8][R14.64], !P0 ;  /* 0x0b7000000e417fae */ /* 0x000fe8000c1a1008 */
[----:B------:R-:W-:Y:S01]  /*11d90*/  LDGSTS.E [R65+0xb780], desc[UR8][R12.64], !P0 ;  /* 0x0b7800000c417fae */ /* 0x000fe2000c1a1008 */
[----:B------:R-:W-:Y:S02]  /*11da0*/  ISETP.GE.U32.AND P0, PT, R0, 0x7ffffebd, PT ;  /* 0x7ffffebd0000780c */ /* 0x000fe40003f06070 */
[----:B------:R-:W-:Y:S01]  /*11db0*/  IADD3 R0, PT, PT, R5, -0xcc, RZ ;  /* 0xffffff3405007810 */ /* 0x000fe20007ffe0ff */
[C---:B----4-:R-:W-:Y:S02]  /*11dc0*/  IMAD.WIDE R10, R3.reuse, 0x4, R96 ;  /* 0x00000004030a7825 */ /* 0x050fe400078e0260 */
[----:B------:R-:W3:Y:S04]  /*11dd0*/  LDL.LU.64 R96, [R1+0x490] ;  /* 0x0004900001607983 */ /* 0x000ee80000300a00 */
[----:B------:R-:W-:Y:S01]  /*11de0*/  LDGSTS.E [R65+0xbb00], desc[UR8][R10.64], !P2 ;  /* 0x0bb000000a417fae */ /* 0x000fe2000d1a1008 */
[----:B------:R-:W-:-:S03]  /*11df0*/  IMAD.WIDE R8, R3, 0x4, R124 ;  /* 0x0000000403087825 */ /* 0x000fc600078e027c */
[----:B------:R-:W4:Y:S01]  /*11e00*/  LDL.LU.64 R124, [R1+0x488] ;  /* 0x00048800017c7983 */ /* 0x000f220000300a00 */
[----:B------:R-:W-:-:S03]  /*11e10*/  IMAD.WIDE R4, R3, 0x4, R116 ;  /* 0x0000000403047825 */ /* 0x000fc600078e0274 */
[----:B------:R-:W4:Y:S04]  /*11e20*/  LDL.LU.64 R116, [R1+0x480] ;  /* 0x0004800001747983 */ /* 0x000f280000300a00 */
[----:B------:R-:W-:Y:S01]  /*11e30*/  LDGSTS.E [R65+0xbb80], desc[UR8][R8.64], !P2 ;  /* 0x0bb8000008417fae */ /* 0x000fe2000d1a1008 */
[----:B------:R-:W-:-:S04]  /*11e40*/  IMAD.WIDE R76, R3, 0x4, R108 ;  /* 0x00000004034c7825 */ /* 0x000fc800078e026c */
[C---:B------:R-:W-:Y:S01]  /*11e50*/  IMAD.WIDE R84, R3.reuse, 0x4, R94 ;  /* 0x0000000403547825 */ /* 0x040fe200078e025e */
[----:B------:R1:W-:Y:S04]  /*11e60*/  STL.64 [R1+0x20], R76 ;  /* 0x0000204c01007387 */ /* 0x0003e80000100a00 */
[----:B------:R-:W4:Y:S04]  /*11e70*/  LDL.LU.64 R108, [R1+0x478] ;  /* 0x00047800016c7983 */ /* 0x000f280000300a00 */
[----:B------:R-:W-:Y:S01]  /*11e80*/  STL.64 [R1+0x30], R84 ;  /* 0x0000305401007387 */ /* 0x000fe20000100a00 */
[----:B--2---:R-:W-:-:S04]  /*11e90*/  IMAD.WIDE R82, R3, 0x4, R98 ;  /* 0x0000000403527825 */ /* 0x004fc800078e0262 */
[C---:B------:R-:W-:Y:S01]  /*11ea0*/  IMAD.WIDE R80, R3.reuse, 0x4, R90 ;  /* 0x0000000403507825 */ /* 0x040fe200078e025a */
[----:B------:R3:W-:Y:S03]  /*11eb0*/  STL.64 [R1+0x40], R82 ;  /* 0x0000405201007387 */ /* 0x0007e60000100a00 */
[----:B------:R-:W-:Y:S01]  /*11ec0*/  IMAD.WIDE R78, R3, 0x4, R92 ;  /* 0x00000004034e7825 */ /* 0x000fe200078e025c */
[----:B------:R-:W2:Y:S04]  /*11ed0*/  LDL.LU.64 R94, [R1+0x470] ;  /* 0x00047000015e7983 */ /* 0x000ea80000300a00 */
[----:B------:R-:W2:Y:S04]  /*11ee0*/  LDL.LU.64 R98, [R1+0x468] ;  /* 0x0004680001627983 */ /* 0x000ea80000300a00 */
[----:B------:R4:W-:Y:S04]  /*11ef0*/  STL.64 [R1+0x60], R80 ;  /* 0x0000605001007387 */ /* 0x0009e80000100a00 */
[----:B------:R1:W-:Y:S04]  /*11f00*/  STL.64 [R1+0xa0], R78 ;  /* 0x0000a04e01007387 */ /* 0x0003e80000100a00 */
[----:B------:R-:W2:Y:S04]  /*11f10*/  LDL.LU.64 R90, [R1+0x460] ;  /* 0x00046000015a7983 */ /* 0x000ea80000300a00 */
[----:B------:R-:W2:Y:S01]  /*11f20*/  LDL.LU.64 R92, [R1+0x458] ;  /* 0x00045800015c7983 */ /* 0x000ea20000300a00 */
[----:B------:R-:W-:-:S03]  /*11f30*/  ISETP.GE.U32.AND P2, PT, R70, 0x7ffffeb9, PT ;  /* 0x7ffffeb94600780c */ /* 0x000fc60003f46070 */
[----:B------:R-:W-:Y:S04]  /*11f40*/  LDGSTS.E [R65+0xbf00], desc[UR8][R4.64], !P5 ;  /* 0x0bf0000004417fae */ /* 0x000fe8000e9a1008 */
[----:B------:R1:W-:Y:S01]  /*11f50*/  LDGSTS.E [R65+0xbf80], desc[UR8][R76.64], !P5 ;  /* 0x0bf800004c417fae */ /* 0x0003e2000e9a1008 */
[----:B------:R-:W-:Y:S01]  /*11f60*/  ISETP.GE.U32.AND P5, PT, R0, 0x7ffffeb5, PT ;  /* 0x7ffffeb50000780c */ /* 0x000fe20003fa6070 */
[----:B------:R-:W-:Y:S02]  /*11f70*/  VIADD R0, R75, 0xffffff2c ;  /* 0xffffff2c4b007836 */ /* 0x000fe40000000000 */
[----:B------:R-:W-:Y:S04]  /*11f80*/  LDGSTS.E [R65+0xc300], desc[UR8][R84.64], !P0 ;  /* 0x0c30000054417fae */ /* 0x000fe8000c1a1008 */
[----:B------:R3:W-:Y:S04]  /*11f90*/  LDGSTS.E [R65+0xc380], desc[UR8][R82.64], !P0 ;  /* 0x0c38000052417fae */ /* 0x0007e8000c1a1008 */
[----:B------:R4:W-:Y:S01]  /*11fa0*/  LDGSTS.E [R65+0xc700], desc[UR8][R80.64], !P2 ;  /* 0x0c70000050417fae */ /* 0x0009e2000d1a1008 */
[----:B------:R-:W-:Y:S01]  /*11fb0*/  VIADD R70, R73, 0xffffff30 ;  /* 0xffffff3049467836 */ /* 0x000fe20000000000 */
[----:B-1----:R-:W1:Y:S02]  /*11fc0*/  LDC R77, c[0x0][0x3a0] ;  /* 0x0000e800ff4d7b82 */ /* 0x002e640000000800 */
[----:B------:R1:W-:Y:S01]  /*11fd0*/  LDGSTS.E [R65+0xc780], desc[UR8][R78.64], !P2 ;  /* 0x0c7800004e417fae */ /* 0x0003e2000d1a1008 */
[----:B------:R-:W-:Y:S01]  /*11fe0*/  ISETP.GE.U32.AND P2, PT, R0, 0x7ffffead, PT ;  /* 0x7ffffead0000780c */ /* 0x000fe20003f46070 */
[----:B------:R-:W-:Y:S01]  /*11ff0*/  VIADD R0, R74, 0xffffff24 ;  /* 0xffffff244a007836 */ /* 0x000fe20000000000 */
[----:B------:R-:W-:-:S03]  /*12000*/  ISETP.GE.U32.AND P0, PT, R70, 0x7ffffeb1, PT ;  /* 0x7ffffeb14600780c */ /* 0x000fc60003f06070 */
[----:B------:R-:W1:Y:S08]  /*12010*/  LDC R76, c[0x0][0x3a0] ;  /* 0x0000e800ff4c7b82 */ /* 0x000e700000000800 */
[----:B------:R-:W1:Y:S01]  /*12020*/  LDC R73, c[0x0][0x3a0] ;  /* 0x0000e800ff497b82 */ /* 0x000e620000000800 */
[----:B---3--:R-:W-:-:S05]  /*12030*/  IMAD.WIDE R82, R3, 0x4, R96 ;  /* 0x0000000403527825 */ /* 0x008fca00078e0260 */
[----:B------:R3:W-:Y:S04]  /*12040*/  STL.64 [R1+0xc8], R82 ;  /* 0x0000c85201007387 */ /* 0x0007e80000100a00 */
[----:B------:R3:W-:Y:S01]  /*12050*/  LDGSTS.E [R65+0xcb00], desc[UR8][R82.64], !P5 ;  /* 0x0cb0000052417fae */ /* 0x0007e2000e9a1008 */
[----:B----4-:R-:W-:-:S04]  /*12060*/  IMAD.WIDE R80, R3, 0x4, R124 ;  /* 0x0000000403507825 */ /* 0x010fc800078e027c */
[C---:B-1----:R-:W-:Y:S01]  /*12070*/  IMAD.WIDE R78, R3.reuse, 0x4, R116 ;  /* 0x00000004034e7825 */ /* 0x042fe200078e0274 */
[----:B------:R1:W-:Y:S04]  /*12080*/  STL.64 [R1+0xd0], R80 ;  /* 0x0000d05001007387 */ /* 0x0003e80000100a00 */
[----:B------:R4:W-:Y:S04]  /*12090*/  STL.64 [R1+0xe8], R78 ;  /* 0x0000e84e01007387 */ /* 0x0009e80000100a00 */
[----:B------:R-:W2:Y:S04]  /*120a0*/  LDL.LU.64 R100, [R1+0x450] ;  /* 0x0004500001647983 */ /* 0x000ea80000300a00 */
[----:B------:R1:W-:Y:S04]  /*120b0*/  LDGSTS.E [R65+0xcb80], desc[UR8][R80.64], !P5 ;  /* 0x0cb8000050417fae */ /* 0x0003e8000e9a1008 */
[----:B------:R4:W-:Y:S01]  /*120c0*/  LDGSTS.E [R65+0xcf00], desc[UR8][R78.64], !P0 ;  /* 0x0cf000004e417fae */ /* 0x0009e2000c1a1008 */
[----:B------:R-:W-:-:S05]  /*120d0*/  IMAD.WIDE R74, R3, 0x4, R108 ;  /* 0x00000004034a7825 */ /* 0x000fca00078e026c */
[----:B------:R1:W-:Y:S04]  /*120e0*/  STL.64 [R1+0xf0], R74 ;  /* 0x0000f04a01007387 */ /* 0x0003e80000100a00 */
[----:B------:R-:W2:Y:S04]  /*120f0*/  LDL.LU.64 R104, [R1+0x448] ;  /* 0x0004480001687983 */ /* 0x000ea80000300a00 */
[----:B------:R-:W2:Y:S04]  /*12100*/  LDL.LU.64 R116, [R1+0x440] ;  /* 0x0004400001747983 */ /* 0x000ea80000300a00 */
[----:B------:R-:W2:Y:S02]  /*12110*/  LDL.LU.64 R108, [R1+0x438] ;  /* 0x00043800016c7983 */ /* 0x000ea40000300a00 */
[C---:B--2---:R-:W-:Y:S01]  /*12120*/  IMAD.WIDE R84, R3.reuse, 0x4, R94 ;  /* 0x0000000403547825 */ /* 0x044fe200078e025e */
[----:B------:R-:W-:Y:S01]  /*12130*/  IADD3 R70, PT, PT, R72, -0xd8, RZ ;  /* 0xffffff2848467810 */ /* 0x000fe20007ffe0ff */
[----:B------:R2:W-:Y:S01]  /*12140*/  LDGSTS.E [R65+0xcf80], desc[UR8][R74.64], !P0 ;  /* 0x0cf800004a417fae */ /* 0x0005e2000c1a1008 */
[----:B------:R-:W2:Y:S01]  /*12150*/  LDC R72, c[0x0][0x3a0] ;  /* 0x0000e800ff487b82 */ /* 0x000ea20000000800 */
[----:B---3--:R-:W-:-:S02]  /*12160*/  IMAD.WIDE R82, R3, 0x4, R98 ;  /* 0x0000000403527825 */ /* 0x008fc400078e0262 */
[----:B------:R-:W-:Y:S04]  /*12170*/  STL.64 [R1+0x108], R84 ;  /* 0x0001085401007387 */ /* 0x000fe80000100a00 */
[----:B------:R-:W3:Y:S04]  /*12180*/  LDL.LU.64 R96, [R1+0x430] ;  /* 0x0004300001607983 */ /* 0x000ee80000300a00 */
[----:B------:R2:W-:Y:S01]  /*12190*/  STL.64 [R1+0x110], R82 ;  /* 0x0001105201007387 */ /* 0x0005e20000100a00 */
[----:B-1----:R-:W-:-:S04]  /*121a0*/  IMAD.WIDE R80, R3, 0x4, R90 ;  /* 0x0000000403507825 */ /* 0x002fc800078e025a */
[----:B----4-:R-:W-:Y:S01]  /*121b0*/  IMAD.WIDE R78, R3, 0x4, R92 ;  /* 0x00000004034e7825 */ /* 0x010fe200078e025c */
[----:B------:R-:W4:Y:S01]  /*121c0*/  LDL.LU.64 R90, [R1+0x428] ;  /* 0x00042800015a7983 */ /* 0x000f220000300a00 */
[----:B------:R-:W-:Y:S01]  /*121d0*/  ISETP.GE.U32.AND P5, PT, R70, 0x7ffffea9, PT ;  /* 0x7ffffea94600780c */ /* 0x000fe20003fa6070 */
[----:B--2---:R-:W1:Y:S02]  /*121e0*/  LDC R75, c[0x0][0x3a0] ;  /* 0x0000e800ff4b7b82 */ /* 0x004e640000000800 */
[----:B------:R2:W-:Y:S04]  /*121f0*/  STL.64 [R1+0x128], R80 ;  /* 0x0001285001007387 */ /* 0x0005e80000100a00 */
[----:B------:R-:W4:Y:S01]  /*12200*/  LDL.LU.64 R92, [R1+0x420] ;  /* 0x00042000015c7983 */ /* 0x000f220000300a00 */
[----:B------:R-:W-:Y:S01]  /*12210*/  ISETP.GE.U32.AND P0, PT, R0, 0x7ffffea5, PT ;  /* 0x7ffffea50000780c */ /* 0x000fe20003f06070 */
[----:B------:R-:W1:Y:S01]  /*12220*/  LDC R74, c[0x0][0x3a0] ;  /* 0x0000e800ff4a7b82 */ /* 0x000e620000000800 */
[----:B------:R-:W-:Y:S01]  /*12230*/  IADD3 R0, PT, PT, R77, -0xe4, RZ ;  /* 0xffffff1c4d007810 */ /* 0x000fe20007ffe0ff */
[----:B------:R-:W-:Y:S01]  /*12240*/  LDGSTS.E [R65+0xd300], desc[UR8][R84.64], !P2 ;  /* 0x0d30000054417fae */ /* 0x000fe2000d1a1008 */
[----:B------:R-:W-:-:S03]  /*12250*/  VIADD R70, R71, 0xffffff20 ;  /* 0xffffff2047467836 */ /* 0x000fc60000000000 */
[----:B------:R1:W-:Y:S02]  /*12260*/  LDGSTS.E [R65+0xd380], desc[UR8][R82.64], !P2 ;  /* 0x0d38000052417fae */ /* 0x0003e4000d1a1008 */
[----:B------:R-:W1:Y:S02]  /*12270*/  LDC R71, c[0x0][0x3a0] ;  /* 0x0000e800ff477b82 */ /* 0x000e640000000800 */
[----:B------:R1:W-:Y:S04]  /*12280*/  STL.64 [R1+0x130], R78 ;  /* 0x0001304e01007387 */ /* 0x0003e80000100a00 */
[----:B------:R2:W-:Y:S04]  /*12290*/  LDGSTS.E [R65+0xd700], desc[UR8][R80.64], !P5 ;  /* 0x0d70000050417fae */ /* 0x0005e8000e9a1008 */
[----:B------:R-:W4:Y:S04]  /*122a0*/  LDL.LU.64 R124, [R1+0x418] ;  /* 0x00041800017c7983 */ /* 0x000f280000300a00 */
[----:B------:R1:W-:Y:S01]  /*122b0*/  LDGSTS.E [R65+0xd780], desc[UR8][R78.64], !P5 ;  /* 0x0d7800004e417fae */ /* 0x0003e2000e9a1008 */
[----:B------:R-:W-:Y:S01]  /*122c0*/  ISETP.GE.U32.AND P5, PT, R0, 0x7ffffe9d, PT ;  /* 0x7ffffe9d0000780c */ /* 0x000fe20003fa6070 */
[----:B------:R-:W-:-:S02]  /*122d0*/  VIADD R0, R76, 0xffffff14 ;  /* 0xffffff144c007836 */ /* 0x000fc40000000000 */
[----:B------:R-:W4:Y:S01]  /*122e0*/  LDL.LU.64 R94, [R1+0x410] ;  /* 0x00041000015e7983 */ /* 0x000f220000300a00 */
[----:B------:R-:W-:-:S03]  /*122f0*/  ISETP.GE.U32.AND P2, PT, R70, 0x7ffffea1, PT ;  /* 0x7ffffea14600780c */ /* 0x000fc60003f46070 */
[----:B------:R-:W4:Y:S01]  /*12300*/  LDL.LU.64 R98, [R1+0x408] ;  /* 0x0004080001627983 */ /* 0x000f220000300a00 */
[----:B-1----:R-:W-:-:S05]  /*12310*/  IMAD.WIDE R82, R3, 0x4, R100 ;  /* 0x0000000403527825 */ /* 0x002fca00078e0264 */
[----:B------:R3:W-:Y:S04]  /*12320*/  STL.64 [R1+0x168], R82 ;  /* 0x0001685201007387 */ /* 0x0007e80000100a00 */
[----:B------:R3:W-:Y:S01]  /*12330*/  LDGSTS.E [R65+0xdb00], desc[UR8][R82.64], !P0 ;  /* 0x0db0000052417fae */ /* 0x0007e2000c1a1008 */
[----:B--2---:R-:W-:-:S04]  /*12340*/  IMAD.WIDE R80, R3, 0x4, R104 ;  /* 0x0000000403507825 */ /* 0x004fc800078e0268 */
[C---:B------:R-:W-:Y:S01]  /*12350*/  IMAD.WIDE R78, R3.reuse, 0x4, R116 ;  /* 0x00000004034e7825 */ /* 0x040fe200078e0274 */
[----:B------:R4:W-:Y:S03]  /*12360*/  STL.64 [R1+0x170], R80 ;  /* 0x0001705001007387 */ /* 0x0009e60000100a00 */
[C---:B------:R-:W-:Y:S01]  /*12370*/  IMAD.WIDE R76, R3.reuse, 0x4, R108 ;  /* 0x00000004034c7825 */ /* 0x040fe200078e026c */
[----:B------:R4:W-:Y:S04]  /*12380*/  LDGSTS.E [R65+0xdb80], desc[UR8][R80.64], !P0 ;  /* 0x0db8000050417fae */ /* 0x0009e8000c1a1008 */
[----:B------:R-:W2:Y:S04]  /*12390*/  LDL.LU.64 R108, [R1+0x3f0] ;  /* 0x0003f000016c7983 */ /* 0x000ea80000300a00 */
[----:B------:R1:W-:Y:S04]  /*123a0*/  STL.64 [R1+0x1a8], R78 ;  /* 0x0001a84e01007387 */ /* 0x0003e80000100a00 */
[----:B------:R1:W-:Y:S04]  /*123b0*/  STL.64 [R1+0x1b0], R76 ;  /* 0x0001b04c01007387 */ /* 0x0003e80000100a00 */
[----:B------:R-:W2:Y:S04]  /*123c0*/  LDL.LU.64 R116, [R1+0x3e8] ;  /* 0x0003e80001747983 */ /* 0x000ea80000300a00 */
[----:B------:R1:W-:Y:S01]  /*123d0*/  LDGSTS.E [R65+0xdf00], desc[UR8][R78.64], !P2 ;  /* 0x0df000004e417fae */ /* 0x0003e2000d1a1008 */
[----:B---3--:R-:W-:-:S03]  /*123e0*/  IMAD.WIDE R82, R3, 0x4, R96 ;  /* 0x0000000403527825 */ /* 0x008fc600078e0260 */
[----:B------:R3:W-:Y:S04]  /*123f0*/  LDGSTS.E [R65+0xdf80], desc[UR8][R76.64], !P2 ;  /* 0x0df800004c417fae */ /* 0x0007e8000d1a1008 */
[----:B------:R-:W-:Y:S01]  /*12400*/  STL.64 [R1+0x1e8], R82 ;  /* 0x0001e85201007387 */ /* 0x000fe20000100a00 */
[----:B----4-:R-:W-:-:S04]  /*12410*/  IMAD.WIDE R80, R3, 0x4, R90 ;  /* 0x0000000403507825 */ /* 0x010fc800078e025a */
[----:B-1----:R-:W-:Y:S01]  /*12420*/  IMAD.WIDE R78, R3, 0x4, R92 ;  /* 0x00000004034e7825 */ /* 0x002fe200078e025c */
[----:B------:R-:W4:Y:S04]  /*12430*/  LDL.LU.64 R90, [R1+0x4c0] ;  /* 0x0004c000015a7983 */ /* 0x000f280000300a00 */
[----:B------:R1:W-:Y:S04]  /*12440*/  STL.64 [R1+0x1f0], R80 ;  /* 0x0001f05001007387 */ /* 0x0003e80000100a00 */
[----:B------:R-:W4:Y:S01]  /*12450*/  LDL.LU.64 R92, [R1+0x4b8] ;  /* 0x0004b800015c7983 */ /* 0x000f220000300a00 */
[----:B------:R-:W-:Y:S01]  /*12460*/  VIADD R70, R73, 0xffffff18 ;  /* 0xffffff1849467836 */ /* 0x000fe20000000000 */
[----:B------:R-:W-:Y:S01]  /*12470*/  ISETP.GE.U32.AND P2, PT, R0, 0x7ffffe95, PT ;  /* 0x7ffffe950000780c */ /* 0x000fe20003f46070 */
[----:B------:R-:W2:Y:S01]  /*12480*/  LDC R73, c[0x0][0x3a0] ;  /* 0x0000e800ff497b82 */ /* 0x000ea20000000800 */
[----:B------:R-:W-:Y:S02]  /*12490*/  LDGSTS.E [R65+0xe300], desc[UR8][R82.64], !P5 ;  /* 0x0e30000052417fae */ /* 0x000fe4000e9a1008 */
[----:B------:R-:W-:-:S02]  /*124a0*/  ISETP.GE.U32.AND P0, PT, R70, 0x7ffffe99, PT ;  /* 0x7ffffe994600780c */ /* 0x000fc40003f06070 */
[----:B------:R-:W-:Y:S01]  /*124b0*/  IADD3 R70, PT, PT, R72, -0xf0, RZ ;  /* 0xffffff1048467810 */ /* 0x000fe20007ffe0ff */
[----:B------:R-:W-:Y:S01]  /*124c0*/  VIADD R0, R75, 0xffffff0c ;  /* 0xffffff0c4b007836 */ /* 0x000fe20000000000 */
[----:B------:R1:W-:Y:S01]  /*124d0*/  LDGSTS.E [R65+0xe380], desc[UR8][R80.64], !P5 ;  /* 0x0e38000050417fae */ /* 0x0003e2000e9a1008 */
[C---:B---3--:R-:W-:Y:S01]  /*124e0*/  IMAD.WIDE R76, R3.reuse, 0x4, R124 ;  /* 0x00000004034c7825 */ /* 0x048fe200078e027c */
[----:B------:R-:W-:Y:S02]  /*124f0*/  ISETP.GE.U32.AND P5, PT, R70, 0x7ffffe91, PT ;  /* 0x7ffffe914600780c */ /* 0x000fe40003fa6070 */
[----:B------:R3:W-:Y:S04]  /*12500*/  STL.64 [R1+0x228], R78 ;  /* 0x0002284e01007387 */ /* 0x0007e80000100a00 */
[----:B------:R2:W-:Y:S01]  /*12510*/  STL.64 [R1+0x230], R76 ;  /* 0x0002304c01007387 */ /* 0x0005e20000100a00 */
[----:B-1----:R-:W-:-:S03]  /*12520*/  IMAD.WIDE R80, R3, 0x4, R94 ;  /* 0x0000000403507825 */ /* 0x002fc600078e025e */
[----:B------:R3:W-:Y:S04]  /*12530*/  LDGSTS.E [R65+0xe700], desc[UR8][R78.64], !P0 ;  /* 0x0e7000004e417fae */ /* 0x0007e8000c1a1008 */
[----:B------:R2:W-:Y:S01]  /*12540*/  LDGSTS.E [R65+0xe780], desc[UR8][R76.64], !P0 ;  /* 0x0e7800004c417fae */ /* 0x0005e2000c1a1008 */
[----:B------:R-:W-:-:S03]  /*12550*/  ISETP.GE.U32.AND P0, PT, R0, 0x7ffffe8d, PT ;  /* 0x7ffffe8d0000780c */ /* 0x000fc60003f06070 */
[----:B------:R-:W4:Y:S01]  /*12560*/  LDL.LU.64 R96, [R1+0x920] ;  /* 0x0009200001607983 */ /* 0x000f220000300a00 */
[----:B------:R-:W-:Y:S01]  /*12570*/  IADD3 R0, PT, PT, R74, -0xfc, RZ ;  /* 0xffffff044a007810 */ /* 0x000fe20007ffe0ff */
[C---:B---3--:R-:W-:Y:S02]  /*12580*/  IMAD.WIDE R78, R3.reuse, 0x4, R98 ;  /* 0x00000004034e7825 */ /* 0x048fe400078e0262 */
[----:B------:R-:W3:Y:S04]  /*12590*/  LDL.LU.64 R106, [R1+0x918] ;  /* 0x00091800016a7983 */ /* 0x000ee80000300a00 */
[----:B------:R-:W-:Y:S04]  /*125a0*/  STL.64 [R1+0x268], R80 ;  /* 0x0002685001007387 */ /* 0x000fe80000100a00 */
[----:B------:R-:W3:Y:S04]  /*125b0*/  LDL.LU.64 R112, [R1+0x910] ;  /* 0x0009100001707983 */ /* 0x000ee80000300a00 */
[----:B------:R-:W-:Y:S04]  /*125c0*/  STL.64 [R1+0x270], R78 ;  /* 0x0002704e01007387 */ /* 0x000fe80000100a00 */
[----:B------:R-:W-:Y:S04]  /*125d0*/  LDGSTS.E [R65+0xeb00], desc[UR8][R80.64], !P2 ;  /* 0x0eb0000050417fae */ /* 0x000fe8000d1a1008 */
[----:B------:R-:W-:Y:S01]  /*125e0*/  LDGSTS.E [R65+0xeb80], desc[UR8][R78.64], !P2 ;  /* 0x0eb800004e417fae */ /* 0x000fe2000d1a1008 */
[----:B--2---:R-:W-:-:S03]  /*125f0*/  IMAD.WIDE R76, R3, 0x4, R108 ;  /* 0x00000004034c7825 */ /* 0x004fc600078e026c */
[----:B------:R-:W2:Y:S04]  /*12600*/  LDL.LU.64 R108, [R1+0x908] ;  /* 0x00090800016c7983 */ /* 0x000ea80000300a00 */
[----:B------:R4:W-:Y:S04]  /*12610*/  STL.64 [R1+0x2a8], R76 ;  /* 0x0002a84c01007387 */ /* 0x0009e80000100a00 */
[----:B------:R-:W2:Y:S01]  /*12620*/  LDL.LU.64 R124, [R1+0x900] ;  /* 0x00090000017c7983 */ /* 0x000ea20000300a00 */
[----:B------:R-:W-:-:S03]  /*12630*/  IMAD.WIDE R74, R3, 0x4, R116 ;  /* 0x00000004034a7825 */ /* 0x000fc600078e0274 */
[----:B------:R4:W-:Y:S04]  /*12640*/  LDGSTS.E [R65+0xef00], desc[UR8][R76.64], !P5 ;  /* 0x0ef000004c417fae */ /* 0x0009e8000e9a1008 */
[----:B------:R1:W-:Y:S04]  /*12650*/  STL.64 [R1+0x2b0], R74 ;  /* 0x0002b04a01007387 */ /* 0x0003e80000100a00 */
[----:B------:R-:W2:Y:S04]  /*12660*/  LDL.LU.64 R94, [R1+0x8f8] ;  /* 0x0008f800015e7983 */ /* 0x000ea80000300a00 */
[----:B------:R1:W-:Y:S01]  /*12670*/  LDGSTS.E [R65+0xef80], desc[UR8][R74.64], !P5 ;  /* 0x0ef800004a417fae */ /* 0x0003e2000e9a1008 */
[----:B------:R-:W-:Y:S01]  /*12680*/  ISETP.GE.U32.AND P5, PT, R0, 0x7ffffe85, PT ;  /* 0x7ffffe850000780c */ /* 0x000fe20003fa6070 */
[----:B------:R-:W-:-:S02]  /*12690*/  IMAD.SHL.U32 R0, R7, 0x80, RZ ;  /* 0x0000008007007824 */ /* 0x000fc400078e00ff */
[----:B------:R-:W2:Y:S04]  /*126a0*/  LDL.LU.64 R102, [R1+0x8f0] ;  /* 0x0008f00001667983 */ /* 0x000ea80000300a00 */
[----:B------:R-:W2:Y:S04]  /*126b0*/  LDL.LU.64 R100, [R1+0x8d8] ;  /* 0x0008d80001647983 */ /* 0x000ea80000300a00 */
[----:B------:R-:W5:Y:S01]  /*126c0*/  LDL.LU R7, [R1+0x13d8] ;  /* 0x0013d80001077983 */ /* 0x000f620000300800 */
[----:B----4-:R-:W-:-:S03]  /*126d0*/  IMAD.WIDE R76, R3, 0x4, R90 ;  /* 0x00000004034c7825 */ /* 0x010fc600078e025a */
[----:B------:R-:W4:Y:S04]  /*126e0*/  LDL.LU.64 R116, [R1+0x8d0] ;  /* 0x0008d00001747983 */ /* 0x000f280000300a00 */
[----:B------:R-:W4:Y:S01]  /*126f0*/  LDL.LU.64 R98, [R1+0x8c0] ;  /* 0x0008c00001627983 */ /* 0x000f220000300a00 */
[----:B-1----:R-:W-:-:S03]  /*12700*/  IMAD.WIDE R74, R3, 0x4, R92 ;  /* 0x00000004034a7825 */ /* 0x002fc600078e025c */
[----:B------:R-:W4:Y:S04]  /*12710*/  LDL.LU.64 R104, [R1+0x8b0] ;  /* 0x0008b00001687983 */ /* 0x000f280000300a00 */
[----:B------:R-:W-:Y:S04]  /*12720*/  STL.64 [R1+0x2f8], R76 ;  /* 0x0002f84c01007387 */ /* 0x000fe80000100a00 */
[----:B------:R-:W4:Y:S04]  /*12730*/  LDL.LU.64 R92, [R1+0x8a8] ;  /* 0x0008a800015c7983 */ /* 0x000f280000300a00 */
[----:B------:R1:W-:Y:S04]  /*12740*/  STL.64 [R1+0x300], R74 ;  /* 0x0003004a01007387 */ /* 0x0003e80000100a00 */
[----:B------:R-:W4:Y:S01]  /*12750*/  LDL.LU.64 R90, [R1+0x8a0] ;  /* 0x0008a000015a7983 */ /* 0x000f220000300a00 */
[----:B------:R-:W-:-:S03]  /*12760*/  VIADD R70, R71, 0xffffff08 ;  /* 0xffffff0847467836 */ /* 0x000fc60000000000 */
[----:B------:R-:W-:Y:S01]  /*12770*/  LDGSTS.E [R65+0xf300], desc[UR8][R76.64], !P0 ;  /* 0x0f3000004c417fae */ /* 0x000fe2000c1a1008 */
[----:B------:R-:W-:-:S04]  /*12780*/  IMAD.WIDE R132, R0, 0x4, R96 ;  /* 0x0000000400847825 */ /* 0x000fc800078e0260 */
[C---:B---3--:R-:W-:Y:S01]  /*12790*/  IMAD.WIDE R130, R0.reuse, 0x4, R106 ;  /* 0x0000000400827825 */ /* 0x048fe200078e026a */
[----:B------:R-:W3:Y:S04]  /*127a0*/  LDL.LU.64 R96, [R1+0x898] ;  /* 0x0008980001607983 */ /* 0x000ee80000300a00 */
[----:B------:R-:W3:Y:S01]  /*127b0*/  LDL.LU.64 R140, [R1+0x890] ;  /* 0x00089000018c7983 */ /* 0x000ee20000300a00 */
[----:B------:R-:W-:-:S04]  /*127c0*/  IMAD.WIDE R128, R0, 0x4, R112 ;  /* 0x0000000400807825 */ /* 0x000fc800078e0270 */
[----:B--2---:R-:W-:-:S04]  /*127d0*/  IMAD.WIDE R126, R0, 0x4, R108 ;  /* 0x00000004007e7825 */ /* 0x004fc800078e026c */
[C---:B------:R-:W-:Y:S01]  /*127e0*/  IMAD.WIDE R124, R0.reuse, 0x4, R124 ;  /* 0x00000004007c7825 */ /* 0x040fe200078e027c */
[----:B------:R-:W2:Y:S04]  /*127f0*/  LDL.LU.64 R108, [R1+0x888] ;  /* 0x00088800016c7983 */ /* 0x000ea80000300a00 */
[----:B------:R1:W-:Y:S04]  /*12800*/  STL.64 [R1+0x3b8], R132 ;  /* 0x0003b88401007387 */ /* 0x0003e80000100a00 */
[----:B------:R-:W-:Y:S01]  /*12810*/  STL.64 [R1+0x3c0], R130 ;  /* 0x0003c08201007387 */ /* 0x000fe20000100a00 */
[----:B------:R-:W-:-:S04]  /*12820*/  IMAD.WIDE R122, R0, 0x4, R94 ;  /* 0x00000004007a7825 */ /* 0x000fc800078e025e */
[C---:B------:R-:W-:Y:S01]  /*12830*/  IMAD.WIDE R120, R0.reuse, 0x4, R102 ;  /* 0x0000000400787825 */ /* 0x040fe200078e0266 */
[----:B------:R-:W2:Y:S04]  /*12840*/  LDL.LU.64 R94, [R1+0x880] ;  /* 0x00088000015e7983 */ /* 0x000ea80000300a00 */
[----:B------:R-:W-:Y:S01]  /*12850*/  STL.64 [R1+0x3c8], R128 ;  /* 0x0003c88001007387 */ /* 0x000fe20000100a00 */
[----:B------:R-:W-:-:S03]  /*12860*/  IMAD.WIDE R118, R0, 0x4, R100 ;  /* 0x0000000400767825 */ /* 0x000fc600078e0264 */
[----:B------:R-:W2:Y:S04]  /*12870*/  LDL.LU.64 R106, [R1+0x878] ;  /* 0x00087800016a7983 */ /* 0x000ea80000300a00 */
[----:B------:R-:W-:Y:S01]  /*12880*/  STL.64 [R1+0x3d0], R126 ;  /* 0x0003d07e01007387 */ /* 0x000fe20000100a00 */
[----:B----4-:R-:W-:-:S03]  /*12890*/  IMAD.WIDE R116, R0, 0x4, R116 ;  /* 0x0000000400747825 */ /* 0x010fc600078e0274 */
[----:B------:R-:W-:Y:S01]  /*128a0*/  STL.64 [R1+0xfa8], R124 ;  /* 0x000fa87c01007387 */ /* 0x000fe20000100a00 */
[----:B------:R-:W-:-:S03]  /*128b0*/  IMAD.WIDE R114, R0, 0x4, R98 ;  /* 0x0000000400727825 */ /* 0x000fc600078e0262 */
[----:B------:R-:W4:Y:S01]  /*128c0*/  LDL.LU.64 R102, [R1+0x870] ;  /* 0x0008700001667983 */ /* 0x000f220000300a00 */
[----:B------:R-:W-:-:S03]  /*128d0*/  IMAD.WIDE R112, R0, 0x4, R104 ;  /* 0x0000000400707825 */ /* 0x000fc600078e0268 */
[----:B------:R-:W-:Y:S04]  /*128e0*/  STL.64 [R1+0xfb8], R122 ;  /* 0x000fb87a01007387 */ /* 0x000fe80000100a00 */
[----:B------:R-:W4:Y:S01]  /*128f0*/  LDL.LU.64 R98, [R1+0x860] ;  /* 0x0008600001627983 */ /* 0x000f220000300a00 */
[----:B------:R-:W-:-:S03]  /*12900*/  IMAD.WIDE R104, R0, 0x4, R92 ;  /* 0x0000000400687825 */ /* 0x000fc600078e025c */
[----:B------:R-:W-:Y:S04]  /*12910*/  STL.64 [R1+0xfc0], R120 ;  /* 0x000fc07801007387 */ /* 0x000fe80000100a00 */
[----:B------:R-:W-:Y:S01]  /*12920*/  STL.64 [R1+0xfc8], R118 ;  /* 0x000fc87601007387 */ /* 0x000fe20000100a00 */
[----:B------:R-:W-:-:S03]  /*12930*/  IMAD.WIDE R100, R0, 0x4, R90 ;  /* 0x0000000400647825 */ /* 0x000fc600078e025a */
[----:B------:R-:W4:Y:S04]  /*12940*/  LDL.LU.64 R92, [R1+0x850] ;  /* 0x00085000015c7983 */ /* 0x000f280000300a00 */
[----:B------:R-:W-:Y:S04]  /*12950*/  STL.64 [R1+0xfd8], R116 ;  /* 0x000fd87401007387 */ /* 0x000fe80000100a00 */
[----:B------:R-:W4:Y:S04]  /*12960*/  LDL.LU.64 R90, [R1+0x848] ;  /* 0x00084800015a7983 */ /* 0x000f280000300a00 */
[----:B------:R-:W-:Y:S04]  /*12970*/  STL.64 [R1+0xfe0], R114 ;  /* 0x000fe07201007387 */ /* 0x000fe80000100a00 */
[----:B------:R-:W4:Y:S01]  /*12980*/  LDL.LU.64 R148, [R1+0x840] ;  /* 0x0008400001947983 */ /* 0x000f220000300a00 */
[----:B---3--:R-:W-:-:S03]  /*12990*/  IMAD.WIDE R96, R0, 0x4, R96 ;  /* 0x0000000400607825 */ /* 0x008fc600078e0260 */
[----:B------:R-:W-:Y:S04]  /*129a0*/  STL.64 [R1+0xfe8], R112 ;  /* 0x000fe87001007387 */ /* 0x000fe80000100a00 */
[----:B------:R-:W3:Y:S04]  /*129b0*/  LDL.LU.64 R154, [R1+0x828] ;  /* 0x00082800019a7983 */ /* 0x000ee80000300a00 */
[----:B------:R-:W-:Y:S01]  /*129c0*/  STL.64 [R1+0xff0], R104 ;  /* 0x000ff06801007387 */ /* 0x000fe20000100a00 */
[----:B------:R-:W-:-:S03]  /*129d0*/  IMAD.WIDE R110, R0, 0x4, R140 ;  /* 0x00000004006e7825 */ /* 0x000fc600078e028c */
[----:B------:R-:W3:Y:S04]  /*129e0*/  LDL.LU.64 R160, [R1+0x820] ;  /* 0x0008200001a07983 */ /* 0x000ee80000300a00 */
[----:B------:R-:W3:Y:S04]  /*129f0*/  LDL.LU.64 R150, [R1+0x818] ;  /* 0x0008180001967983 */ /* 0x000ee80000300a00 */
[----:B------:R1:W-:Y:S04]  /*12a00*/  STL.64 [R1+0x1030], R100 ;  /* 0x0010306401007387 */ /* 0x0003e80000100a00 */
[----:B------:R-:W3:Y:S04]  /*12a10*/  LDL.LU.64 R180, [R1+0x810] ;  /* 0x0008100001b47983 */ /* 0x000ee80000300a00 */
[----:B------:R-:W3:Y:S04]  /*12a20*/  LDL.LU.64 R146, [R1+0x808] ;  /* 0x0008080001927983 */ /* 0x000ee80000300a00 */
[----:B------:R1:W-:Y:S04]  /*12a30*/  STL.64 [R1+0x1038], R96 ;  /* 0x0010386001007387 */ /* 0x0003e80000100a00 */
[----:B------:R-:W3:Y:S04]  /*12a40*/  LDL.LU.64 R152, [R1+0x800] ;  /* 0x0008000001987983 */ /* 0x000ee80000300a00 */
[----:B------:R-:W1:Y:S04]  /*12a50*/  LDL.LU.64 R142, [R1+0x7f8] ;  /* 0x0007f800018e7983 */ /* 0x000e680000300a00 */
[----:B------:R-:W-:Y:S04]  /*12a60*/  STL.64 [R1+0x1040], R110 ;  /* 0x0010406e01007387 */ /* 0x000fe80000100a00 */
[----:B------:R-:W3:Y:S04]  /*12a70*/  LDL.LU.64 R138, [R1+0x7f0] ;  /* 0x0007f000018a7983 */ /* 0x000ee80000300a00 */
[----:B------:R-:W3:Y:S01]  /*12a80*/  LDL.LU.64 R144, [R1+0x7e8] ;  /* 0x0007e80001907983 */ /* 0x000ee20000300a00 */
[----:B------:R-:W-:-:S03]  /*12a90*/  ISETP.GE.U32.AND P2, PT, R70, 0x7ffffe89, PT ;  /* 0x7ffffe894600780c */ /* 0x000fc60003f46070 */
[----:B------:R1:W-:Y:S01]  /*12aa0*/  LDGSTS.E [R65+0xf380], desc[UR8][R74.64], !P0 ;  /* 0x0f3800004a417fae */ /* 0x0003e2000c1a1008 */
[----:B--2---:R-:W-:-:S05]  /*12ab0*/  IMAD.WIDE R108, R0, 0x4, R108 ;  /* 0x00000004006c7825 */ /* 0x004fca00078e026c */
[----:B------:R-:W-:Y:S04]  /*12ac0*/  STL.64 [R1+0x1048], R108 ;  /* 0x0010486c01007387 */ /* 0x000fe80000100a00 */
[----:B------:R-:W2:Y:S04]  /*12ad0*/  LDL.LU.64 R134, [R1+0x4f0] ;  /* 0x0004f00001867983 */ /* 0x000ea80000300a00 */
[----:B------:R-:W2:Y:S01]  /*12ae0*/  LDL.LU.64 R164, [R1+0x4e8] ;  /* 0x0004e80001a47983 */ /* 0x000ea20000300a00 */
[----:B------:R-:W-:-:S05]  /*12af0*/  IMAD.WIDE R94, R0, 0x4, R94 ;  /* 0x00000004005e7825 */ /* 0x000fca00078e025e */
[----:B------:R1:W-:Y:S01]  /*12b00*/  STL.64 [R1+0x1130], R94 ;  /* 0x0011305e01007387 */ /* 0x0003e20000100a00 */
[----:B------:R-:W-:-:S03]  /*12b10*/  IMAD.WIDE R106, R0, 0x4, R106 ;  /* 0x00000004006a7825 */ /* 0x000fc600078e026a */
[----:B------:R-:W2:Y:S04]  /*12b20*/  LDL.LU.64 R140, [R1+0x4e0] ;  /* 0x0004e000018c7983 */ /* 0x000ea80000300a00 */
[----:B------:R-:W-:Y:S04]  /*12b30*/  STL.64 [R1+0x1138], R106 ;  /* 0x0011386a01007387 */ /* 0x000fe80000100a00 */
[----:B------:R-:W2:Y:S01]  /*12b40*/  LDL.LU.64 R136, [R1+0x4d8] ;  /* 0x0004d80001887983 */ /* 0x000ea20000300a00 */
[----:B----4-:R-:W-:-:S03]  /*12b50*/  IMAD.WIDE R102, R0, 0x4, R102 ;  /* 0x0000000400667825 */ /* 0x010fc600078e0266 */
[----:B------:R-:W4:Y:S04]  /*12b60*/  LDL.LU.64 R156, [R1+0x4b0] ;  /* 0x0004b000019c7983 */ /* 0x000f280000300a00 */
[----:B------:R-:W-:Y:S01]  /*12b70*/  STL.64 [R1+0x1140], R102 ;  /* 0x0011406601007387 */ /* 0x000fe20000100a00 */
[----:B------:R-:W-:-:S03]  /*12b80*/  IMAD.WIDE R88, R0, 0x4, R148 ;  /* 0x0000000400587825 */ /* 0x000fc600078e0294 */
[----:B------:R-:W4:Y:S01]  /*12b90*/  LDL.LU.64 R148, [R1+0x4a8] ;  /* 0x0004a80001947983 */ /* 0x000f220000300a00 */
[----:B------:R-:W-:-:S05]  /*12ba0*/  VIADD R70, R73, 0xffffff00 ;  /* 0xffffff0049467836 */ /* 0x000fca0000000000 */
[----:B------:R-:W-:Y:S01]  /*12bb0*/  ISETP.GE.U32.AND P0, PT, R70, 0x7ffffe81, PT ;  /* 0x7ffffe814600780c */ /* 0x000fe20003f06070 */
[----:B------:R-:W-:-:S04]  /*12bc0*/  IMAD.WIDE R98, R0, 0x4, R98 ;  /* 0x0000000400627825 */ /* 0x000fc800078e0262 */
[C---:B------:R-:W-:Y:S01]  /*12bd0*/  IMAD.WIDE R92, R0.reuse, 0x4, R92 ;  /* 0x00000004005c7825 */ /* 0x040fe200078e025c */
[----:B------:R1:W-:Y:S03]  /*12be0*/  STL.64 [R1+0x1148], R98 ;  /* 0x0011486201007387 */ /* 0x0003e60000100a00 */
[C---:B------:R-:W-:Y:S01]  /*12bf0*/  IMAD.WIDE R90, R0.reuse, 0x4, R90 ;  /* 0x00000004005a7825 */ /* 0x040fe200078e025a */
[----:B------:R-:W-:Y:S03]  /*12c00*/  STL.64 [R1+0x1258], R92 ;  /* 0x0012585c01007387 */ /* 0x000fe60000100a00 */
[C---:B---3--:R-:W-:Y:S01]  /*12c10*/  IMAD.WIDE R86, R0.reuse, 0x4, R154 ;  /* 0x0000000400567825 */ /* 0x048fe200078e029a */
[----:B------:R3:W-:Y:S03]  /*12c20*/  STL.64 [R1+0x1260], R90 ;  /* 0x0012605a01007387 */ /* 0x0007e60000100a00 */
[C---:B------:R-:W-:Y:S01]  /*12c30*/  IMAD.WIDE R84, R0.reuse, 0x4, R160 ;  /* 0x0000000400547825 */ /* 0x040fe200078e02a0 */
[----:B------:R-:W-:Y:S03]  /*12c40*/  STL.64 [R1+0x1268], R88 ;  /* 0x0012685801007387 */ /* 0x000fe60000100a00 */
[C---:B------:R-:W-:Y:S01]  /*12c50*/  IMAD.WIDE R82, R0.reuse, 0x4, R150 ;  /* 0x0000000400527825 */ /* 0x040fe200078e0296 */
[----:B------:R-:W-:Y:S03]  /*12c60*/  STL.64 [R1+0x1270], R86 ;  /* 0x0012705601007387 */ /* 0x000fe60000100a00 */
[----:B------:R-:W-:-:S04]  /*12c70*/  IMAD.WIDE R80, R0, 0x4, R180 ;  /* 0x0000000400507825 */ /* 0x000fc800078e02b4 */
[----:B-1----:R-:W-:-:S04]  /*12c80*/  IMAD.WIDE R74, R0, 0x4, R142 ;  /* 0x00000004004a7825 */ /* 0x002fc800078e028e */
[----:B------:R-:W-:-:S04]  /*12c90*/  IMAD.WIDE R72, R0, 0x4, R138 ;  /* 0x0000000400487825 */ /* 0x000fc800078e028a */
[C---:B------:R-:W-:Y:S01]  /*12ca0*/  IMAD.WIDE R70, R0.reuse, 0x4, R144 ;  /* 0x0000000400467825 */ /* 0x040fe200078e0290 */
[----:B------:R-:W-:Y:S03]  /*12cb0*/  STL.64 [R1+0x1358], R84 ;  /* 0x0013585401007387 */ /* 0x000fe60000100a00 */
[C---:B------:R-:W-:Y:S01]  /*12cc0*/  IMAD.WIDE R78, R0.reuse, 0x4, R146 ;  /* 0x00000004004e7825 */ /* 0x040fe200078e0292 */
[----:B------:R-:W-:Y:S03]  /*12cd0*/  STL.64 [R1+0x1360], R82 ;  /* 0x0013605201007387 */ /* 0x000fe60000100a00 */
[----:B------:R-:W-:Y:S01]  /*12ce0*/  IMAD.WIDE R76, R0, 0x4, R152 ;  /* 0x00000004004c7825 */ /* 0x000fe200078e0298 */
[----:B------:R-:W-:Y:S04]  /*12cf0*/  STL.64 [R1+0x1368], R80 ;  /* 0x0013685001007387 */ /* 0x000fe80000100a00 */
[----:B------:R-:W-:Y:S04]  /*12d00*/  STL.64 [R1+0x1370], R78 ;  /* 0x0013704e01007387 */ /* 0x000fe80000100a00 */
[----:B------:R-:W-:Y:S04]  /*12d10*/  STL.64 [R1+0x13b8], R76 ;  /* 0x0013b84c01007387 */ /* 0x000fe80000100a00 */
[----:B------:R-:W-:Y:S04]  /*12d20*/  STL.64 [R1+0x13c0], R74 ;  /* 0x0013c04a01007387 */ /* 0x000fe80000100a00 */
[----:B------:R-:W-:Y:S01]  /*12d30*/  STL.64 [R1+0x13c8], R72 ;  /* 0x0013c84801007387 */ /* 0x000fe20000100a00 */
[----:B--2---:R-:W-:-:S04]  /*12d40*/  IMAD.WIDE R144, R3, 0x4, R134 ;  /* 0x0000000403907825 */ /* 0x004fc800078e0286 */
[C---:B------:R-:W-:Y:S01]  /*12d50*/  IMAD.WIDE R142, R3.reuse, 0x4, R164 ;  /* 0x00000004038e7825 */ /* 0x040fe200078e02a4 */
[----:B------:R-:W-:Y:S04]  /*12d60*/  LDGSTS.E [R65+0xf700], desc[UR8][R144.64], !P2 ;  /* 0x0f70000090417fae */ /* 0x000fe8000d1a1008 */
[----:B------:R-:W-:Y:S01]  /*12d70*/  LDGSTS.E [R65+0xf780], desc[UR8][R142.64], !P2 ;  /* 0x0f7800008e417fae */ /* 0x000fe2000d1a1008 */
[----:B------:R-:W-:-:S05]  /*12d80*/  IMAD.WIDE R140, R3, 0x4, R140 ;  /* 0x00000004038c7825 */ /* 0x000fca00078e028c */
[----:B------:R-:W-:Y:S01]  /*12d90*/  LDGSTS.E [R65+0xfb00], desc[UR8][R140.64], !P5 ;  /* 0x0fb000008c417fae */ /* 0x000fe2000e9a1008 */
[----:B------:R-:W-:-:S04]  /*12da0*/  IMAD.WIDE R138, R3, 0x4, R136 ;  /* 0x00000004038a7825 */ /* 0x000fc800078e0288 */
[C---:B----4-:R-:W-:Y:S01]  /*12db0*/  IMAD.WIDE R136, R3.reuse, 0x4, R156 ;  /* 0x0000000403887825 */ /* 0x050fe200078e029c */
[----:B------:R-:W-:Y:S04]  /*12dc0*/  LDGSTS.E [R65+0xfb80], desc[UR8][R138.64], !P5 ;  /* 0x0fb800008a417fae */ /* 0x000fe8000e9a1008 */
[----:B------:R-:W-:Y:S04]  /*12dd0*/  LDGSTS.E [R65+0xff00], desc[UR8][R136.64], !P0 ;  /* 0x0ff0000088417fae */ /* 0x000fe8000c1a1008 */
[----:B------:R-:W-:Y:S04]  /*12de0*/  STL.64 [R1+0x328], R144 ;  /* 0x0003289001007387 */ /* 0x000fe80000100a00 */
[----:B------:R-:W-:Y:S04]  /*12df0*/  STL.64 [R1+0x13d0], R70 ;  /* 0x0013d04601007387 */ /* 0x000fe80000100a00 */
[----:B------:R-:W-:Y:S04]  /*12e00*/  STL.64 [R1+0x330], R142 ;  /* 0x0003308e01007387 */ /* 0x000fe80000100a00 */
[----:B------:R1:W-:Y:S01]  /*12e10*/  STL.64 [R1+0x368], R140 ;  /* 0x0003688c01007387 */ /* 0x0003e20000100a00 */
[----:B------:R-:W-:-:S05]  /*12e20*/  IMAD.WIDE R134, R3, 0x4, R148 ;  /* 0x0000000403867825 */ /* 0x000fca00078e0294 */
[----:B------:R-:W-:Y:S04]  /*12e30*/  LDGSTS.E [R65+0xff80], desc[UR8][R134.64], !P0 ;  /* 0x0ff8000086417fae */ /* 0x000fe8000c1a1008 */
[----:B------:R-:W0:Y:S04]  /*12e40*/  LDGDEPBAR ;  /* 0x00000000000079af */ /* 0x000e280000000000 */
[----:B------:R2:W-:Y:S04]  /*12e50*/  LDGSTS.E [R2+0x18000], desc[UR8][R132.64], P1 ;  /* 0x1800000084027fae */ /* 0x0005e800089a1008 */
        /* <DEDUP_REMOVED lines=8> */
[----:B------:R1:W-:Y:S04]  /*12ee0*/  STL.64 [R1+0x370], R138 ;  /* 0x0003708a01007387 */ /* 0x0003e80000100a00 */
[----:B------:R1:W-:Y:S04]  /*12ef0*/  LDGSTS.E [R2+0x1a080], desc[UR8][R114.64], P3 ;  /* 0x1a08000072027fae */ /* 0x0003e800099a1008 */
[----:B------:R-:W-:Y:S04]  /*12f00*/  STL.64 [R1+0x3a8], R136 ;  /* 0x0003a88801007387 */ /* 0x000fe80000100a00 */
[----:B------:R1:W-:Y:S04]  /*12f10*/  LDGSTS.E [R2+0x1a100], desc[UR8][R112.64], P6 ;  /* 0x1a10000070027fae */ /* 0x0003e8000b1a1008 */
[----:B------:R1:W-:Y:S04]  /*12f20*/  STL.64 [R1+0x3b0], R134 ;  /* 0x0003b08601007387 */ /* 0x0003e80000100a00 */
[----:B------:R-:W-:Y:S04]  /*12f30*/  LDGSTS.E [R2+0x1a180], desc[UR8][R104.64], P4 ;  /* 0x1a18000068027fae */ /* 0x000fe8000a1a1008 */
[----:B------:R-:W-:Y:S04]  /*12f40*/  LDGSTS.E [R2+0x1b000], desc[UR8][R100.64], P1 ;  /* 0x1b00000064027fae */ /* 0x000fe800089a1008 */
[----:B------:R-:W2:Y:S04]  /*12f50*/  LDL.LU.64 R132, [R1+0x928] ;  /* 0x0009280001847983 */ /* 0x000ea80000300a00 */
[----:B------:R-:W-:Y:S04]  /*12f60*/  LDGSTS.E [R2+0x1b080], desc[UR8][R96.64], P3 ;  /* 0x1b08000060027fae */ /* 0x000fe800099a1008 */
[----:B------:R-:W4:Y:S04]  /*12f70*/  LDL.LU.64 R100, [R1+0x938] ;  /* 0x0009380001647983 */ /* 0x000f280000300a00 */
[----:B------:R-:W1:Y:S04]  /*12f80*/  LDL.LU.64 R104, [R1+0x948] ;  /* 0x0009480001687983 */ /* 0x000e680000300a00 */
[----:B------:R-:W4:Y:S04]  /*12f90*/  LDL.LU.64 R96, [R1+0x950] ;  /* 0x0009500001607983 */ /* 0x000f280000300a00 */
[----:B------:R-:W-:Y:S04]  /*12fa0*/  LDGSTS.E [R2+0x1b100], desc[UR8][R110.64], P6 ;  /* 0x1b1000006e027fae */ /* 0x000fe8000b1a1008 */
[----:B------:R-:W-:Y:S04]  /*12fb0*/  LDGSTS.E [R2+0x1b180], desc[UR8][R108.64], P4 ;  /* 0x1b1800006c027fae */ /* 0x000fe8000a1a1008 */
[----:B------:R-:W4:Y:S04]  /*12fc0*/  LDL.LU.64 R124, [R1+0xa30] ;  /* 0x000a3000017c7983 */ /* 0x000f280000300a00 */
[----:B------:R-:W-:Y:S04]  /*12fd0*/  LDGSTS.E [R2+0x1c000], desc[UR8][R94.64], P1 ;  /* 0x1c0000005e027fae */ /* 0x000fe800089a1008 */
[----:B------:R-:W-:Y:S04]  /*12fe0*/  LDGSTS.E [R2+0x1c080], desc[UR8][R106.64], P3 ;  /* 0x1c0800006a027fae */ /* 0x000fe800099a1008 */
[----:B------:R1:W-:Y:S04]  /*12ff0*/  LDGSTS.E [R2+0x1c100], desc[UR8][R102.64], P6 ;  /* 0x1c10000066027fae */ /* 0x0003e8000b1a1008 */
[----:B------:R-:W4:Y:S04]  /*13000*/  LDL.LU.64 R94, [R1+0xa28] ;  /* 0x000a2800015e7983 */ /* 0x000f280000300a00 */
[----:B------:R-:W4:Y:S04]  /*13010*/  LDL.LU.64 R108, [R1+0xa20] ;  /* 0x000a2000016c7983 */ /* 0x000f280000300a00 */
[----:B------:R1:W-:Y:S04]  /*13020*/  LDGSTS.E [R2+0x1c180], desc[UR8][R98.64], P4 ;  /* 0x1c18000062027fae */ /* 0x0003e8000a1a1008 */
[----:B------:R1:W-:Y:S04]  /*13030*/  LDGSTS.E [R2+0x1d000], desc[UR8][R92.64], P1 ;  /* 0x1d0000005c027fae */ /* 0x0003e800089a1008 */
[----:B------:R1:W-:Y:S04]  /*13040*/  LDGSTS.E [R2+0x1d080], desc[UR8][R90.64], P3 ;  /* 0x1d0800005a027fae */ /* 0x0003e800099a1008 */
[----:B------:R-:W4:Y:S04]  /*13050*/  LDL.LU.64 R98, [R1+0xa18] ;  /* 0x000a180001627983 */ /* 0x000f280000300a00 */
[----:B------:R-:W4:Y:S04]  /*13060*/  LDL.LU.64 R116, [R1+0xa10] ;  /* 0x000a100001747983 */ /* 0x000f280000300a00 */
[----:B---3--:R-:W3:Y:S04]  /*13070*/  LDL.LU.64 R90, [R1+0xa08] ;  /* 0x000a0800015a7983 */ /* 0x008ee80000300a00 */
[----:B------:R-:W3:Y:S04]  /*13080*/  LDL.LU.64 R92, [R1+0xa00] ;  /* 0x000a0000015c7983 */ /* 0x000ee80000300a00 */
[----:B------:R-:W3:Y:S04]  /*13090*/  LDL.LU.64 R102, [R1+0x9f8] ;  /* 0x0009f80001667983 */ /* 0x000ee80000300a00 */
        /* <DEDUP_REMOVED lines=9> */
[----:B------:R1:W-:Y:S01]  /*13130*/  LDGSTS.E [R2+0x1f180], desc[UR8][R70.64], P4 ;  /* 0x1f18000046027fae */ /* 0x0003e2000a1a1008 */
[----:B--2---:R-:W-:-:S05]  /*13140*/  IMAD.WIDE R132, R0, 0x4, R132 ;  /* 0x0000000400847825 */ /* 0x004fca00078e0284 */
[----:B------:R2:W-:Y:S01]  /*13150*/  LDGSTS.E [R66+0x18200], desc[UR8][R132.64], P1 ;  /* 0x1820000084427fae */ /* 0x0005e200089a1008 */
[----:B----4-:R-:W-:-:S03]  /*13160*/  IMAD.WIDE R130, R0, 0x4, R100 ;  /* 0x0000000400827825 */ /* 0x010fc600078e0264 */
[----:B------:R-:W4:Y:S01]  /*13170*/  LDL.LU.64 R100, [R1+0x9f0] ;  /* 0x0009f00001647983 */ /* 0x000f220000300a00 */
[----:B-1----:R-:W-:-:S03]  /*13180*/  IMAD.WIDE R128, R0, 0x4, R104 ;  /* 0x0000000400807825 */ /* 0x002fc600078e0268 */
[----:B------:R1:W-:Y:S01]  /*13190*/  LDGSTS.E [R66+0x18280], desc[UR8][R130.64], P3 ;  /* 0x1828000082427fae */ /* 0x0003e200099a1008 */
[----:B------:R-:W-:-:S03]  /*131a0*/  IMAD.WIDE R126, R0, 0x4, R96 ;  /* 0x00000004007e7825 */ /* 0x000fc600078e0260 */
[----:B------:R-:W2:Y:S04]  /*131b0*/  LDL.LU.64 R96, [R1+0x9e8] ;  /* 0x0009e80001607983 */ /* 0x000ea80000300a00 */
[----:B------:R1:W-:Y:S04]  /*131c0*/  STL.64 [R1+0x3e8], R132 ;  /* 0x0003e88401007387 */ /* 0x0003e80000100a00 */
[----:B------:R-:W-:Y:S04]  /*131d0*/  STL.64 [R1+0x3f0], R130 ;  /* 0x0003f08201007387 */ /* 0x000fe80000100a00 */
[----:B------:R-:W2:Y:S01]  /*131e0*/  LDL.LU.64 R140, [R1+0x9e0] ;  /* 0x0009e000018c7983 */ /* 0x000ea20000300a00 */
[----:B------:R-:W-:-:S03]  /*131f0*/  IMAD.WIDE R124, R0, 0x4, R124 ;  /* 0x00000004007c7825 */ /* 0x000fc600078e027c */
[----:B------:R-:W-:Y:S04]  /*13200*/  STL.64 [R1+0x3f8], R128 ;  /* 0x0003f88001007387 */ /* 0x000fe80000100a00 */
[----:B------:R-:W-:Y:S04]  /*13210*/  LDGSTS.E [R66+0x18300], desc[UR8][R128.64], P6 ;  /* 0x1830000080427fae */ /* 0x000fe8000b1a1008 */
[----:B------:R1:W-:Y:S01]  /*13220*/  LDGSTS.E [R66+0x18380], desc[UR8][R126.64], P4 ;  /* 0x183800007e427fae */ /* 0x0003e2000a1a1008 */
[----:B------:R-:W-:-:S03]  /*13230*/  IMAD.WIDE R122, R0, 0x4, R94 ;  /* 0x00000004007a7825 */ /* 0x000fc600078e025e */
[----:B------:R1:W-:Y:S01]  /*13240*/  LDGSTS.E [R66+0x19200], desc[UR8][R124.64], P1 ;  /* 0x192000007c427fae */ /* 0x0003e200089a1008 */
[----:B------:R-:W-:-:S03]  /*13250*/  IMAD.WIDE R120, R0, 0x4, R108 ;  /* 0x0000000400787825 */ /* 0x000fc600078e026c */
[----:B------:R-:W4:Y:S04]  /*13260*/  LDL.LU.64 R108, [R1+0x9d8] ;  /* 0x0009d800016c7983 */ /* 0x000f280000300a00 */
[----:B------:R-:W-:Y:S04]  /*13270*/  STL.64 [R1+0x400], R126 ;  /* 0x0004007e01007387 */ /* 0x000fe80000100a00 */
[----:B------:R-:W-:Y:S04]  /*13280*/  STL.64 [R1+0x4d8], R124 ;  /* 0x0004d87c01007387 */ /* 0x000fe80000100a00 */
[----:B------:R-:W4:Y:S01]  /*13290*/  LDL.LU.64 R94, [R1+0x9d0] ;  /* 0x0009d000015e7983 */ /* 0x000f220000300a00 */
[----:B------:R-:W-:-:S03]  /*132a0*/  IMAD.WIDE R118, R0, 0x4, R98 ;  /* 0x0000000400767825 */ /* 0x000fc600078e0262 */
[----:B------:R-:W4:Y:S04]  /*132b0*/  LDL.LU.64 R106, [R1+0x9c8] ;  /* 0x0009c800016a7983 */ /* 0x000f280000300a00 */
[----:B------:R-:W-:Y:S01]  /*132c0*/  STL.64 [R1+0x4e0], R122 ;  /* 0x0004e07a01007387 */ /* 0x000fe20000100a00 */
[----:B------:R-:W-:-:S03]  /*132d0*/  IMAD.WIDE R116, R0, 0x4, R116 ;  /* 0x0000000400747825 */ /* 0x000fc600078e0274 */
[----:B------:R-:W4:Y:S01]  /*132e0*/  LDL.LU.64 R104, [R1+0x9c0] ;  /* 0x0009c00001687983 */ /* 0x000f220000300a00 */
[----:B---3--:R-:W-:-:S03]  /*132f0*/  IMAD.WIDE R114, R0, 0x4, R90 ;  /* 0x0000000400727825 */ /* 0x008fc600078e025a */
[----:B------:R-:W3:Y:S01]  /*13300*/  LDL.LU.64 R98, [R1+0x9b8] ;  /* 0x0009b80001627983 */ /* 0x000ee20000300a00 */
[----:B------:R-:W-:-:S03]  /*13310*/  IMAD.WIDE R112, R0, 0x4, R92 ;  /* 0x0000000400707825 */ /* 0x000fc600078e025c */
[----:B------:R-:W-:Y:S04]  /*13320*/  STL.64 [R1+0x4e8], R120 ;  /* 0x0004e87801007387 */ /* 0x000fe80000100a00 */
[----:B------:R-:W3:Y:S04]  /*13330*/  LDL.LU.64 R92, [R1+0x9b0] ;  /* 0x0009b000015c7983 */ /* 0x000ee80000300a00 */
[----:B------:R-:W3:Y:S04]  /*13340*/  LDL.LU.64 R90, [R1+0x9a8] ;  /* 0x0009a800015a7983 */ /* 0x000ee80000300a00 */
[----:B------:R-:W-:Y:S04]  /*13350*/  STL.64 [R1+0x4f0], R118 ;  /* 0x0004f07601007387 */ /* 0x000fe80000100a00 */
[----:B------:R-:W3:Y:S04]  /*13360*/  LDL.LU.64 R152, [R1+0x9a0] ;  /* 0x0009a00001987983 */ /* 0x000ee80000300a00 */
[----:B------:R-:W3:Y:S04]  /*13370*/  LDL.LU.64 R142, [R1+0x998] ;  /* 0x00099800018e7983 */ /* 0x000ee80000300a00 */
[----:B------:R-:W-:Y:S01]  /*13380*/  STL.64 [R1+0xa10], R116 ;  /* 0x000a107401007387 */ /* 0x000fe20000100a00 */
[----:B------:R-:W-:-:S03]  /*13390*/  IMAD.WIDE R102, R0, 0x4, R102 ;  /* 0x0000000400667825 */ /* 0x000fc600078e0266 */
[----:B------:R-:W3:Y:S04]  /*133a0*/  LDL.LU.64 R138, [R1+0x990] ;  /* 0x00099000018a7983 */ /* 0x000ee80000300a00 */
[----:B------:R-:W3:Y:S04]  /*133b0*/  LDL.LU.64 R144, [R1+0x988] ;  /* 0x0009880001907983 */ /* 0x000ee80000300a00 */
[----:B------:R-:W-:Y:S04]  /*133c0*/  STL.64 [R1+0xa08], R114 ;  /* 0x000a087201007387 */ /* 0x000fe80000100a00 */
[----:B------:R-:W3:Y:S04]  /*133d0*/  LDL.LU.64 R134, [R1+0x980] ;  /* 0x0009800001867983 */ /* 0x000ee80000300a00 */
[----:B------:R-:W3:Y:S04]  /*133e0*/  LDL.LU.64 R164, [R1+0x978] ;  /* 0x0009780001a47983 */ /* 0x000ee80000300a00 */
[----:B------:R-:W-:Y:S04]  /*133f0*/  STL.64 [R1+0xa00], R112 ;  /* 0x000a007001007387 */ /* 0x000fe80000100a00 */
[----:B------:R-:W3:Y:S04]  /*13400*/  LDL.LU.64 R136, [R1+0x970] ;  /* 0x0009700001887983 */ /* 0x000ee80000300a00 */
[----:B------:R-:W3:Y:S04]  /*13410*/  LDL.LU.64 R156, [R1+0x968] ;  /* 0x00096800019c7983 */ /* 0x000ee80000300a00 */
[----:B------:R-:W-:Y:S04]  /*13420*/  STL.64 [R1+0x9f8], R102 ;  /* 0x0009f86601007387 */ /* 0x000fe80000100a00 */
[----:B------:R-:W3:Y:S04]  /*13430*/  LDL.LU.64 R148, [R1+0x960] ;  /* 0x0009600001947983 */ /* 0x000ee80000300a00 */
[----:B------:R-:W-:Y:S04]  /*13440*/  LDGSTS.E [R66+0x19280], desc[UR8][R122.64], P3 ;  /* 0x192800007a427fae */ /* 0x000fe800099a1008 */
[----:B------:R1:W-:Y:S04]  /*13450*/  LDGSTS.E [R66+0x19300], desc[UR8][R120.64], P6 ;  /* 0x1930000078427fae */ /* 0x0003e8000b1a1008 */
[----:B------:R1:W-:Y:S04]  /*13460*/  LDGSTS.E [R66+0x19380], desc[UR8][R118.64], P4 ;  /* 0x1938000076427fae */ /* 0x0003e8000a1a1008 */
[----:B------:R-:W-:Y:S04]  /*13470*/  LDGSTS.E [R66+0x1a200], desc[UR8][R116.64], P1 ;  /* 0x1a20000074427fae */ /* 0x000fe800089a1008 */
[----:B------:R-:W-:Y:S04]  /*13480*/  LDGSTS.E [R66+0x1a280], desc[UR8][R114.64], P3 ;  /* 0x1a28000072427fae */ /* 0x000fe800099a1008 */
[----:B------:R1:W-:Y:S04]  /*13490*/  LDGSTS.E [R66+0x1a300], desc[UR8][R112.64], P6 ;  /* 0x1a30000070427fae */ /* 0x0003e8000b1a1008 */
[----:B------:R-:W-:Y:S01]  /*134a0*/  LDGSTS.E [R66+0x1a380], desc[UR8][R102.64], P4 ;  /* 0x1a38000066427fae */ /* 0x000fe2000a1a1008 */
[----:B--2---:R-:W-:-:S03]  /*134b0*/  IMAD.WIDE R110, R0, 0x4, R140 ;  /* 0x00000004006e7825 */ /* 0x004fc600078e028c */
[----:B------:R-:W2:Y:S01]  /*134c0*/  LDL.LU.64 R140, [R1+0x958] ;  /* 0x00095800018c7983 */ /* 0x000ea20000300a00 */
[----:B----4-:R-:W-:-:S04]  /*134d0*/  IMAD.WIDE R100, R0, 0x4, R100 ;  /* 0x0000000400647825 */ /* 0x010fc800078e0264 */
[C---:B------:R-:W-:Y:S01]  /*134e0*/  IMAD.WIDE R96, R0.reuse, 0x4, R96 ;  /* 0x0000000400607825 */ /* 0x040fe200078e0260 */
[----:B------:R4:W-:Y:S04]  /*134f0*/  STL.64 [R1+0xff8], R100 ;  /* 0x000ff86401007387 */ /* 0x0009e80000100a00 */
[----:B------:R1:W-:Y:S01]  /*13500*/  STL.64 [R1+0x1000], R96 ;  /* 0x0010006001007387 */ /* 0x0003e20000100a00 */
[----:B------:R-:W-:-:S03]  /*13510*/  IMAD.WIDE R108, R0, 0x4, R108 ;  /* 0x00000004006c7825 */ /* 0x000fc600078e026c */
[----:B------:R-:W-:Y:S04]  /*13520*/  STL.64 [R1+0x1008], R110 ;  /* 0x0010086e01007387 */ /* 0x000fe80000100a00 */
[----:B------:R-:W-:Y:S04]  /*13530*/  STL.64 [R1+0x1010], R108 ;  /* 0x0010106c01007387 */ /* 0x000fe80000100a00 */
[----:B------:R-:W-:Y:S01]  /*13540*/  LDGSTS.E [R66+0x1b200], desc[UR8][R100.64], P1 ;  /* 0x1b20000064427fae */ /* 0x000fe200089a1008 */
[----:B------:R-:W-:-:S03]  /*13550*/  IMAD.WIDE R94, R0, 0x4, R94 ;  /* 0x00000004005e7825 */ /* 0x000fc600078e025e */
[----:B------:R-:W-:Y:S01]  /*13560*/  LDGSTS.E [R66+0x1b280], desc[UR8][R96.64], P3 ;  /* 0x1b28000060427fae */ /* 0x000fe200099a1008 */
[----:B------:R-:W-:-:S03]  /*13570*/  IMAD.WIDE R106, R0, 0x4, R106 ;  /* 0x00000004006a7825 */ /* 0x000fc600078e026a */
[----:B------:R1:W-:Y:S01]  /*13580*/  STL.64 [R1+0x1090], R94 ;  /* 0x0010905e01007387 */ /* 0x0003e20000100a00 */
[----:B------:R-:W-:-:S03]  /*13590*/  IMAD.WIDE R104, R0, 0x4, R104 ;  /* 0x0000000400687825 */ /* 0x000fc600078e0268 */
[----:B------:R-:W-:Y:S01]  /*135a0*/  STL.64 [R1+0x1098], R106 ;  /* 0x0010986a01007387 */ /* 0x000fe20000100a00 */
[----:B---3--:R-:W-:-:S03]  /*135b0*/  IMAD.WIDE R98, R0, 0x4, R98 ;  /* 0x0000000400627825 */ /* 0x008fc600078e0262 */
[----:B------:R-:W-:Y:S01]  /*135c0*/  STL.64 [R1+0x10a0], R104 ;  /* 0x0010a06801007387 */ /* 0x000fe20000100a00 */
[----:B------:R-:W-:-:S03]  /*135d0*/  IMAD.WIDE R92, R0, 0x4, R92 ;  /* 0x00000004005c7825 */ /* 0x000fc600078e025c */
[----:B------:R3:W-:Y:S01]  /*135e0*/  STL.64 [R1+0x10a8], R98 ;  /* 0x0010a86201007387 */ /* 0x0007e20000100a00 */
[----:B------:R-:W-:-:S03]  /*135f0*/  IMAD.WIDE R90, R0, 0x4, R90 ;  /* 0x00000004005a7825 */ /* 0x000fc600078e025a */
[----:B------:R-:W-:Y:S01]  /*13600*/  STL.64 [R1+0x11d0], R92 ;  /* 0x0011d05c01007387 */ /* 0x000fe20000100a00 */
[----:B------:R-:W-:-:S03]  /*13610*/  IMAD.WIDE R88, R0, 0x4, R152 ;  /* 0x0000000400587825 */ /* 0x000fc600078e0298 */
[----:B------:R1:W-:Y:S01]  /*13620*/  STL.64 [R1+0x11d8], R90 ;  /* 0x0011d85a01007387 */ /* 0x0003e20000100a00 */
        /* <DEDUP_REMOVED lines=15> */
[----:B------:R1:W-:Y:S04]  /*13720*/  STL.64 [R1+0x13a0], R74 ;  /* 0x0013a04a01007387 */ /* 0x0003e80000100a00 */
[----:B------:R1:W-:Y:S04]  /*13730*/  STL.64 [R1+0x13a8], R72 ;  /* 0x0013a84801007387 */ /* 0x0003e80000100a00 */
[----:B------:R-:W-:Y:S04]  /*13740*/  LDGSTS.E [R66+0x1b300], desc[UR8][R110.64], P6 ;  /* 0x1b3000006e427fae */ /* 0x000fe8000b1a1008 */
[----:B------:R-:W-:Y:S04]  /*13750*/  LDGSTS.E [R66+0x1b380], desc[UR8][R108.64], P4 ;  /* 0x1b3800006c427fae */ /* 0x000fe8000a1a1008 */
[----:B------:R-:W-:Y:S04]  /*13760*/  LDGSTS.E [R66+0x1c200], desc[UR8][R94.64], P1 ;  /* 0x1c2000005e427fae */ /* 0x000fe800089a1008 */
[----:B------:R-:W-:Y:S04]  /*13770*/  LDGSTS.E [R66+0x1c280], desc[UR8][R106.64], P3 ;  /* 0x1c2800006a427fae */ /* 0x000fe800099a1008 */
        /* <DEDUP_REMOVED lines=14> */
[----:B------:R2:W-:Y:S04]  /*13860*/  STL.64 [R1+0x13b0], R70 ;  /* 0x0013b04601007387 */ /* 0x0005e80000100a00 */
[----:B-1----:R-:W2:Y:S04]  /*13870*/  LDL.LU.64 R132, [R1+0xa38] ;  /* 0x000a380001847983 */ /* 0x002ea80000300a00 */
[----:B----4-:R-:W4:Y:S04]  /*13880*/  LDL.LU.64 R100, [R1+0xa50] ;  /* 0x000a500001647983 */ /* 0x010f280000300a00 */
[----:B------:R-:W4:Y:S04]  /*13890*/  LDL.LU.64 R102, [R1+0xa58] ;  /* 0x000a580001667983 */ /* 0x000f280000300a00 */
[----:B------:R-:W4:Y:S04]  /*138a0*/  LDL.LU.64 R96, [R1+0xa60] ;  /* 0x000a600001607983 */ /* 0x000f280000300a00 */
[----:B------:R-:W4:Y:S04]  /*138b0*/  LDL.LU.64 R124, [R1+0xb50] ;  /* 0x000b5000017c7983 */ /* 0x000f280000300a00 */
[----:B------:R-:W4:Y:S04]  /*138c0*/  LDL.LU.64 R94, [R1+0xb48] ;  /* 0x000b4800015e7983 */ /* 0x000f280000300a00 */
[----:B------:R-:W4:Y:S04]  /*138d0*/  LDL.LU.64 R108, [R1+0xb40] ;  /* 0x000b4000016c7983 */ /* 0x000f280000300a00 */
[----:B---3--:R-:W3:Y:S04]  /*138e0*/  LDL.LU.64 R98, [R1+0xb38] ;  /* 0x000b380001627983 */ /* 0x008ee80000300a00 */
[----:B------:R-:W3:Y:S04]  /*138f0*/  LDL.LU.64 R116, [R1+0xb30] ;  /* 0x000b300001747983 */ /* 0x000ee80000300a00 */
[----:B------:R-:W3:Y:S04]  /*13900*/  LDL.LU.64 R90, [R1+0xb28] ;  /* 0x000b2800015a7983 */ /* 0x000ee80000300a00 */
[----:B------:R-:W3:Y:S04]  /*13910*/  LDL.LU.64 R92, [R1+0xb20] ;  /* 0x000b2000015c7983 */ /* 0x000ee80000300a00 */
[----:B------:R-:W3:Y:S04]  /*13920*/  LDL.LU.64 R104, [R1+0xb18] ;  /* 0x000b180001687983 */ /* 0x000ee80000300a00 */
[----:B------:R1:W-:Y:S01]  /*13930*/  LDGSTS.E [R66+0x1f380], desc[UR8][R70.64], P4 ;  /* 0x1f38000046427fae */ /* 0x0003e2000a1a1008 */
[----:B--2---:R-:W-:-:S04]  /*13940*/  IMAD.WIDE R132, R0, 0x4, R132 ;  /* 0x0000000400847825 */ /* 0x004fc800078e0284 */
[C---:B----4-:R-:W-:Y:S01]  /*13950*/  IMAD.WIDE R130, R0.reuse, 0x4, R100 ;  /* 0x0000000400827825 */ /* 0x050fe200078e0264 */
[----:B------:R2:W-:Y:S04]  /*13960*/  LDGSTS.E [R6+0x18400], desc[UR8][R132.64], P1 ;  /* 0x1840000084067fae */ /* 0x0005e800089a1008 */
[----:B------:R-:W4:Y:S01]  /*13970*/  LDL.LU.64 R100, [R1+0xb10] ;  /* 0x000b100001647983 */ /* 0x000f220000300a00 */
[----:B------:R-:W-:-:S03]  /*13980*/  IMAD.WIDE R126, R0, 0x4, R96 ;  /* 0x00000004007e7825 */ /* 0x000fc600078e0260 */
[----:B------:R1:W-:Y:S04]  /*13990*/  LDGSTS.E [R6+0x18480], desc[UR8][R130.64], P3 ;  /* 0x1848000082067fae */ /* 0x0003e800099a1008 */
[----:B------:R-:W2:Y:S04]  /*139a0*/  LDL.LU.64 R96, [R1+0xb08] ;  /* 0x000b080001607983 */ /* 0x000ea80000300a00 */
[----:B------:R1:W-:Y:S04]  /*139b0*/  STL.64 [R1+0x408], R132 ;  /* 0x0004088401007387 */ /* 0x0003e80000100a00 */
[----:B------:R-:W-:Y:S04]  /*139c0*/  STL.64 [R1+0x410], R130 ;  /* 0x0004108201007387 */ /* 0x000fe80000100a00 */
[----:B------:R-:W2:Y:S01]  /*139d0*/  LDL.LU.64 R140, [R1+0xb00] ;  /* 0x000b0000018c7983 */ /* 0x000ea20000300a00 */
[----:B------:R-:W-:-:S04]  /*139e0*/  IMAD.WIDE R128, R0, 0x4, R102 ;  /* 0x0000000400807825 */ /* 0x000fc800078e0266 */
[C---:B------:R-:W-:Y:S01]  /*139f0*/  IMAD.WIDE R124, R0.reuse, 0x4, R124 ;  /* 0x00000004007c7825 */ /* 0x040fe200078e027c */
[----:B------:R-:W-:Y:S03]  /*13a00*/  STL.64 [R1+0x418], R128 ;  /* 0x0004188001007387 */ /* 0x000fe60000100a00 */
[C---:B------:R-:W-:Y:S01]  /*13a10*/  IMAD.WIDE R120, R0.reuse, 0x4, R108 ;  /* 0x0000000400787825 */ /* 0x040fe200078e026c */
[----:B------:R1:W-:Y:S03]  /*13a20*/  LDGSTS.E [R6+0x18500], desc[UR8][R128.64], P6 ;  /* 0x1850000080067fae */ /* 0x0003e6000b1a1008 */
[C---:B------:R-:W-:Y:S01]  /*13a30*/  IMAD.WIDE R122, R0.reuse, 0x4, R94 ;  /* 0x00000004007a7825 */ /* 0x040fe200078e025e */
[----:B------:R-:W4:Y:S04]  /*13a40*/  LDL.LU.64 R108, [R1+0xaf8] ;  /* 0x000af800016c7983 */ /* 0x000f280000300a00 */
[----:B------:R-:W-:Y:S04]  /*13a50*/  STL.64 [R1+0x420], R126 ;  /* 0x0004207e01007387 */ /* 0x000fe80000100a00 */
[----:B------:R-:W-:Y:S01]  /*13a60*/  STL.64 [R1+0x878], R124 ;  /* 0x0008787c01007387 */ /* 0x000fe20000100a00 */
[----:B---3--:R-:W-:-:S03]  /*13a70*/  IMAD.WIDE R118, R0, 0x4, R98 ;  /* 0x0000000400767825 */ /* 0x008fc600078e0262 */
[----:B------:R-:W3:Y:S04]  /*13a80*/  LDL.LU.64 R106, [R1+0xaf0] ;  /* 0x000af000016a7983 */ /* 0x000ee80000300a00 */
[----:B------:R-:W3:Y:S01]  /*13a90*/  LDL.LU.64 R102, [R1+0xae8] ;  /* 0x000ae80001667983 */ /* 0x000ee20000300a00 */
[----:B------:R-:W-:-:S03]  /*13aa0*/  IMAD.WIDE R112, R0, 0x4, R92 ;  /* 0x0000000400707825 */ /* 0x000fc600078e025c */
[----:B------:R-:W-:Y:S01]  /*13ab0*/  STL.64 [R1+0x888], R122 ;  /* 0x0008887a01007387 */ /* 0x000fe20000100a00 */
[----:B------:R-:W-:-:S03]  /*13ac0*/  IMAD.WIDE R116, R0, 0x4, R116 ;  /* 0x0000000400747825 */ /* 0x000fc600078e0274 */
[----:B------:R-:W3:Y:S01]  /*13ad0*/  LDL.LU.64 R94, [R1+0xae0] ;  /* 0x000ae000015e7983 */ /* 0x000ee20000300a00 */
[----:B------:R-:W-:-:S03]  /*13ae0*/  IMAD.WIDE R114, R0, 0x4, R90 ;  /* 0x0000000400727825 */ /* 0x000fc600078e025a */
[----:B------:R-:W3:Y:S04]  /*13af0*/  LDL.LU.64 R98, [R1+0xad8] ;  /* 0x000ad80001627983 */ /* 0x000ee80000300a00 */
        /* <DEDUP_REMOVED lines=18> */
[----:B------:R1:W-:Y:S04]  /*13c20*/  LDGSTS.E [R6+0x18580], desc[UR8][R126.64], P4 ;  /* 0x185800007e067fae */ /* 0x0003e8000a1a1008 */
[----:B------:R1:W-:Y:S04]  /*13c30*/  LDGSTS.E [R6+0x19400], desc[UR8][R124.64], P1 ;  /* 0x194000007c067fae */ /* 0x0003e800089a1008 */
[----:B------:R1:W-:Y:S04]  /*13c40*/  LDGSTS.E [R6+0x19480], desc[UR8][R122.64], P3 ;  /* 0x194800007a067fae */ /* 0x0003e800099a1008 */
[----:B------:R1:W-:Y:S04]  /*13c50*/  LDGSTS.E [R6+0x19500], desc[UR8][R120.64], P6 ;  /* 0x1950000078067fae */ /* 0x0003e8000b1a1008 */
[----:B------:R1:W-:Y:S04]  /*13c60*/  LDGSTS.E [R6+0x19580], desc[UR8][R118.64], P4 ;  /* 0x1958000076067fae */ /* 0x0003e8000a1a1008 */
[----:B------:R-:W-:Y:S04]  /*13c70*/  LDGSTS.E [R6+0x1a400], desc[UR8][R116.64], P1 ;  /* 0x1a40000074067fae */ /* 0x000fe800089a1008 */
[----:B------:R-:W-:Y:S04]  /*13c80*/  LDGSTS.E [R6+0x1a480], desc[UR8][R114.64], P3 ;  /* 0x1a48000072067fae */ /* 0x000fe800099a1008 */
[----:B------:R1:W-:Y:S04]  /*13c90*/  LDGSTS.E [R6+0x1a500], desc[UR8][R112.64], P6 ;  /* 0x1a50000070067fae */ /* 0x0003e8000b1a1008 */
[----:B------:R-:W-:Y:S01]  /*13ca0*/  LDGSTS.E [R6+0x1a580], desc[UR8][R104.64], P4 ;  /* 0x1a58000068067fae */ /* 0x000fe2000a1a1008 */
[----:B--2---:R-:W-:-:S03]  /*13cb0*/  IMAD.WIDE R110, R0, 0x4, R140 ;  /* 0x00000004006e7825 */ /* 0x004fc600078e028c */
[----:B------:R-:W1:Y:S01]  /*13cc0*/  LDL.LU.64 R140, [R1+0xa68] ;  /* 0x000a6800018c7983 */ /* 0x000e620000300a00 */
[----:B----4-:R-:W-:-:S04]  /*13cd0*/  IMAD.WIDE R100, R0, 0x4, R100 ;  /* 0x0000000400647825 */ /* 0x010fc800078e0264 */
[C---:B------:R-:W-:Y:S01]  /*13ce0*/  IMAD.WIDE R96, R0.reuse, 0x4, R96 ;  /* 0x0000000400607825 */ /* 0x040fe200078e0260 */
[----:B------:R2:W-:Y:S03]  /*13cf0*/  STL.64 [R1+0xb10], R100 ;  /* 0x000b106401007387 */ /* 0x0005e60000100a00 */
[C---:B------:R-:W-:Y:S01]  /*13d00*/  IMAD.WIDE R108, R0.reuse, 0x4, R108 ;  /* 0x00000004006c7825 */ /* 0x040fe200078e026c */
[----:B------:R4:W-:Y:S04]  /*13d10*/  STL.64 [R1+0xb08], R96 ;  /* 0x000b086001007387 */ /* 0x0009e80000100a00 */
[----:B------:R-:W-:Y:S01]  /*13d20*/  STL.64 [R1+0xb00], R110 ;  /* 0x000b006e01007387 */ /* 0x000fe20000100a00 */
[----:B---3--:R-:W-:-:S03]  /*13d30*/  IMAD.WIDE R106, R0, 0x4, R106 ;  /* 0x00000004006a7825 */ /* 0x008fc600078e026a */
[----:B------:R3:W-:Y:S01]  /*13d40*/  STL.64 [R1+0xaf8], R108 ;  /* 0x000af86c01007387 */ /* 0x0007e20000100a00 */
[----:B------:R-:W-:-:S03]  /*13d50*/  IMAD.WIDE R102, R0, 0x4, R102 ;  /* 0x0000000400667825 */ /* 0x000fc600078e0266 */
[----:B------:R-:W-:Y:S01]  /*13d60*/  STL.64 [R1+0x1050], R106 ;  /* 0x0010506a01007387 */ /* 0x000fe20000100a00 */
[----:B------:R-:W-:-:S03]  /*13d70*/  IMAD.WIDE R94, R0, 0x4, R94 ;  /* 0x00000004005e7825 */ /* 0x000fc600078e025e */
[----:B------:R-:W-:Y:S01]  /*13d80*/  STL.64 [R1+0x1058], R102 ;  /* 0x0010586601007387 */ /* 0x000fe20000100a00 */
[----:B------:R-:W-:-:S03]  /*13d90*/  IMAD.WIDE R98, R0, 0x4, R98 ;  /* 0x0000000400627825 */ /* 0x000fc600078e0262 */
[----:B------:R1:W-:Y:S01]  /*13da0*/  STL.64 [R1+0x1060], R94 ;  /* 0x0010605e01007387 */ /* 0x0003e20000100a00 */
        /* <DEDUP_REMOVED lines=25> */
[----:B------:R1:W-:Y:S04]  /*13f40*/  LDGSTS.E [R6+0x1b500], desc[UR8][R110.64], P6 ;  /* 0x1b5000006e067fae */ /* 0x0003e8000b1a1008 */
        /* <DEDUP_REMOVED lines=15> */
[----:B------:R1:W-:Y:S02]  /*14040*/  LDGSTS.E [R6+0x1f500], desc[UR8][R72.64], P6 ;  /* 0x1f50000048067fae */ /* 0x0003e4000b1a1008 */
[----:B-1----:R-:W-:-:S05]  /*14050*/  IMAD.WIDE R70, R0, 0x4, R140 ;  /* 0x0000000400467825 */ /* 0x002fca00078e028c */
[----:B------:R1:W-:Y:S04]  /*14060*/  STL.64 [R1+0x1390], R70 ;  /* 0x0013904601007387 */ /* 0x0003e80000100a00 */
[----:B------:R-:W3:Y:S04]  /*14070*/  LDL.LU.64 R132, [R1+0xb58] ;  /* 0x000b580001847983 */ /* 0x000ee80000300a00 */
[----:B--2---:R-:W2:Y:S04]  /*14080*/  LDL.LU.64 R100, [R1+0xb60] ;  /* 0x000b600001647983 */ /* 0x004ea80000300a00 */
[----:B------:R-:W2:Y:S04]  /*14090*/  LDL.LU.64 R104, [R1+0xb78] ;  /* 0x000b780001687983 */ /* 0x000ea80000300a00 */
[----:B----4-:R-:W4:Y:S04]  /*140a0*/  LDL.LU.64 R96, [R1+0xb80] ;  /* 0x000b800001607983 */ /* 0x010f280000300a00 */
[----:B------:R-:W4:Y:S04]  /*140b0*/  LDL.LU.64 R124, [R1+0xba8] ;  /* 0x000ba800017c7983 */ /* 0x000f280000300a00 */
[----:B---3--:R-:W3:Y:S04]  /*140c0*/  LDL.LU.64 R108, [R1+0xbe8] ;  /* 0x000be800016c7983 */ /* 0x008ee80000300a00 */
[----:B------:R-:W3:Y:S04]  /*140d0*/  LDL.LU.64 R94, [R1+0xc20] ;  /* 0x000c2000015e7983 */ /* 0x000ee80000300a00 */
[----:B------:R-:W3:Y:S04]  /*140e0*/  LDL.LU.64 R98, [R1+0xb88] ;  /* 0x000b880001627983 */ /* 0x000ee80000300a00 */
[----:B------:R-:W3:Y:S04]  /*140f0*/  LDL.LU.64 R116, [R1+0xc68] ;  /* 0x000c680001747983 */ /* 0x000ee80000300a00 */
[----:B------:R-:W3:Y:S04]  /*14100*/  LDL.LU.64 R90, [R1+0xc98] ;  /* 0x000c9800015a7983 */ /* 0x000ee80000300a00 */
[----:B------:R-:W3:Y:S04]  /*14110*/  LDL.LU.64 R92, [R1+0xcb0] ;  /* 0x000cb000015c7983 */ /* 0x000ee80000300a00 */
[----:B------:R-:W3:Y:S04]  /*14120*/  LDL.LU.64 R140, [R1+0xbd0] ;  /* 0x000bd000018c7983 */ /* 0x000ee80000300a00 */
[----:B------:R-:W3:Y:S04]  /*14130*/  LDL.LU.64 R102, [R1+0xcb8] ;  /* 0x000cb80001667983 */ /* 0x000ee80000300a00 */
[----:B------:R1:W-:Y:S01]  /*14140*/  LDGSTS.E [R6+0x1f580], desc[UR8][R70.64], P4 ;  /* 0x1f58000046067fae */ /* 0x0003e2000a1a1008 */
[----:B------:R-:W-:-:S04]  /*14150*/  IMAD.WIDE R132, R0, 0x4, R132 ;  /* 0x0000000400847825 */ /* 0x000fc800078e0284 */
[C---:B--2---:R-:W-:Y:S01]  /*14160*/  IMAD.WIDE R130, R0.reuse, 0x4, R100 ;  /* 0x0000000400827825 */ /* 0x044fe200078e0264 */
[----:B------:R-:W-:Y:S03]  /*14170*/  LDGSTS.E [R67+0x18600], desc[UR8][R132.64], P1 ;  /* 0x1860000084437fae */ /* 0x000fe600089a1008 */
[C---:B------:R-:W-:Y:S01]  /*14180*/  IMAD.WIDE R128, R0.reuse, 0x4, R104 ;  /* 0x0000000400807825 */ /* 0x040fe200078e0268 */
[----:B------:R-:W2:Y:S03]  /*14190*/  LDL.LU.64 R100, [R1+0xcc8] ;  /* 0x000cc80001647983 */ /* 0x000ea60000300a00 */
[C---:B----4-:R-:W-:Y:S01]  /*141a0*/  IMAD.WIDE R126, R0.reuse, 0x4, R96 ;  /* 0x00000004007e7825 */ /* 0x050fe200078e0260 */
[----:B------:R-:W-:Y:S03]  /*141b0*/  STL.64 [R1+0x428], R132 ;  /* 0x0004288401007387 */ /* 0x000fe60000100a00 */
[C---:B------:R-:W-:Y:S01]  /*141c0*/  IMAD.WIDE R124, R0.reuse, 0x4, R124 ;  /* 0x00000004007c7825 */ /* 0x040fe200078e027c */
[----:B------:R-:W-:Y:S03]  /*141d0*/  STL.64 [R1+0x430], R130 ;  /* 0x0004308201007387 */ /* 0x000fe60000100a00 */
[C---:B---3--:R-:W-:Y:S01]  /*141e0*/  IMAD.WIDE R122, R0.reuse, 0x4, R108 ;  /* 0x00000004007a7825 */ /* 0x048fe200078e026c */
[----:B------:R3:W-:Y:S04]  /*141f0*/  LDGSTS.E [R67+0x18680], desc[UR8][R130.64], P3 ;  /* 0x1868000082437fae */ /* 0x0007e800099a1008 */
[----:B------:R-:W4:Y:S04]  /*14200*/  LDL.LU.64 R108, [R1+0xcc0] ;  /* 0x000cc000016c7983 */ /* 0x000f280000300a00 */
[----:B------:R-:W-:Y:S01]  /*14210*/  STL.64 [R1+0x438], R128 ;  /* 0x0004388001007387 */ /* 0x000fe20000100a00 */
[----:B------:R-:W-:-:S03]  /*14220*/  IMAD.WIDE R120, R0, 0x4, R94 ;  /* 0x0000000400787825 */ /* 0x000fc600078e025e */
[----:B------:R-:W3:Y:S04]  /*14230*/  LDL.LU.64 R104, [R1+0xbc8] ;  /* 0x000bc80001687983 */ /* 0x000ee80000300a00 */
[----:B------:R-:W-:Y:S04]  /*14240*/  STL.64 [R1+0x440], R126 ;  /* 0x0004407e01007387 */ /* 0x000fe80000100a00 */
[----:B------:R-:W-:Y:S01]  /*14250*/  STL.64 [R1+0x7e8], R124 ;  /* 0x0007e87c01007387 */ /* 0x000fe20000100a00 */
[----:B------:R-:W-:-:S03]  /*14260*/  IMAD.WIDE R118, R0, 0x4, R98 ;  /* 0x0000000400767825 */ /* 0x000fc600078e0262 */
        /* <DEDUP_REMOVED lines=26> */
[----:B------:R-:W1:Y:S01]  /*14410*/  LDL.LU.64 R140, [R1+0xb90] ;  /* 0x000b9000018c7983 */ /* 0x000e620000300a00 */
[----:B------:R-:W-:-:S03]  /*14420*/  IMAD.WIDE R102, R0, 0x4, R102 ;  /* 0x0000000400667825 */ /* 0x000fc600078e0266 */
[----:B------:R1:W-:Y:S04]  /*14430*/  LDGSTS.E [R67+0x18700], desc[UR8][R128.64], P6 ;  /* 0x1870000080437fae */ /* 0x0003e8000b1a1008 */
[----:B------:R1:W-:Y:S04]  /*14440*/  STL.64 [R1+0x9f0], R102 ;  /* 0x0009f06601007387 */ /* 0x0003e80000100a00 */
[----:B------:R1:W-:Y:S04]  /*14450*/  LDGSTS.E [R67+0x18780], desc[UR8][R126.64], P4 ;  /* 0x187800007e437fae */ /* 0x0003e8000a1a1008 */
[----:B------:R1:W-:Y:S04]  /*14460*/  LDGSTS.E [R67+0x19600], desc[UR8][R124.64], P1 ;  /* 0x196000007c437fae */ /* 0x0003e800089a1008 */
[----:B------:R1:W-:Y:S04]  /*14470*/  LDGSTS.E [R67+0x19680], desc[UR8][R122.64], P3 ;  /* 0x196800007a437fae */ /* 0x0003e800099a1008 */
[----:B------:R1:W-:Y:S04]  /*14480*/  LDGSTS.E [R67+0x19700], desc[UR8][R120.64], P6 ;  /* 0x1970000078437fae */ /* 0x0003e8000b1a1008 */
[----:B------:R1:W-:Y:S04]  /*14490*/  LDGSTS.E [R67+0x19780], desc[UR8][R118.64], P4 ;  /* 0x1978000076437fae */ /* 0x0003e8000a1a1008 */
[----:B------:R-:W-:Y:S04]  /*144a0*/  LDGSTS.E [R67+0x1a600], desc[UR8][R116.64], P1 ;  /* 0x1a60000074437fae */ /* 0x000fe800089a1008 */
[----:B------:R1:W-:Y:S04]  /*144b0*/  LDGSTS.E [R67+0x1a680], desc[UR8][R114.64], P3 ;  /* 0x1a68000072437fae */ /* 0x0003e800099a1008 */
[----:B------:R1:W-:Y:S04]  /*144c0*/  LDGSTS.E [R67+0x1a700], desc[UR8][R112.64], P6 ;  /* 0x1a70000070437fae */ /* 0x0003e8000b1a1008 */
[----:B------:R1:W-:Y:S04]  /*144d0*/  LDGSTS.E [R67+0x1a780], desc[UR8][R110.64], P4 ;  /* 0x1a7800006e437fae */ /* 0x0003e8000a1a1008 */
[----:B------:R-:W-:Y:S01]  /*144e0*/  LDGSTS.E [R67+0x1b600], desc[UR8][R102.64], P1 ;  /* 0x1b60000066437fae */ /* 0x000fe200089a1008 */
[----:B--2---:R-:W-:-:S05]  /*144f0*/  IMAD.WIDE R100, R0, 0x4, R100 ;  /* 0x0000000400647825 */ /* 0x004fca00078e0264 */
[----:B------:R2:W-:Y:S04]  /*14500*/  STL.64 [R1+0xa60], R100 ;  /* 0x000a606401007387 */ /* 0x0005e80000100a00 */
[----:B------:R-:W-:Y:S01]  /*14510*/  LDGSTS.E [R67+0x1b680], desc[UR8][R100.64], P3 ;  /* 0x1b68000064437fae */ /* 0x000fe200099a1008 */
[----:B----4-:R-:W-:-:S04]  /*14520*/  IMAD.WIDE R108, R0, 0x4, R108 ;  /* 0x00000004006c7825 */ /* 0x010fc800078e026c */
[C---:B---3--:R-:W-:Y:S01]  /*14530*/  IMAD.WIDE R104, R0.reuse, 0x4, R104 ;  /* 0x0000000400687825 */ /* 0x048fe200078e0268 */
[----:B------:R-:W-:Y:S04]  /*14540*/  STL.64 [R1+0xa78], R108 ;  /* 0x000a786c01007387 */ /* 0x000fe80000100a00 */
[----:B------:R3:W-:Y:S04]  /*14550*/  STL.64 [R1+0xa80], R104 ;  /* 0x000a806801007387 */ /* 0x0007e80000100a00 */
[----:B------:R4:W-:Y:S01]  /*14560*/  LDGSTS.E [R67+0x1b700], desc[UR8][R108.64], P6 ;  /* 0x1b7000006c437fae */ /* 0x0009e2000b1a1008 */
[----:B------:R-:W-:-:S03]  /*14570*/  IMAD.WIDE R96, R0, 0x4, R96 ;  /* 0x0000000400607825 */ /* 0x000fc600078e0260 */
[----:B------:R-:W-:Y:S01]  /*14580*/  LDGSTS.E [R67+0x1b780], desc[UR8][R104.64], P4 ;  /* 0x1b78000068437fae */ /* 0x000fe2000a1a1008 */
        /* <DEDUP_REMOVED lines=28> */
[----:B-1----:R-:W-:-:S03]  /*14750*/  IMAD.WIDE R70, R0, 0x4, R140 ;  /* 0x0000000400467825 */ /* 0x002fc600078e028c */
[----:B------:R1:W-:Y:S04]  /*14760*/  STL.64 [R1+0x1348], R72 ;  /* 0x0013484801007387 */ /* 0x0003e80000100a00 */
[----:B------:R1:W-:Y:S04]  /*14770*/  STL.64 [R1+0x1350], R70 ;  /* 0x0013504601007387 */ /* 0x0003e80000100a00 */
[----:B------:R-:W4:Y:S04]  /*14780*/  LDL.LU.64 R102, [R1+0xd48] ;  /* 0x000d480001667983 */ /* 0x000f280000300a00 */
[----:B------:R-:W4:Y:S04]  /*14790*/  LDL.LU.64 R132, [R1+0xd58] ;  /* 0x000d580001847983 */ /* 0x000f280000300a00 */
[----:B--2---:R-:W2:Y:S04]  /*147a0*/  LDL.LU.64 R100, [R1+0xd50] ;  /* 0x000d500001647983 */ /* 0x004ea80000300a00 */
[----:B------:R-:W2:Y:S04]  /*147b0*/  LDL.LU.64 R124, [R1+0xbb0] ;  /* 0x000bb000017c7983 */ /* 0x000ea80000300a00 */
[----:B---3--:R-:W3:Y:S04]  /*147c0*/  LDL.LU.64 R104, [R1+0xd68] ;  /* 0x000d680001687983 */ /* 0x008ee80000300a00 */
[----:B------:R-:W-:Y:S04]  /*147d0*/  LDGSTS.E [R67+0x1c600], desc[UR8][R96.64], P1 ;  /* 0x1c60000060437fae */ /* 0x000fe800089a1008 */
[----:B------:R1:W-:Y:S04]  /*147e0*/  LDGSTS.E [R67+0x1c680], desc[UR8][R106.64], P3 ;  /* 0x1c6800006a437fae */ /* 0x0003e800099a1008 */
[----:B------:R-:W-:Y:S04]  /*147f0*/  LDGSTS.E [R67+0x1c700], desc[UR8][R94.64], P6 ;  /* 0x1c7000005e437fae */ /* 0x000fe8000b1a1008 */
[----:B------:R-:W3:Y:S04]  /*14800*/  LDL.LU.64 R96, [R1+0xd78] ;  /* 0x000d780001607983 */ /* 0x000ee80000300a00 */
[----:B------:R1:W-:Y:S04]  /*14810*/  LDGSTS.E [R67+0x1c780], desc[UR8][R98.64], P4 ;  /* 0x1c78000062437fae */ /* 0x0003e8000a1a1008 */
[----:B------:R-:W3:Y:S04]  /*14820*/  LDL.LU.64 R94, [R1+0xd70] ;  /* 0x000d7000015e7983 */ /* 0x000ee80000300a00 */
[----:B------:R-:W3:Y:S04]  /*14830*/  LDL.LU.64 R116, [R1+0xbe0] ;  /* 0x000be00001747983 */ /* 0x000ee80000300a00 */
[----:B------:R-:W3:Y:S04]  /*14840*/  LDL.LU.64 R98, [R1+0xd80] ;  /* 0x000d800001627983 */ /* 0x000ee80000300a00 */
[----:B------:R1:W-:Y:S04]  /*14850*/  LDGSTS.E [R67+0x1d600], desc[UR8][R92.64], P1 ;  /* 0x1d6000005c437fae */ /* 0x0003e800089a1008 */
[----:B------:R1:W-:Y:S04]  /*14860*/  LDGSTS.E [R67+0x1d680], desc[UR8][R90.64], P3 ;  /* 0x1d6800005a437fae */ /* 0x0003e800099a1008 */
[----:B------:R1:W-:Y:S04]  /*14870*/  LDGSTS.E [R67+0x1d700], desc[UR8][R88.64], P6 ;  /* 0x1d70000058437fae */ /* 0x0003e8000b1a1008 */
[----:B------:R-:W3:Y:S04]  /*14880*/  LDL.LU.64 R92, [R1+0xd90] ;  /* 0x000d9000015c7983 */ /* 0x000ee80000300a00 */
        /* <DEDUP_REMOVED lines=11> */
[----:B----4-:R-:W-:-:S03]  /*14940*/  IMAD.WIDE R130, R0, 0x4, R102 ;  /* 0x0000000400827825 */ /* 0x010fc600078e0266 */
[----:B------:R-:W4:Y:S01]  /*14950*/  LDL.LU.64 R102, [R1+0xd98] ;  /* 0x000d980001667983 */ /* 0x000f220000300a00 */
[----:B------:R-:W-:-:S03]  /*14960*/  IMAD.WIDE R128, R0, 0x4, R132 ;  /* 0x0000000400807825 */ /* 0x000fc600078e0284 */
[----:B------:R1:W-:Y:S01]  /*14970*/  LDGSTS.E [R64+0x18800], desc[UR8][R130.64], P1 ;  /* 0x1880000082407fae */ /* 0x0003e200089a1008 */
[----:B--2---:R-:W-:-:S03]  /*14980*/  IMAD.WIDE R126, R0, 0x4, R100 ;  /* 0x00000004007e7825 */ /* 0x004fc600078e0264 */
[----:B------:R-:W2:Y:S04]  /*14990*/  LDL.LU.64 R100, [R1+0xda8] ;  /* 0x000da80001647983 */ /* 0x000ea80000300a00 */
[----:B------:R-:W-:Y:S04]  /*149a0*/  STL.64 [R1+0x448], R130 ;  /* 0x0004488201007387 */ /* 0x000fe80000100a00 */
[----:B------:R-:W-:Y:S04]  /*149b0*/  STL.64 [R1+0x450], R128 ;  /* 0x0004508001007387 */ /* 0x000fe80000100a00 */
[----:B------:R-:W1:Y:S01]  /*149c0*/  LDL.LU.64 R132, [R1+0xda0] ;  /* 0x000da00001847983 */ /* 0x000e620000300a00 */
[----:B------:R-:W-:-:S04]  /*149d0*/  IMAD.WIDE R124, R0, 0x4, R124 ;  /* 0x00000004007c7825 */ /* 0x000fc800078e027c */
[C---:B---3--:R-:W-:Y:S01]  /*149e0*/  IMAD.WIDE R122, R0.reuse, 0x4, R104 ;  /* 0x00000004007a7825 */ /* 0x048fe200078e0268 */
[----:B------:R-:W-:Y:S03]  /*149f0*/  STL.64 [R1+0x458], R126 ;  /* 0x0004587e01007387 */ /* 0x000fe60000100a00 */
[C---:B------:R-:W-:Y:S01]  /*14a00*/  IMAD.WIDE R120, R0.reuse, 0x4, R96 ;  /* 0x0000000400787825 */ /* 0x040fe200078e0260 */
[----:B------:R3:W-:Y:S04]  /*14a10*/  LDGSTS.E [R64+0x18880], desc[UR8][R128.64], P3 ;  /* 0x1888000080407fae */ /* 0x0007e800099a1008 */
[----:B------:R-:W3:Y:S04]  /*14a20*/  LDL.LU.64 R96, [R1+0xc10] ;  /* 0x000c100001607983 */ /* 0x000ee80000300a00 */
[----:B------:R-:W-:Y:S01]  /*14a30*/  STL.64 [R1+0x460], R124 ;  /* 0x0004607c01007387 */ /* 0x000fe20000100a00 */
[----:B------:R-:W-:-:S03]  /*14a40*/  IMAD.WIDE R118, R0, 0x4, R94 ;  /* 0x0000000400767825 */ /* 0x000fc600078e025e */
[----:B------:R-:W-:Y:S01]  /*14a50*/  STL.64 [R1+0x808], R122 ;  /* 0x0008087a01007387 */ /* 0x000fe20000100a00 */
[----:B------:R-:W-:-:S03]  /*14a60*/  IMAD.WIDE R114, R0, 0x4, R98 ;  /* 0x0000000400727825 */ /* 0x000fc600078e0262 */
[----:B------:R-:W3:Y:S04]  /*14a70*/  LDL.LU.64 R104, [R1+0xdb8] ;  /* 0x000db80001687983 */ /* 0x000ee80000300a00 */
[----:B------:R-:W3:Y:S01]  /*14a80*/  LDL.LU.64 R98, [R1+0xdd8] ;  /* 0x000dd80001627983 */ /* 0x000ee20000300a00 */
[----:B------:R-:W-:-:S03]  /*14a90*/  IMAD.WIDE R116, R0, 0x4, R116 ;  /* 0x0000000400747825 */ /* 0x000fc600078e0274 */
[----:B------:R-:W-:Y:S04]  /*14aa0*/  STL.64 [R1+0x810], R120 ;  /* 0x0008107801007387 */ /* 0x000fe80000100a00 */
[----:B------:R-:W3:Y:S01]  /*14ab0*/  LDL.LU.64 R94, [R1+0xdd0] ;  /* 0x000dd000015e7983 */ /* 0x000ee20000300a00 */
[----:B------:R-:W-:-:S03]  /*14ac0*/  IMAD.WIDE R112, R0, 0x4, R92 ;  /* 0x0000000400707825 */ /* 0x000fc600078e025c */
[----:B------:R1:W-:Y:S01]  /*14ad0*/  LDGSTS.E [R64+0x18900], desc[UR8][R126.64], P6 ;  /* 0x189000007e407fae */ /* 0x0003e2000b1a1008 */
        /* <DEDUP_REMOVED lines=21> */
[----:B------:R-:W-:Y:S04]  /*14c30*/  LDGSTS.E [R64+0x19800], desc[UR8][R122.64], P1 ;  /* 0x198000007a407fae */ /* 0x000fe800089a1008 */
[----:B------:R1:W-:Y:S04]  /*14c40*/  LDGSTS.E [R64+0x19880], desc[UR8][R120.64], P3 ;  /* 0x1988000078407fae */ /* 0x0003e800099a1008 */
[----:B------:R1:W-:Y:S04]  /*14c50*/  LDGSTS.E [R64+0x19900], desc[UR8][R118.64], P6 ;  /* 0x1990000076407fae */ /* 0x0003e8000b1a1008 */
[----:B------:R-:W-:Y:S04]  /*14c60*/  LDGSTS.E [R64+0x19980], desc[UR8][R116.64], P4 ;  /* 0x1998000074407fae */ /* 0x000fe8000a1a1008 */
[----:B------:R1:W-:Y:S04]  /*14c70*/  LDGSTS.E [R64+0x1a800], desc[UR8][R114.64], P1 ;  /* 0x1a80000072407fae */ /* 0x0003e800089a1008 */
[----:B------:R1:W-:Y:S04]  /*14c80*/  LDGSTS.E [R64+0x1a880], desc[UR8][R112.64], P3 ;  /* 0x1a88000070407fae */ /* 0x0003e800099a1008 */
[----:B------:R1:W-:Y:S04]  /*14c90*/  LDGSTS.E [R64+0x1a900], desc[UR8][R110.64], P6 ;  /* 0x1a9000006e407fae */ /* 0x0003e8000b1a1008 */
[----:B------:R-:W-:Y:S01]  /*14ca0*/  LDGSTS.E [R64+0x1a980], desc[UR8][R108.64], P4 ;  /* 0x1a9800006c407fae */ /* 0x000fe2000a1a1008 */
[----:B-1----:R-:W-:-:S03]  /*14cb0*/  IMAD.WIDE R106, R0, 0x4, R132 ;  /* 0x00000004006a7825 */ /* 0x002fc600078e0284 */
[----:B------:R-:W3:Y:S01]  /*14cc0*/  LDL.LU.64 R132, [R1+0xbc0] ;  /* 0x000bc00001847983 */ /* 0x000ee20000300a00 */
[----:B----4-:R-:W-:-:S04]  /*14cd0*/  IMAD.WIDE R102, R0, 0x4, R102 ;  /* 0x0000000400667825 */ /* 0x010fc800078e0266 */
[C---:B--2---:R-:W-:Y:S01]  /*14ce0*/  IMAD.WIDE R100, R0.reuse, 0x4, R100 ;  /* 0x0000000400647825 */ /* 0x044fe200078e0264 */
[----:B------:R1:W-:Y:S03]  /*14cf0*/  STL.64 [R1+0x9d8], R102 ;  /* 0x0009d86601007387 */ /* 0x0003e60000100a00 */
[C---:B---3--:R-:W-:Y:S01]  /*14d00*/  IMAD.WIDE R96, R0.reuse, 0x4, R96 ;  /* 0x0000000400607825 */ /* 0x048fe200078e0260 */
[----:B------:R2:W-:Y:S04]  /*14d10*/  STL.64 [R1+0xa20], R100 ;  /* 0x000a206401007387 */ /* 0x0005e80000100a00 */
[----:B------:R-:W-:Y:S01]  /*14d20*/  STL.64 [R1+0xa58], R106 ;  /* 0x000a586a01007387 */ /* 0x000fe20000100a00 */
[----:B------:R-:W-:-:S03]  /*14d30*/  IMAD.WIDE R104, R0, 0x4, R104 ;  /* 0x0000000400687825 */ /* 0x000fc600078e0268 */
        /* <DEDUP_REMOVED lines=49> */
[----:B------:R-:W-:-:S05]  /*15050*/  IMAD.WIDE R66, R0, 0x4, R132 ;  /* 0x0000000400427825 */ /* 0x000fca00078e0284 */
[----:B------:R2:W-:Y:S04]  /*15060*/  STL.64 [R1+0x12d8], R66 ;  /* 0x0012d84201007387 */ /* 0x0005e80000100a00 */
[----:B-1----:R-:W4:Y:S04]  /*15070*/  LDL.LU.64 R102, [R1+0xe28] ;  /* 0x000e280001667983 */ /* 0x002f280000300a00 */
[----:B------:R-:W4:Y:S04]  /*15080*/  LDL.LU.64 R132, [R1+0xe38] ;  /* 0x000e380001847983 */ /* 0x000f280000300a00 */
[----:B--2---:R-:W2:Y:S04]  /*15090*/  LDL.LU.64 R100, [R1+0xe30] ;  /* 0x000e300001647983 */ /* 0x004ea80000300a00 */
[----:B------:R-:W2:Y:S04]  /*150a0*/  LDL.LU.64 R124, [R1+0xbf8] ;  /* 0x000bf800017c7983 */ /* 0x000ea80000300a00 */
[----:B---3--:R-:W3:Y:S04]  /*150b0*/  LDL.LU.64 R96, [R1+0xe40] ;  /* 0x000e400001607983 */ /* 0x008ee80000300a00 */
[----:B------:R-:W3:Y:S04]  /*150c0*/  LDL.LU.64 R108, [R1+0xe50] ;  /* 0x000e5000016c7983 */ /* 0x000ee80000300a00 */
[----:B----4-:R-:W4:Y:S04]  /*150d0*/  LDL.LU.64 R94, [R1+0xe48] ;  /* 0x000e4800015e7983 */ /* 0x010f280000300a00 */
[----:B------:R-:W4:Y:S04]  /*150e0*/  LDL.LU.64 R116, [R1+0xc30] ;  /* 0x000c300001747983 */ /* 0x000f280000300a00 */
[----:B------:R-:W4:Y:S04]  /*150f0*/  LDL.LU.64 R98, [R1+0xe58] ;  /* 0x000e580001627983 */ /* 0x000f280000300a00 */
[----:B------:R-:W4:Y:S04]  /*15100*/  LDL.LU.64 R92, [R1+0xe68] ;  /* 0x000e6800015c7983 */ /* 0x000f280000300a00 */
[----:B------:R-:W4:Y:S04]  /*15110*/  LDL.LU.64 R90, [R1+0xe60] ;  /* 0x000e6000015a7983 */ /* 0x000f280000300a00 */
[----:B------:R-:W4:Y:S04]  /*15120*/  LDL.LU.64 R104, [R1+0xc60] ;  /* 0x000c600001687983 */ /* 0x000f280000300a00 */
[----:B------:R1:W-:Y:S01]  /*15130*/  LDGSTS.E [R64+0x1f980], desc[UR8][R66.64], P4 ;  /* 0x1f98000042407fae */ /* 0x0003e2000a1a1008 */
[----:B------:R-:W-:-:S03]  /*15140*/  IMAD.WIDE R130, R0, 0x4, R102 ;  /* 0x0000000400827825 */ /* 0x000fc600078e0266 */
[----:B------:R-:W4:Y:S01]  /*15150*/  LDL.LU.64 R102, [R1+0xe70] ;  /* 0x000e700001667983 */ /* 0x000f220000300a00 */
[----:B------:R-:W-:-:S03]  /*15160*/  IMAD.WIDE R128, R0, 0x4, R132 ;  /* 0x0000000400807825 */ /* 0x000fc600078e0284 */
[----:B------:R1:W-:Y:S01]  /*15170*/  LDGSTS.E [R68+0x18a00], desc[UR8][R130.64], P1 ;  /* 0x18a0000082447fae */ /* 0x0003e200089a1008 */
[----:B--2---:R-:W-:-:S03]  /*15180*/  IMAD.WIDE R126, R0, 0x4, R100 ;  /* 0x00000004007e7825 */ /* 0x004fc600078e0264 */
[----:B------:R-:W2:Y:S04]  /*15190*/  LDL.LU.64 R100, [R1+0xe80] ;  /* 0x000e800001647983 */ /* 0x000ea80000300a00 */
[----:B------:R-:W-:Y:S04]  /*151a0*/  STL.64 [R1+0x468], R130 ;  /* 0x0004688201007387 */ /* 0x000fe80000100a00 */
[----:B------:R-:W-:Y:S01]  /*151b0*/  STL.64 [R1+0x470], R128 ;  /* 0x0004708001007387 */ /* 0x000fe20000100a00 */
[----:B---3--:R-:W-:-:S03]  /*151c0*/  IMAD.WIDE R120, R0, 0x4, R108 ;  /* 0x0000000400787825 */ /* 0x008fc600078e026c */
[----:B------:R-:W3:Y:S04]  /*151d0*/  LDL.LU.64 R108, [R1+0xe78] ;  /* 0x000e7800016c7983 */ /* 0x000ee80000300a00 */
[----:B------:R-:W-:Y:S04]  /*151e0*/  STL.64 [R1+0x478], R126 ;  /* 0x0004787e01007387 */ /* 0x000fe80000100a00 */
[----:B------:R-:W2:Y:S01]  /*151f0*/  LDL.LU.64 R132, [R1+0xc58] ;  /* 0x000c580001847983 */ /* 0x000ea20000300a00 */
[----:B------:R-:W-:-:S03]  /*15200*/  IMAD.WIDE R124, R0, 0x4, R124 ;  /* 0x00000004007c7825 */ /* 0x000fc600078e027c */
[----:B------:R1:W-:Y:S01]  /*15210*/  LDGSTS.E [R68+0x18a80], desc[UR8][R128.64], P3 ;  /* 0x18a8000080447fae */ /* 0x0003e200099a1008 */
[----:B------:R-:W-:-:S03]  /*15220*/  IMAD.WIDE R122, R0, 0x4, R96 ;  /* 0x00000004007a7825 */ /* 0x000fc600078e0260 */
[----:B------:R-:W-:Y:S01]  /*15230*/  STL.64 [R1+0x480], R124 ;  /* 0x0004807c01007387 */ /* 0x000fe20000100a00 */
[----:B----4-:R-:W-:-:S03]  /*15240*/  IMAD.WIDE R118, R0, 0x4, R94 ;  /* 0x0000000400767825 */ /* 0x010fc600078e025e */
[----:B------:R-:W-:Y:S01]  /*15250*/  STL.64 [R1+0x828], R122 ;  /* 0x0008287a01007387 */ /* 0x000fe20000100a00 */
[----:B------:R-:W-:-:S03]  /*15260*/  IMAD.WIDE R114, R0, 0x4, R98 ;  /* 0x0000000400727825 */ /* 0x000fc600078e0262 */
[----:B------:R-:W4:Y:S01]  /*15270*/  LDL.LU.64 R96, [R1+0xe88] ;  /* 0x000e880001607983 */ /* 0x000f220000300a00 */
[----:B------:R-:W-:-:S03]  /*15280*/  IMAD.WIDE R116, R0, 0x4, R116 ;  /* 0x0000000400747825 */ /* 0x000fc600078e0274 */
[----:B------:R-:W4:Y:S01]  /*15290*/  LDL.LU.64 R98, [R1+0xe98] ;  /* 0x000e980001627983 */ /* 0x000f220000300a00 */
[----:B------:R-:W-:-:S03]  /*152a0*/  IMAD.WIDE R112, R0, 0x4, R92 ;  /* 0x0000000400707825 */ /* 0x000fc600078e025c */
[----:B------:R-:W-:Y:S01]  /*152b0*/  STL.64 [R1+0x840], R120 ;  /* 0x0008407801007387 */ /* 0x000fe20000100a00 */
[----:B------:R-:W-:-:S03]  /*152c0*/  IMAD.WIDE R110, R0, 0x4, R90 ;  /* 0x00000004006e7825 */ /* 0x000fc600078e025a */
[----:B------:R-:W4:Y:S04]  /*152d0*/  LDL.LU.64 R94, [R1+0xe90] ;  /* 0x000e9000015e7983 */ /* 0x000f280000300a00 */
[----:B------:R-:W4:Y:S04]  /*152e0*/  LDL.LU.64 R92, [R1+0xc48] ;  /* 0x000c4800015c7983 */ /* 0x000f280000300a00 */
[----:B------:R-:W-:Y:S04]  /*152f0*/  STL.64 [R1+0x848], R118 ;  /* 0x0008487601007387 */ /* 0x000fe80000100a00 */
[----:B------:R-:W4:Y:S04]  /*15300*/  LDL.LU.64 R90, [R1+0xea0] ;  /* 0x000ea000015a7983 */ /* 0x000f280000300a00 */
[----:B------:R-:W4:Y:S04]  /*15310*/  LDL.LU.64 R152, [R1+0xeb0] ;  /* 0x000eb00001987983 */ /* 0x000f280000300a00 */
[----:B------:R-:W-:Y:S04]  /*15320*/  STL.64 [R1+0x850], R116 ;  /* 0x0008507401007387 */ /* 0x000fe80000100a00 */
[----:B------:R-:W4:Y:S04]  /*15330*/  LDL.LU.64 R142, [R1+0xea8] ;  /* 0x000ea800018e7983 */ /* 0x000f280000300a00 */
[----:B------:R-:W4:Y:S04]  /*15340*/  LDL.LU.64 R138, [R1+0xc38] ;  /* 0x000c3800018a7983 */ /* 0x000f280000300a00 */
        /* <DEDUP_REMOVED lines=10> */
[----:B------:R-:W-:Y:S04]  /*153f0*/  STL.64 [R1+0x950], R104 ;  /* 0x0009506801007387 */ /* 0x000fe80000100a00 */
[----:B------:R-:W4:Y:S04]  /*15400*/  LDL.LU.64 R140, [R1+0xeb8] ;  /* 0x000eb800018c7983 */ /* 0x000f280000300a00 */
[----:B------:R1:W-:Y:S04]  /*15410*/  LDGSTS.E [R68+0x18b00], desc[UR8][R126.64], P6 ;  /* 0x18b000007e447fae */ /* 0x0003e8000b1a1008 */
[----:B------:R-:W-:Y:S04]  /*15420*/  LDGSTS.E [R68+0x18b80], desc[UR8][R124.64], P4 ;  /* 0x18b800007c447fae */ /* 0x000fe8000a1a1008 */
[----:B------:R1:W-:Y:S04]  /*15430*/  LDGSTS.E [R68+0x19a00], desc[UR8][R122.64], P1 ;  /* 0x19a000007a447fae */ /* 0x0003e800089a1008 */
[----:B------:R1:W-:Y:S04]  /*15440*/  LDGSTS.E [R68+0x19a80], desc[UR8][R120.64], P3 ;  /* 0x19a8000078447fae */ /* 0x0003e800099a1008 */
[----:B------:R-:W-:Y:S04]  /*15450*/  LDGSTS.E [R68+0x19b00], desc[UR8][R118.64], P6 ;  /* 0x19b0000076447fae */ /* 0x000fe8000b1a1008 */
[----:B------:R-:W-:Y:S04]  /*15460*/  LDGSTS.E [R68+0x19b80], desc[UR8][R116.64], P4 ;  /* 0x19b8000074447fae */ /* 0x000fe8000a1a1008 */
[----:B------:R1:W-:Y:S04]  /*15470*/  LDGSTS.E [R68+0x1aa00], desc[UR8][R114.64], P1 ;  /* 0x1aa0000072447fae */ /* 0x0003e800089a1008 */
[----:B------:R1:W-:Y:S04]  /*15480*/  LDGSTS.E [R68+0x1aa80], desc[UR8][R112.64], P3 ;  /* 0x1aa8000070447fae */ /* 0x0003e800099a1008 */
[----:B------:R1:W-:Y:S04]  /*15490*/  LDGSTS.E [R68+0x1ab00], desc[UR8][R110.64], P6 ;  /* 0x1ab000006e447fae */ /* 0x0003e8000b1a1008 */
[----:B------:R-:W-:Y:S01]  /*154a0*/  LDGSTS.E [R68+0x1ab80], desc[UR8][R104.64], P4 ;  /* 0x1ab8000068447fae */ /* 0x000fe2000a1a1008 */
[----:B--2---:R-:W-:-:S03]  /*154b0*/  IMAD.WIDE R106, R0, 0x4, R132 ;  /* 0x00000004006a7825 */ /* 0x004fc600078e0284 */
[----:B------:R-:W1:Y:S01]  /*154c0*/  LDL.LU.64 R132, [R1+0xc08] ;  /* 0x000c080001847983 */ /* 0x000e620000300a00 */
[----:B------:R-:W-:-:S04]  /*154d0*/  IMAD.WIDE R102, R0, 0x4, R102 ;  /* 0x0000000400667825 */ /* 0x000fc800078e0266 */
[C---:B------:R-:W-:Y:S01]  /*154e0*/  IMAD.WIDE R100, R0.reuse, 0x4, R100 ;  /* 0x0000000400647825 */ /* 0x040fe200078e0264 */
[----:B------:R2:W-:Y:S03]  /*154f0*/  STL.64 [R1+0x9c8], R102 ;  /* 0x0009c86601007387 */ /* 0x0005e60000100a00 */
[C---:B---3--:R-:W-:Y:S01]  /*15500*/  IMAD.WIDE R108, R0.reuse, 0x4, R108 ;  /* 0x00000004006c7825 */ /* 0x048fe200078e026c */
[----:B------:R3:W-:Y:S03]  /*15510*/  STL.64 [R1+0x9e8], R100 ;  /* 0x0009e86401007387 */ /* 0x0007e60000100a00 */
[C---:B----4-:R-:W-:Y:S01]  /*15520*/  IMAD.WIDE R96, R0.reuse, 0x4, R96 ;  /* 0x0000000400607825 */ /* 0x050fe200078e0260 */
[----:B------:R-:W-:Y:S03]  /*15530*/  STL.64 [R1+0xa38], R108 ;  /* 0x000a386c01007387 */ /* 0x000fe60000100a00 */
[C---:B------:R-:W-:Y:S01]  /*15540*/  IMAD.WIDE R98, R0.reuse, 0x4, R98 ;  /* 0x0000000400627825 */ /* 0x040fe200078e0262 */
[----:B------:R-:W-:Y:S04]  /*15550*/  STL.64 [R1+0xa50], R106 ;  /* 0x000a506a01007387 */ /* 0x000fe80000100a00 */
        /* <DEDUP_REMOVED lines=49> */
[----:B--2---:R-:W2:Y:S04]  /*15870*/  LDL.LU.64 R102, [R1+0xef8] ;  /* 0x000ef80001667983 */ /* 0x004ea80000300a00 */
[----:B------:R-:W2:Y:S04]  /*15880*/  LDL.LU.64 R104, [R1+0xef0] ;  /* 0x000ef00001687983 */ /* 0x000ea80000300a00 */
[----:B---3--:R-:W3:Y:S04]  /*15890*/  LDL.LU.64 R100, [R1+0xee8] ;  /* 0x000ee80001647983 */ /* 0x008ee80000300a00 */
[----:B------:R-:W3:Y:S04]  /*158a0*/  LDL.LU.64 R124, [R1+0xc40] ;  /* 0x000c4000017c7983 */ /* 0x000ee80000300a00 */
[----:B------:R-:W3:Y:S04]  /*158b0*/  LDL.LU.64 R132, [R1+0xf10] ;  /* 0x000f100001847983 */ /* 0x000ee80000300a00 */
[----:B----4-:R-:W4:Y:S04]  /*158c0*/  LDL.LU.64 R96, [R1+0xf08] ;  /* 0x000f080001607983 */ /* 0x010f280000300a00 */
[----:B------:R-:W4:Y:S04]  /*158d0*/  LDL.LU.64 R94, [R1+0xf00] ;  /* 0x000f0000015e7983 */ /* 0x000f280000300a00 */
[----:B------:R-:W4:Y:S04]  /*158e0*/  LDL.LU.64 R116, [R1+0xc78] ;  /* 0x000c780001747983 */ /* 0x000f280000300a00 */
[----:B------:R-:W4:Y:S04]  /*158f0*/  LDL.LU.64 R98, [R1+0xf28] ;  /* 0x000f280001627983 */ /* 0x000f280000300a00 */
[----:B------:R-:W4:Y:S04]  /*15900*/  LDL.LU.64 R92, [R1+0xf20] ;  /* 0x000f2000015c7983 */ /* 0x000f280000300a00 */
[----:B------:R-:W4:Y:S04]  /*15910*/  LDL.LU.64 R90, [R1+0xf18] ;  /* 0x000f1800015a7983 */ /* 0x000f280000300a00 */
[----:B------:R-:W4:Y:S04]  /*15920*/  LDL.LU.64 R108, [R1+0xca8] ;  /* 0x000ca800016c7983 */ /* 0x000f280000300a00 */
[----:B------:R1:W-:Y:S01]  /*15930*/  LDGSTS.E [R68+0x1fb80], desc[UR8][R66.64], P4 ;  /* 0x1fb8000042447fae */ /* 0x0003e2000a1a1008 */
[----:B--2---:R-:W-:-:S04]  /*15940*/  IMAD.WIDE R130, R0, 0x4, R102 ;  /* 0x0000000400827825 */ /* 0x004fc800078e0266 */
[C---:B------:R-:W-:Y:S01]  /*15950*/  IMAD.WIDE R128, R0.reuse, 0x4, R104 ;  /* 0x0000000400807825 */ /* 0x040fe200078e0268 */
[----:B------:R-:W-:Y:S03]  /*15960*/  LDGSTS.E [R65+0x18c00], desc[UR8][R130.64], P1 ;  /* 0x18c0000082417fae */ /* 0x000fe600089a1008 */
[C---:B---3--:R-:W-:Y:S01]  /*15970*/  IMAD.WIDE R126, R0.reuse, 0x4, R100 ;  /* 0x00000004007e7825 */ /* 0x048fe200078e0264 */
[----:B------:R-:W2:Y:S04]  /*15980*/  LDL.LU.64 R104, [R1+0xf40] ;  /* 0x000f400001687983 */ /* 0x000ea80000300a00 */
[----:B------:R-:W3:Y:S01]  /*15990*/  LDL.LU.64 R100, [R1+0xf38] ;  /* 0x000f380001647983 */ /* 0x000ee20000300a00 */
[----:B------:R-:W-:-:S03]  /*159a0*/  IMAD.WIDE R122, R0, 0x4, R132 ;  /* 0x00000004007a7825 */ /* 0x000fc600078e0284 */
[----:B------:R-:W-:Y:S04]  /*159b0*/  STL.64 [R1+0x488], R130 ;  /* 0x0004888201007387 */ /* 0x000fe80000100a00 */
[----:B------:R-:W-:Y:S04]  /*159c0*/  STL.64 [R1+0x490], R128 ;  /* 0x0004908001007387 */ /* 0x000fe80000100a00 */
[----:B------:R-:W2:Y:S01]  /*159d0*/  LDL.LU.64 R132, [R1+0xf30] ;  /* 0x000f300001847983 */ /* 0x000ea20000300a00 */
[----:B------:R-:W-:-:S03]  /*159e0*/  IMAD.WIDE R124, R0, 0x4, R124 ;  /* 0x00000004007c7825 */ /* 0x000fc600078e027c */
[----:B------:R-:W-:Y:S01]  /*159f0*/  STL.64 [R1+0x498], R126 ;  /* 0x0004987e01007387 */ /* 0x000fe20000100a00 */
[----:B----4-:R-:W-:-:S03]  /*15a00*/  IMAD.WIDE R120, R0, 0x4, R96 ;  /* 0x0000000400787825 */ /* 0x010fc600078e0260 */
[----:B------:R-:W4:Y:S01]  /*15a10*/  LDL.LU.64 R96, [R1+0xca0] ;  /* 0x000ca00001607983 */ /* 0x000f220000300a00 */
[----:B------:R-:W-:-:S03]  /*15a20*/  IMAD.WIDE R114, R0, 0x4, R98 ;  /* 0x0000000400727825 */ /* 0x000fc600078e0262 */
[----:B------:R-:W-:Y:S01]  /*15a30*/  STL.64 [R1+0x4a0], R124 ;  /* 0x0004a07c01007387 */ /* 0x000fe20000100a00 */
[----:B------:R-:W-:-:S03]  /*15a40*/  IMAD.WIDE R118, R0, 0x4, R94 ;  /* 0x0000000400767825 */ /* 0x000fc600078e025e */
[----:B------:R-:W-:Y:S01]  /*15a50*/  STL.64 [R1+0x860], R122 ;  /* 0x0008607a01007387 */ /* 0x000fe20000100a00 */
[----:B------:R-:W-:-:S03]  /*15a60*/  IMAD.WIDE R116, R0, 0x4, R116 ;  /* 0x0000000400747825 */ /* 0x000fc600078e0274 */
[----:B------:R-:W4:Y:S01]  /*15a70*/  LDL.LU.64 R98, [R1+0xf58] ;  /* 0x000f580001627983 */ /* 0x000f220000300a00 */
[----:B------:R-:W-:-:S03]  /*15a80*/  IMAD.WIDE R112, R0, 0x4, R92 ;  /* 0x0000000400707825 */ /* 0x000fc600078e025c */
[----:B------:R-:W4:Y:S01]  /*15a90*/  LDL.LU.64 R102, [R1+0xf50] ;  /* 0x000f500001667983 */ /* 0x000f220000300a00 */
[----:B------:R-:W-:-:S03]  /*15aa0*/  IMAD.WIDE R110, R0, 0x4, R90 ;  /* 0x00000004006e7825 */ /* 0x000fc600078e025a */
        /* <DEDUP_REMOVED lines=29> */
[----:B------:R-:W-:Y:S04]  /*15c80*/  LDGSTS.E [R65+0x1ac80], desc[UR8][R112.64], P3 ;  /* 0x1ac8000070417fae */ /* 0x000fe800099a1008 */
[----:B------:R1:W-:Y:S04]  /*15c90*/  LDGSTS.E [R65+0x1ad00], desc[UR8][R110.64], P6 ;  /* 0x1ad000006e417fae */ /* 0x0003e8000b1a1008 */
[----:B------:R1:W-:Y:S01]  /*15ca0*/  LDGSTS.E [R65+0x1ad80], desc[UR8][R108.64], P4 ;  /* 0x1ad800006c417fae */ /* 0x0003e2000a1a1008 */
[----:B--2---:R-:W-:-:S03]  /*15cb0*/  IMAD.WIDE R106, R0, 0x4, R132 ;  /* 0x00000004006a7825 */ /* 0x004fc600078e0284 */
[----:B------:R-:W1:Y:S01]  /*15cc0*/  LDL.LU.64 R132, [R1+0xc50] ;  /* 0x000c500001847983 */ /* 0x000e620000300a00 */
[----:B------:R-:W-:-:S04]  /*15cd0*/  IMAD.WIDE R104, R0, 0x4, R104 ;  /* 0x0000000400687825 */ /* 0x000fc800078e0268 */
[C---:B---3--:R-:W-:Y:S01]  /*15ce0*/  IMAD.WIDE R100, R0.reuse, 0x4, R100 ;  /* 0x0000000400647825 */ /* 0x048fe200078e0264 */
[----:B------:R2:W-:Y:S03]  /*15cf0*/  STL.64 [R1+0x9b8], R104 ;  /* 0x0009b86801007387 */ /* 0x0005e60000100a00 */
[C---:B----4-:R-:W-:Y:S01]  /*15d00*/  IMAD.WIDE R96, R0.reuse, 0x4, R96 ;  /* 0x0000000400607825 */ /* 0x050fe200078e0260 */
[----:B------:R3:W-:Y:S04]  /*15d10*/  STL.64 [R1+0x9d0], R100 ;  /* 0x0009d06401007387 */ /* 0x0007e80000100a00 */
        /* <DEDUP_REMOVED lines=53> */
[----:B------:R-:W4:Y:S04]  /*16070*/  LDL.LU.64 R132, [R1+0x10d8] ;  /* 0x0010d80001847983 */ /* 0x000f280000300a00 */
[----:B--2---:R-:W2:Y:S04]  /*16080*/  LDL.LU.64 R104, [R1+0x10d0] ;  /* 0x0010d00001687983 */ /* 0x004ea80000300a00 */
[----:B------:R-:W2:Y:S04]  /*16090*/  LDL.LU.64 R124, [R1+0x10c0] ;  /* 0x0010c000017c7983 */ /* 0x000ea80000300a00 */
[----:B---3--:R-:W3:Y:S04]  /*160a0*/  LDL.LU.64 R100, [R1+0xc88] ;  /* 0x000c880001647983 */ /* 0x008ee80000300a00 */
[----:B----4-:R-:W4:Y:S04]  /*160b0*/  LDL.LU.64 R96, [R1+0x11a0] ;  /* 0x0011a00001607983 */ /* 0x010f280000300a00 */
[----:B------:R-:W4:Y:S04]  /*160c0*/  LDL.LU.64 R98, [R1+0x1198] ;  /* 0x0011980001627983 */ /* 0x000f280000300a00 */
[----:B------:R-:W4:Y:S04]  /*160d0*/  LDL.LU.64 R116, [R1+0x1190] ;  /* 0x0011900001747983 */ /* 0x000f280000300a00 */
[----:B------:R-:W4:Y:S04]  /*160e0*/  LDL.LU.64 R94, [R1+0xcd0] ;  /* 0x000cd000015e7983 */ /* 0x000f280000300a00 */
[----:B------:R-:W4:Y:S04]  /*160f0*/  LDL.LU.64 R90, [R1+0x1218] ;  /* 0x00121800015a7983 */ /* 0x000f280000300a00 */
[----:B------:R-:W4:Y:S04]  /*16100*/  LDL.LU.64 R92, [R1+0x1210] ;  /* 0x00121000015c7983 */ /* 0x000f280000300a00 */
[----:B------:R-:W4:Y:S04]  /*16110*/  LDL.LU.64 R108, [R1+0x11a8] ;  /* 0x0011a800016c7983 */ /* 0x000f280000300a00 */
[----:B------:R-:W4:Y:S04]  /*16120*/  LDL.LU.64 R102, [R1+0xd00] ;  /* 0x000d000001667983 */ /* 0x000f280000300a00 */
[----:B------:R1:W-:Y:S01]  /*16130*/  LDGSTS.E [R65+0x1fd80], desc[UR8][R66.64], P4 ;  /* 0x1fd8000042417fae */ /* 0x0003e2000a1a1008 */
[----:B------:R-:W-:-:S04]  /*16140*/  IMAD.WIDE R128, R0, 0x4, R132 ;  /* 0x0000000400807825 */ /* 0x000fc800078e0284 */
[C---:B--2---:R-:W-:Y:S01]  /*16150*/  IMAD.WIDE R126, R0.reuse, 0x4, R104 ;  /* 0x00000004007e7825 */ /* 0x044fe200078e0268 */
[----:B------:R-:W-:Y:S04]  /*16160*/  LDGSTS.E [R69+0x18e00], desc[UR8][R128.64], P1 ;  /* 0x18e0000080457fae */ /* 0x000fe800089a1008 */
[----:B------:R-:W2:Y:S04]  /*16170*/  LDL.LU.64 R104, [R1+0x1250] ;  /* 0x0012500001687983 */ /* 0x000ea80000300a00 */
[----:B------:R-:W2:Y:S01]  /*16180*/  LDL.LU.64 R132, [R1+0x1248] ;  /* 0x0012480001847983 */ /* 0x000ea20000300a00 */
[----:B------:R-:W-:-:S03]  /*16190*/  IMAD.WIDE R124, R0, 0x4, R124 ;  /* 0x00000004007c7825 */ /* 0x000fc600078e027c */
[----:B------:R-:W-:Y:S01]  /*161a0*/  STL.64 [R1+0x4a8], R128 ;  /* 0x0004a88001007387 */ /* 0x000fe20000100a00 */
[----:B---3--:R-:W-:-:S03]  /*161b0*/  IMAD.WIDE R122, R0, 0x4, R100 ;  /* 0x00000004007a7825 */ /* 0x008fc600078e0264 */
[----:B------:R-:W-:Y:S01]  /*161c0*/  STL.64 [R1+0x4b0], R126 ;  /* 0x0004b07e01007387 */ /* 0x000fe20000100a00 */
[----:B----4-:R-:W-:-:S03]  /*161d0*/  IMAD.WIDE R120, R0, 0x4, R96 ;  /* 0x0000000400787825 */ /* 0x010fc600078e0260 */
[----:B------:R-:W3:Y:S01]  /*161e0*/  LDL.LU.64 R100, [R1+0x1240] ;  /* 0x0012400001647983 */ /* 0x000ee20000300a00 */
[----:B------:R-:W-:-:S03]  /*161f0*/  IMAD.WIDE R118, R0, 0x4, R98 ;  /* 0x0000000400767825 */ /* 0x000fc600078e0262 */
[----:B------:R-:W-:Y:S01]  /*16200*/  STL.64 [R1+0x4b8], R124 ;  /* 0x0004b87c01007387 */ /* 0x000fe20000100a00 */
[----:B------:R-:W-:-:S03]  /*16210*/  IMAD.WIDE R116, R0, 0x4, R116 ;  /* 0x0000000400747825 */ /* 0x000fc600078e0274 */
[----:B------:R-:W4:Y:S01]  /*16220*/  LDL.LU.64 R98, [R1+0xd60] ;  /* 0x000d600001627983 */ /* 0x000f220000300a00 */
[----:B------:R-:W-:-:S03]  /*16230*/  IMAD.WIDE R114, R0, 0x4, R94 ;  /* 0x0000000400727825 */ /* 0x000fc600078e025e */
[----:B------:R-:W-:Y:S01]  /*16240*/  STL.64 [R1+0x4c0], R122 ;  /* 0x0004c07a01007387 */ /* 0x000fe20000100a00 */
        /* <DEDUP_REMOVED lines=26> */
[----:B------:R-:W1:Y:S04]  /*163f0*/  LDL.LU.64 R140, [R1+0x1320] ;  /* 0x00132000018c7983 */ /* 0x000e680000300a00 */
        /* <DEDUP_REMOVED lines=10> */
[----:B------:R-:W-:Y:S01]  /*164a0*/  LDGSTS.E [R69+0x1af80], desc[UR8][R106.64], P4 ;  /* 0x1af800006a457fae */ /* 0x000fe2000a1a1008 */
[----:B--2---:R-:W-:-:S03]  /*164b0*/  IMAD.WIDE R102, R0, 0x4, R132 ;  /* 0x0000000400667825 */ /* 0x004fc600078e0284 */
[----:B------:R-:W2:Y:S01]  /*164c0*/  LDL.LU.64 R132, [R1+0xce0] ;  /* 0x000ce00001847983 */ /* 0x000ea20000300a00 */
[----:B------:R-:W-:-:S05]  /*164d0*/  IMAD.WIDE R104, R0, 0x4, R104 ;  /* 0x0000000400687825 */ /* 0x000fca00078e0268 */
[----:B------:R-:W-:Y:S01]  /*164e0*/  STL.64 [R1+0x9c0], R104 ;  /* 0x0009c06801007387 */ /* 0x000fe20000100a00 */
[----:B---3--:R-:W-:-:S03]  /*164f0*/  IMAD.WIDE R100, R0, 0x4, R100 ;  /* 0x0000000400647825 */ /* 0x008fc600078e0264 */
[----:B------:R-:W-:Y:S04]  /*16500*/  LDGSTS.E [R69+0x1be00], desc[UR8][R104.64], P1 ;  /* 0x1be0000068457fae */ /* 0x000fe800089a1008 */
[----:B------:R-:W-:Y:S01]  /*16510*/  STL.64 [R1+0x9e0], R102 ;  /* 0x0009e06601007387 */ /* 0x000fe20000100a00 */
[----:B----4-:R-:W-:-:S03]  /*16520*/  IMAD.WIDE R98, R0, 0x4, R98 ;  /* 0x0000000400627825 */ /* 0x010fc600078e0262 */
[----:B------:R-:W-:Y:S04]  /*16530*/  LDGSTS.E [R69+0x1be80], desc[UR8][R102.64], P3 ;  /* 0x1be8000066457fae */ /* 0x000fe800099a1008 */
[----:B------:R-:W-:Y:S04]  /*16540*/  STL.64 [R1+0xa28], R100 ;  /* 0x000a286401007387 */ /* 0x000fe80000100a00 */
[----:B------:R-:W-:Y:S01]  /*16550*/  LDGSTS.E [R69+0x1bf00], desc[UR8][R100.64], P6 ;  /* 0x1bf0000064457fae */ /* 0x000fe2000b1a1008 */
[----:B------:R-:W-:-:S03]  /*16560*/  IMAD.WIDE R96, R0, 0x4, R96 ;  /* 0x0000000400607825 */ /* 0x000fc600078e0260 */
[----:B------:R-:W-:Y:S01]  /*16570*/  STL.64 [R1+0xa68], R98 ;  /* 0x000a686201007387 */ /* 0x000fe20000100a00 */
[----:B------:R-:W-:-:S03]  /*16580*/  IMAD.WIDE R94, R0, 0x4, R94 ;  /* 0x00000004005e7825 */ /* 0x000fc600078e025e */
[----:B------:R-:W-:Y:S04]  /*16590*/  LDGSTS.E [R69+0x1bf80], desc[UR8][R98.64], P4 ;  /* 0x1bf8000062457fae */ /* 0x000fe8000a1a1008 */
[----:B------:R-:W-:Y:S01]  /*165a0*/  STL.64 [R1+0xa88], R96 ;  /* 0x000a886001007387 */ /* 0x000fe20000100a00 */
[----:B------:R-:W-:-:S03]  /*165b0*/  IMAD.WIDE R92, R0, 0x4, R92 ;  /* 0x00000004005c7825 */ /* 0x000fc600078e025c */
[----:B------:R-:W-:Y:S01]  /*165c0*/  LDGSTS.E [R69+0x1ce00], desc[UR8][R96.64], P1 ;  /* 0x1ce0000060457fae */ /* 0x000fe200089a1008 */
[----:B------:R-:W-:-:S03]  /*165d0*/  IMAD.WIDE R90, R0, 0x4, R90 ;  /* 0x00000004005a7825 */ /* 0x000fc600078e025a */
        /* <DEDUP_REMOVED lines=25> */
[----:B------:R-:W-:Y:S01]  /*16770*/  LDGSTS.E [R69+0x1ee00], desc[UR8][R80.64], P1 ;  /* 0x1ee0000050457fae */ /* 0x000fe200089a1008 */
[----:B------:R-:W-:-:S03]  /*16780*/  IADD3 R224, PT, PT, R224, 0x7f, RZ ;  /* 0x0000007fe0e07810 */ /* 0x000fc60007ffe0ff */
[----:B------:R-:W-:Y:S01]  /*16790*/  STL.64 [R1+0x10c0], R78 ;  /* 0x0010c04e01007387 */ /* 0x000fe20000100a00 */
[----:B-1----:R-:W-:-:S03]  /*167a0*/  IMAD.WIDE R66, R0, 0x4, R140 ;  /* 0x0000000400427825 */ /* 0x002fc600078e028c */
[----:B------:R-:W-:Y:S04]  /*167b0*/  LDGSTS.E [R69+0x1ee80], desc[UR8][R78.64], P3 ;  /* 0x1ee800004e457fae */ /* 0x000fe800099a1008 */
[----:B------:R-:W-:Y:S04]  /*167c0*/  STL.64 [R1+0x10d0], R76 ;  /* 0x0010d04c01007387 */ /* 0x000fe80000100a00 */
[----:B------:R-:W-:Y:S04]  /*167d0*/  LDGSTS.E [R69+0x1ef00], desc[UR8][R76.64], P6 ;  /* 0x1ef000004c457fae */ /* 0x000fe8000b1a1008 */
[----:B------:R-:W-:Y:S04]  /*167e0*/  STL.64 [R1+0x10d8], R74 ;  /* 0x0010d84a01007387 */ /* 0x000fe80000100a00 */
[----:B------:R-:W-:Y:S04]  /*167f0*/  LDGSTS.E [R69+0x1ef80], desc[UR8][R74.64], P4 ;  /* 0x1ef800004a457fae */ /* 0x000fe8000a1a1008 */
[----:B------:R-:W-:Y:S04]  /*16800*/  STL.64 [R1+0x1190], R72 ;  /* 0x0011904801007387 */ /* 0x000fe80000100a00 */
[----:B------:R-:W-:Y:S01]  /*16810*/  LDGSTS.E [R69+0x1fe00], desc[UR8][R72.64], P1 ;  /* 0x1fe0000048457fae */ /* 0x000fe200089a1008 */
[----:B------:R-:W-:-:S03]  /*16820*/  CS2R R196, SRZ ;  /* 0x0000000000c47805 */ /* 0x000fc6000001ff00 */
[----:B------:R1:W-:Y:S01]  /*16830*/  STL.64 [R1+0x1198], R70 ;  /* 0x0011984601007387 */ /* 0x0003e20000100a00 */
[----:B------:R-:W-:-:S03]  /*16840*/  CS2R R198, SRZ ;  /* 0x0000000000c67805 */ /* 0x000fc6000001ff00 */
[----:B------:R1:W-:Y:S01]  /*16850*/  LDGSTS.E [R69+0x1fe80], desc[UR8][R70.64], P3 ;  /* 0x1fe8000046457fae */ /* 0x0003e200099a1008 */
[----:B------:R-:W-:Y:S02]  /*16860*/  CS2R R192, SRZ ;  /* 0x0000000000c07805 */ /* 0x000fe4000001ff00 */
[----:B------:R-:W-:Y:S01]  /*16870*/  CS2R R194, SRZ ;  /* 0x0000000000c27805 */ /* 0x000fe2000001ff00 */
[----:B------:R3:W-:Y:S01]  /*16880*/  STL.64 [R1+0x11a0], R66 ;  /* 0x0011a04201007387 */ /* 0x0007e20000100a00 */
[----:B------:R-:W-:Y:S02]  /*16890*/  CS2R R188, SRZ ;  /* 0x0000000000bc7805 */ /* 0x000fe4000001ff00 */
[----:B------:R-:W-:Y:S01]  /*168a0*/  CS2R R190, SRZ ;  /* 0x0000000000be7805 */ /* 0x000fe2000001ff00 */
[----:B------:R3:W-:Y:S01]  /*168b0*/  LDGSTS.E [R69+0x1ff00], desc[UR8][R66.64], P6 ;  /* 0x1ff0000042457fae */ /* 0x0007e2000b1a1008 */
[----:B------:R-:W-:Y:S02]  /*168c0*/  CS2R R184, SRZ ;  /* 0x0000000000b87805 */ /* 0x000fe4000001ff00 */
[----:B------:R-:W-:-:S02]  /*168d0*/  CS2R R186, SRZ ;  /* 0x0000000000ba7805 */ /* 0x000fc4000001ff00 */
[----:B------:R-:W-:Y:S02]  /*168e0*/  CS2R R180, SRZ ;  /* 0x0000000000b47805 */ /* 0x000fe4000001ff00 */
[----:B------:R-:W-:Y:S02]  /*168f0*/  CS2R R182, SRZ ;  /* 0x0000000000b67805 */ /* 0x000fe4000001ff00 */
[----:B------:R-:W-:Y:S02]  /*16900*/  CS2R R176, SRZ ;  /* 0x0000000000b07805 */ /* 0x000fe4000001ff00 */
[----:B------:R-:W-:Y:S02]  /*16910*/  CS2R R178, SRZ ;  /* 0x0000000000b27805 */ /* 0x000fe4000001ff00 */
[----:B-1----:R-:W-:Y:S02]  /*16920*/  CS2R R70, SRZ ;  /* 0x0000000000467805 */ /* 0x002fe4000001ff00 */
[----:B------:R-:W-:-:S02]  /*16930*/  CS2R R72, SRZ ;  /* 0x0000000000487805 */ /* 0x000fc4000001ff00 */
[----:B------:R-:W-:Y:S02]  /*16940*/  CS2R R74, SRZ ;  /* 0x00000000004a7805 */ /* 0x000fe4000001ff00 */
[----:B------:R-:W-:Y:S02]  /*16950*/  CS2R R76, SRZ ;  /* 0x00000000004c7805 */ /* 0x000fe4000001ff00 */
[----:B------:R-:W-:Y:S02]  /*16960*/  CS2R R78, SRZ ;  /* 0x00000000004e7805 */ /* 0x000fe4000001ff00 */
[----:B---3--:R-:W-:Y:S02]  /*16970*/  CS2R R66, SRZ ;  /* 0x0000000000427805 */ /* 0x008fe4000001ff00 */
[----:B------:R-:W-:Y:S02]  /*16980*/  CS2R R80, SRZ ;  /* 0x0000000000507805 */ /* 0x000fe4000001ff00 */
[----:B------:R-:W-:-:S02]  /*16990*/  CS2R R82, SRZ ;  /* 0x0000000000527805 */ /* 0x000fc4000001ff00 */
[----:B------:R-:W-:Y:S02]  /*169a0*/  CS2R R84, SRZ ;  /* 0x0000000000547805 */ /* 0x000fe4000001ff00 */
[----:B------:R-:W-:Y:S02]  /*169b0*/  CS2R R86, SRZ ;  /* 0x0000000000567805 */ /* 0x000fe4000001ff00 */
[----:B------:R-:W-:Y:S02]  /*169c0*/  CS2R R88, SRZ ;  /* 0x0000000000587805 */ /* 0x000fe4000001ff00 */
[----:B------:R-:W-:Y:S02]  /*169d0*/  CS2R R90, SRZ ;  /* 0x00000000005a7805 */ /* 0x000fe4000001ff00 */
[----:B------:R-:W-:Y:S02]  /*169e0*/  CS2R R92, SRZ ;  /* 0x00000000005c7805 */ /* 0x000fe4000001ff00 */
[----:B------:R-:W-:-:S02]  /*169f0*/  CS2R R94, SRZ ;  /* 0x00000000005e7805 */ /* 0x000fc4000001ff00 */
[----:B------:R-:W-:Y:S02]  /*16a00*/  CS2R R96, SRZ ;  /* 0x0000000000607805 */ /* 0x000fe4000001ff00 */
[----:B------:R-:W-:Y:S01]  /*16a10*/  CS2R R98, SRZ ;  /* 0x0000000000627805 */ /* 0x000fe2000001ff00 */
[----:B------:R-:W-:Y:S01]  /*16a20*/  IMAD.MOV.U32 R100, RZ, RZ, RZ ;  /* 0x000000ffff647224 */ /* 0x000fe200078e00ff */
[----:B------:R-:W-:Y:S01]  /*16a30*/  ISETP.GE.AND P0, PT, R224, 0x80, PT ;  /* 0x00000080e000780c */ /* 0x000fe20003f06270 */
[----:B--2---:R-:W-:-:S05]  /*16a40*/  IMAD.WIDE R64, R0, 0x4, R132 ;  /* 0x0000000400407825 */ /* 0x004fca00078e0284 */
[----:B------:R1:W-:Y:S04]  /*16a50*/  STL.64 [R1+0x11a8], R64 ;  /* 0x0011a84001007387 */ /* 0x0003e80000100a00 */
[----:B------:R1:W-:Y:S02]  /*16a60*/  LDGSTS.E [R69+0x1ff80], desc[UR8][R64.64], P4 ;  /* 0x1ff8000040457fae */ /* 0x0003e4000a1a1008 */
[----:B-1----:R-:W-:Y:S02]  /*16a70*/  CS2R R64, SRZ ;  /* 0x0000000000407805 */ /* 0x002fe4000001ff00 */
[----:B------:R-:W-:Y:S01]  /*16a80*/  CS2R R68, SRZ ;  /* 0x0000000000447805 */ /* 0x000fe2000001ff00 */
[----:B------:R-:W0:Y:S01]  /*16a90*/  LDGDEPBAR ;  /* 0x00000000000079af */ /* 0x000e220000000000 */
[----:B------:R-:W-:Y:S01]  /*16aa0*/  IMAD.MOV.U32 R101, RZ, RZ, RZ ;  /* 0x000000ffff657224 */ /* 0x000fe200078e00ff */
        /* <DEDUP_REMOVED lines=33> */
[----:B------:R-:W-:Y:S06]  /*16cc0*/  @!P0 BRA `(.L_x_0) ;  /* 0x000001f000ac8947 */ /* 0x000fec0003800000 */
[----:B------:R-:W2:Y:S04]  /*16cd0*/  LDL.LU.64 R154, [R1+0x5d8] ;  /* 0x0005d800019a7983 */ /* 0x000ea80000300a00 */
[----:B------:R-:W3:Y:S04]  /*16ce0*/  LDL.LU.64 R156, [R1+0x5e0] ;  /* 0x0005e000019c7983 */ /* 0x000ee80000300a00 */
[----:B------:R-:W4:Y:S04]  /*16cf0*/  LDL.LU.64 R164, [R1+0xb0] ;  /* 0x0000b00001a47983 */ /* 0x000f280000300a00 */
[----:B------:R-:W4:Y:S04]  /*16d00*/  LDL.LU.64 R166, [R1+0xa8] ;  /* 0x0000a80001a67983 */ /* 0x000f280000300a00 */
[----:B------:R-:W4:Y:S04]  /*16d10*/  LDL.LU.64 R152, [R1+0x2f0] ;  /* 0x0002f00001987983 */ /* 0x000f280000300a00 */
[----:B------:R-:W4:Y:S04]  /*16d20*/  LDL.LU.64 R158, [R1+0x2e8] ;  /* 0x0002e800019e7983 */ /* 0x000f280000300a00 */
[----:B------:R-:W4:Y:S04]  /*16d30*/  LDL.LU.64 R160, [R1+0x98] ;  /* 0x0000980001a07983 */ /* 0x000f280000300a00 */
[----:B------:R-:W4:Y:S01]  /*16d40*/  LDL.LU.64 R162, [R1+0x78] ;  /* 0x0000780001a27983 */ /* 0x000f220000300a00 */
[----:B--2---:R-:W-:-:S03]  /*16d50*/  MOV R2, R155 ;  /* 0x0000009b00027202 */ /* 0x004fc60000000f00 */
[----:B------:R-:W-:Y:S04]  /*16d60*/  STL [R1+0xf94], R154 ;  /* 0x000f949a01007387 */ /* 0x000fe80000100800 */
[----:B---3--:R-:W-:Y:S04]  /*16d70*/  STL [R1+0xf9c], R156 ;  /* 0x000f9c9c01007387 */ /* 0x008fe80000100800 */
[----:B------:R1:W-:Y:S04]  /*16d80*/  STL [R1+0xf90], R2 ;  /* 0x000f900201007387 */ /* 0x0003e80000100800 */
[----:B----4-:R-:W-:Y:S01]  /*16d90*/  STL [R1+0xfa0], R164 ;  /* 0x000fa0a401007387 */ /* 0x010fe20000100800 */
[----:B-1----:R-:W-:-:S05]  /*16da0*/  IMAD.MOV.U32 R2, RZ, RZ, R157 ;  /* 0x000000ffff027224 */ /* 0x002fca00078e009d */
[----:B------:R1:W-:Y:S04]  /*16db0*/  STL [R1+0xf98], R2 ;  /* 0x000f980201007387 */ /* 0x0003e80000100800 */
[----:B------:R-:W-:Y:S01]  /*16dc0*/  STL [R1+0xf8c], R166 ;  /* 0x000f8ca601007387 */ /* 0x000fe20000100800 */
[----:B-1----:R-:W-:-:S05]  /*16dd0*/  IMAD.MOV.U32 R2, RZ, RZ, R165 ;  /* 0x000000ffff027224 */ /* 0x002fca00078e00a5 */
[----:B------:R1:W-:Y:S04]  /*16de0*/  STL [R1+0xf88], R2 ;  /* 0x000f880201007387 */ /* 0x0003e80000100800 */
[----:B------:R-:W-:Y:S01]  /*16df0*/  STL [R1+0xf84], R244 ;  /* 0x000f84f401007387 */ /* 0x000fe20000100800 */
[----:B-1----:R-:W-:-:S05]  /*16e00*/  MOV R2, R167 ;  /* 0x000000a700027202 */ /* 0x002fca0000000f00 */
[----:B------:R1:W-:Y:S04]  /*16e10*/  STL [R1+0xf80], R2 ;  /* 0x000f800201007387 */ /* 0x0003e80000100800 */
[----:B------:R-:W2:Y:S04]  /*16e20*/  LDL.LU.64 R154, [R1+0x2d8] ;  /* 0x0002d800019a7983 */ /* 0x000ea80000300a00 */
[----:B------:R-:W-:Y:S04]  /*16e30*/  STL [R1+0xf78], R245 ;  /* 0x000f78f501007387 */ /* 0x000fe80000100800 */
[----:B------:R-:W3:Y:S04]  /*16e40*/  LDL.LU.64 R156, [R1+0x2d0] ;  /* 0x0002d000019c7983 */ /* 0x000ee80000300a00 */
[----:B------:R-:W-:Y:S04]  /*16e50*/  STL [R1+0xf7c], R242 ;  /* 0x000f7cf201007387 */ /* 0x000fe80000100800 */
[----:B------:R-:W4:Y:S04]  /*16e60*/  LDL.LU.64 R164, [R1+0x68] ;  /* 0x0000680001a47983 */ /* 0x000f280000300a00 */
[----:B------:R-:W-:Y:S04]  /*16e70*/  STL [R1+0xf70], R243 ;  /* 0x000f70f301007387 */ /* 0x000fe80000100800 */
[----:B------:R-:W4:Y:S01]  /*16e80*/  LDL.LU.64 R166, [R1+0x48] ;  /* 0x0000480001a67983 */ /* 0x000f220000300a00 */
[----:B-1----:R-:W-:-:S03]  /*16e90*/  IMAD.MOV.U32 R2, RZ, RZ, R153 ;  /* 0x000000ffff027224 */ /* 0x002fc600078e0099 */
[----:B------:R-:W-:Y:S04]  /*16ea0*/  STL [R1+0xf74], R170 ;  /* 0x000f74aa01007387 */ /* 0x000fe80000100800 */
[----:B------:R-:W-:Y:S04]  /*16eb0*/  STL [R1+0xf68], R171 ;  /* 0x000f68ab01007387 */ /* 0x000fe80000100800 */
[----:B------:R-:W-:Y:S04]  /*16ec0*/  STL [R1+0xf6c], R168 ;  /* 0x000f6ca801007387 */ /* 0x000fe80000100800 */
[----:B------:R-:W-:Y:S04]  /*16ed0*/  STL [R1+0xf60], R169 ;  /* 0x000f60a901007387 */ /* 0x000fe80000100800 */
[----:B------:R-:W-:Y:S04]  /*16ee0*/  STL [R1+0xf64], R152 ;  /* 0x000f649801007387 */ /* 0x000fe80000100800 */
[----:B------:R-:W-:Y:S04]  /*16ef0*/  STL [R1+0xf5c], R158 ;  /* 0x000f5c9e01007387 */ /* 0x000fe80000100800 */
[----:B------:R1:W-:Y:S04]  /*16f00*/  STL [R1+0xf58], R2 ;  /* 0x000f580201007387 */ /* 0x0003e80000100800 */
[----:B------:R-:W-:Y:S01]  /*16f10*/  STL [R1+0xf54], R160 ;  /* 0x000f54a001007387 */ /* 0x000fe20000100800 */
[----:B-1----:R-:W-:-:S05]  /*16f20*/  IMAD.MOV.U32 R2, RZ, RZ, R159 ;  /* 0x000000ffff027224 */ /* 0x002fca00078e009f */
[----:B------:R1:W-:Y:S04]  /*16f30*/  STL [R1+0xf50], R2 ;  /* 0x000f500201007387 */ /* 0x0003e80000100800 */
[----:B------:R-:W-:Y:S01]  /*16f40*/  STL [R1+0xf4c], R162 ;  /* 0x000f4ca201007387 */ /* 0x000fe20000100800 */
[----:B-1----:R-:W-:-:S05]  /*16f50*/  MOV R2, R161 ;  /* 0x000000a100027202 */ /* 0x002fca0000000f00 */
[----:B------:R1:W-:Y:S04]  /*16f60*/  STL [R1+0xf48], R2 ;  /* 0x000f480201007387 */ /* 0x0003e80000100800 */
[----:B------:R-:W-:Y:S01]  /*16f70*/  STL [R1+0xf44], R240 ;  /* 0x000f44f001007387 */ /* 0x000fe20000100800 */
[----:B-1----:R-:W-:-:S05]  /*16f80*/  IMAD.MOV.U32 R2, RZ, RZ, R163 ;  /* 0x000000ffff027224 */ /* 0x002fca00078e00a3 */
[----:B------:R2:W-:Y:S04]  /*16f90*/  STL [R1+0xf40], R2 ;  /* 0x000f400201007387 */ /* 0x0005e80000100800 */
[----:B------:R-:W4:Y:S04]  /*16fa0*/  LDL.LU.64 R152, [R1+0x3d8] ;  /* 0x0003d80001987983 */ /* 0x000f280000300a00 */
[----:B------:R-:W-:Y:S04]  /*16fb0*/  STL [R1+0xf38], R241 ;  /* 0x000f38f101007387 */ /* 0x000fe80000100800 */
[----:B------:R-:W4:Y:S04]  /*16fc0*/  LDL.LU.64 R158, [R1+0x3e0] ;  /* 0x0003e000019e7983 */ /* 0x000f280000300a00 */
[----:B------:R-:W-:Y:S04]  /*16fd0*/  STL [R1+0xf3c], R238 ;  /* 0x000f3cee01007387 */ /* 0x000fe80000100800 */
[----:B------:R-:W4:Y:S04]  /*16fe0*/  LDL.LU.64 R160, [R1+0x38] ;  /* 0x0000380001a07983 */ /* 0x000f280000300a00 */
[----:B------:R-:W-:Y:S04]  /*16ff0*/  STL [R1+0xf30], R239 ;  /* 0x000f30ef01007387 */ /* 0x000fe80000100800 */
[----:B------:R-:W-:Y:S04]  /*17000*/  STL [R1+0xf34], R62 ;  /* 0x000f343e01007387 */ /* 0x000fe80000100800 */
[----:B------:R-:W4:Y:S04]  /*17010*/  LDL.LU.64 R162, [R1+0x18] ;  /* 0x0000180001a27983 */ /* 0x000f280000300a00 */
[----:B------:R-:W-:Y:S04]  /*17020*/  STL [R1+0xf28], R63 ;  /* 0x000f283f01007387 */ /* 0x000fe80000100800 */
[----:B------:R-:W-:Y:S04]  /*17030*/  STL [R1+0xf2c], R60 ;  /* 0x000f2c3c01007387 */ /* 0x000fe80000100800 */
[----:B------:R-:W-:Y:S01]  /*17040*/  STL [R1+0xf20], R61 ;  /* 0x000f203d01007387 */ /* 0x000fe20000100800 */
[----:B--2---:R-:W-:-:S03]  /*17050*/  IMAD.MOV.U32 R2, RZ, RZ, R155 ;  /* 0x000000ffff027224 */ /* 0x004fc600078e009b */
[----:B------:R-:W-:Y:S04]  /*17060*/  STL [R1+0xf24], R154 ;  /* 0x000f249a01007387 */ /* 0x000fe80000100800 */
[----:B---3--:R-:W-:Y:S04]  /*17070*/  STL [R1+0xf1c], R156 ;  /* 0x000f1c9c01007387 */ /* 0x008fe80000100800 */
[----:B------:R1:W-:Y:S04]  /*17080*/  STL [R1+0xf18], R2 ;  /* 0x000f180201007387 */ /* 0x0003e80000100800 */
[----:B----4-:R-:W-:Y:S01]  /*17090*/  STL [R1+0xf14], R164 ;  /* 0x000f14a401007387 */ /* 0x010fe20000100800 */
[----:B-1----:R-:W-:-:S05]  /*170a0*/  MOV R2, R157 ;  /* 0x0000009d00027202 */ /* 0x002fca0000000f00 */
[----:B------:R1:W-:Y:S04]  /*170b0*/  STL [R1+0xf10], R2 ;  /* 0x000f100201007387 */ /* 0x0003e80000100800 */
[----:B------:R-:W-:Y:S01]  /*170c0*/  STL [R1+0xf0c], R166 ;  /* 0x000f0ca601007387 */ /* 0x000fe20000100800 */
[----:B-1----:R-:W-:-:S05]  /*170d0*/  IMAD.MOV.U32 R2, RZ, RZ, R165 ;  /* 0x000000ffff027224 */ /* 0x002fca00078e00a5 */
[----:B------:R1:W-:Y:S04]  /*170e0*/  STL [R1+0xf08], R2 ;  /* 0x000f080201007387 */ /* 0x0003e80000100800 */
[----:B------:R-:W2:Y:S01]  /*170f0*/  LDL.LU.64 R154, [R1+0x4c8] ;  /* 0x0004c800019a7983 */ /* 0x000ea20000300a00 */
[----:B-1----:R-:W-:-:S05]  /*17100*/  IMAD.MOV.U32 R2, RZ, RZ, R167 ;  /* 0x000000ffff027224 */ /* 0x002fca00078e00a7 */
[----:B------:R1:W-:Y:S04]  /*17110*/  STL [R1+0xf00], R2 ;  /* 0x000f000201007387 */ /* 0x0003e80000100800 */
[----:B------:R-:W-:Y:S04]  /*17120*/  STL [R1+0xf04], R236 ;  /* 0x000f04ec01007387 */ /* 0x000fe80000100800 */
[----:B------:R-:W3:Y:S04]  /*17130*/  LDL.LU.64 R156, [R1+0x4d0] ;  /* 0x0004d000019c7983 */ /* 0x000ee80000300a00 */
[----:B------:R-:W-:Y:S04]  /*17140*/  STL [R1+0xef8], R237 ;  /* 0x000ef8ed01007387 */ /* 0x000fe80000100800 */
[----:B------:R-:W4:Y:S04]  /*17150*/  LDL.LU.64 R164, [R1+0x10] ;  /* 0x0000100001a47983 */ /* 0x000f280000300a00 */
[----:B------:R-:W-:Y:S04]  /*17160*/  STL [R1+0xefc], R234 ;  /* 0x000efcea01007387 */ /* 0x000fe80000100800 */
[----:B------:R-:W4:Y:S04]  /*17170*/  LDL.LU.64 R166, [R1+0x8] ;  /* 0x0000080001a67983 */ /* 0x000f280000300a00 */
[----:B------:R-:W-:Y:S04]  /*17180*/  STL [R1+0xef0], R235 ;  /* 0x000ef0eb01007387 */ /* 0x000fe80000100800 */
[----:B------:R-:W-:Y:S04]  /*17190*/  STL [R1+0xef4], R58 ;  /* 0x000ef43a01007387 */ /* 0x000fe80000100800 */
[----:B------:R-:W-:Y:S04]  /*171a0*/  STL [R1+0xee8], R59 ;  /* 0x000ee83b01007387 */ /* 0x000fe80000100800 */
[----:B------:R-:W-:Y:S01]  /*171b0*/  STL [R1+0xeec], R56 ;  /* 0x000eec3801007387 */ /* 0x000fe20000100800 */
[----:B-1----:R-:W-:-:S03]  /*171c0*/  MOV R2, R153 ;  /* 0x0000009900027202 */ /* 0x002fc60000000f00 */
[----:B------:R-:W-:Y:S04]  /*171d0*/  STL [R1+0xed0], R57 ;  /* 0x000ed03901007387 */ /* 0x000fe80000100800 */
[----:B------:R-:W-:Y:S04]  /*171e0*/  STL [R1+0xed8], R152 ;  /* 0x000ed89801007387 */ /* 0x000fe80000100800 */
[----:B------:R-:W-:Y:S04]  /*171f0*/  STL [R1+0xee0], R158 ;  /* 0x000ee09e01007387 */ /* 0x000fe80000100800 */
[----:B------:R1:W-:Y:S04]  /*17200*/  STL [R1+0xed4], R2 ;  /* 0x000ed40201007387 */ /* 0x0003e80000100800 */
[----:B------:R-:W-:Y:S01]  /*17210*/  STL [R1+0xee4], R160 ;  /* 0x000ee4a001007387 */ /* 0x000fe20000100800 */
[----:B-1----:R-:W-:-:S05]  /*17220*/  IMAD.MOV.U32 R2, RZ, RZ, R159 ;  /* 0x000000ffff027224 */ /* 0x002fca00078e009f */
[----:B------:R1:W-:Y:S04]  /*17230*/  STL [R1+0xedc], R2 ;  /* 0x000edc0201007387 */ /* 0x0003e80000100800 */
[----:B------:R-:W4:Y:S01]  /*17240*/  LDL.LU.64 R158, [R1+0x508] ;  /* 0x00050800019e7983 */ /* 0x000f220000300a00 */
[----:B-1----:R-:W-:-:S05]  /*17250*/  IMAD.MOV.U32 R2, RZ, RZ, R161 ;  /* 0x000000ffff027224 */ /* 0x002fca00078e00a1 */
[----:B------:R1:W-:Y:S04]  /*17260*/  STL [R1+0xec8], R2 ;  /* 0x000ec80201007387 */ /* 0x0003e80000100800 */
[----:B------:R1:W-:Y:S04]  /*17270*/  STL [R1+0xecc], R162 ;  /* 0x000ecca201007387 */ /* 0x0003e80000100800 */
[----:B------:R-:W4:Y:S01]  /*17280*/  LDL.LU.64 R160, [R1+0x510] ;  /* 0x0005100001a07983 */ /* 0x000f220000300a00 */
[----:B-1----:R-:W-:-:S03]  /*17290*/  MOV R2, R163 ;  /* 0x000000a300027202 */ /* 0x002fc60000000f00 */
[----:B------:R-:W4:Y:S04]  /*172a0*/  LDL.LU.64 R162, [R1] ;  /* 0x0000000001a27983 */ /* 0x000f280000300a00 */
[----:B------:R2:W-:Y:S04]  /*172b0*/  STL [R1+0xec0], R2 ;  /* 0x000ec00201007387 */ /* 0x0005e80000100800 */
[----:B------:R-:W-:Y:S04]  /*172c0*/  STL [R1+0xec4], R232 ;  /* 0x000ec4e801007387 */ /* 0x000fe80000100800 */
[----:B------:R-:W-:Y:S04]  /*172d0*/  STL [R1+0xeb8], R233 ;  /* 0x000eb8e901007387 */ /* 0x000fe80000100800 */
[----:B------:R-:W-:Y:S04]  /*172e0*/  STL [R1+0xebc], R230 ;  /* 0x000ebce601007387 */ /* 0x000fe80000100800 */
[----:B------:R-:W-:Y:S04]  /*172f0*/  STL [R1+0xeb0], R231 ;  /* 0x000eb0e701007387 */ /* 0x000fe80000100800 */
[----:B------:R-:W-:Y:S04]  /*17300*/  STL [R1+0xeb4], R54 ;  /* 0x000eb43601007387 */ /* 0x000fe80000100800 */
        /* <DEDUP_REMOVED lines=8> */
[----:B-1----:R-:W-:-:S05]  /*17390*/  IMAD.MOV.U32 R2, RZ, RZ, R157 ;  /* 0x000000ffff027224 */ /* 0x002fca00078e009d */
[----:B------:R1:W-:Y:S04]  /*173a0*/  STL [R1+0xe9c], R2 ;  /* 0x000e9c0201007387 */ /* 0x0003e80000100800 */
[----:B------:R-:W-:Y:S01]  /*173b0*/  STL [R1+0xe8c], R166 ;  /* 0x000e8ca601007387 */ /* 0x000fe20000100800 */
[----:B-1----:R-:W-:-:S05]  /*173c0*/  MOV R2, R165 ;  /* 0x000000a500027202 */ /* 0x002fca0000000f00 */
[----:B------:R1:W-:Y:S04]  /*173d0*/  STL [R1+0xe88], R2 ;  /* 0x000e880201007387 */ /* 0x0003e80000100800 */
[----:B------:R-:W2:Y:S01]  /*173e0*/  LDL.LU.64 R164, [R1+0x528] ;  /* 0x0005280001a47983 */ /* 0x000ea20000300a00 */
[----:B-1----:R-:W-:-:S03]  /*173f0*/  IMAD.MOV.U32 R2, RZ, RZ, R167 ;  /* 0x000000ffff027224 */ /* 0x002fc600078e00a7 */
[----:B------:R-:W3:Y:S04]  /*17400*/  LDL.LU.64 R166, [R1+0x530] ;  /* 0x0005300001a67983 */ /* 0x000ee80000300a00 */
[----:B------:R1:W-:Y:S04]  /*17410*/  STL [R1+0xe80], R2 ;  /* 0x000e800201007387 */ /* 0x0003e80000100800 */
[----:B------:R-:W-:Y:S04]  /*17420*/  STL [R1+0xe84], R228 ;  /* 0x000e84e401007387 */ /* 0x000fe80000100800 */
[----:B------:R-:W-:Y:S04]  /*17430*/  STL [R1+0xe78], R229 ;  /* 0x000e78e501007387 */ /* 0x000fe80000100800 */
[----:B------:R-:W-:Y:S04]  /*17440*/  STL [R1+0xe7c], R222 ;  /* 0x000e7cde01007387 */ /* 0x000fe80000100800 */
[----:B------:R-:W-:Y:S01]  /*17450*/  STL [R1+0xe70], R223 ;  /* 0x000e70df01007387 */ /* 0x000fe20000100800 */
        /* <DEDUP_REMOVED lines=9> */
[----:B-1----:R-:W-:-:S05]  /*174f0*/  MOV R2, R161 ;  /* 0x000000a100027202 */ /* 0x002fca0000000f00 */
[----:B------:R1:W-:Y:S04]  /*17500*/  STL [R1+0xe5c], R2 ;  /* 0x000e5c0201007387 */ /* 0x0003e80000100800 */
[----:B------:R-:W-:Y:S01]  /*17510*/  STL [R1+0xe4c], R250 ;  /* 0x000e4cfa01007387 */ /* 0x000fe20000100800 */
[----:B-1----:R-:W-:-:S05]  /*17520*/  IMAD.MOV.U32 R2, RZ, RZ, R163 ;  /* 0x000000ffff027224 */ /* 0x002fca00078e00a3 */
[----:B------:R2:W-:Y:S04]  /*17530*/  STL [R1+0xe48], R2 ;  /* 0x000e480201007387 */ /* 0x0005e80000100800 */
[----:B------:R-:W-:Y:S04]  /*17540*/  STL [R1+0xe40], R251 ;  /* 0x000e40fb01007387 */ /* 0x000fe80000100800 */
[----:B------:R-:W-:Y:S04]  /*17550*/  STL [R1+0xe44], R220 ;  /* 0x000e44dc01007387 */ /* 0x000fe80000100800 */
[----:B------:R-:W4:Y:S04]  /*17560*/  LDL.LU.64 R152, [R1+0x548] ;  /* 0x0005480001987983 */ /* 0x000f280000300a00 */
[----:B------:R-:W-:Y:S04]  /*17570*/  STL [R1+0xe38], R221 ;  /* 0x000e38dd01007387 */ /* 0x000fe80000100800 */
[----:B------:R-:W4:Y:S04]  /*17580*/  LDL.LU.64 R154, [R1+0x550] ;  /* 0x00055000019a7983 */ /* 0x000f280000300a00 */
        /* <DEDUP_REMOVED lines=12> */
[----:B------:R-:W-:Y:S01]  /*17650*/  STL [R1+0xe24], R248 ;  /* 0x000e24f801007387 */ /* 0x000fe20000100800 */
[----:B-1----:R-:W-:-:S05]  /*17660*/  MOV R2, R167 ;  /* 0x000000a700027202 */ /* 0x002fca0000000f00 */
[----:B------:R4:W-:Y:S04]  /*17670*/  STL [R1+0xe1c], R2 ;  /* 0x000e1c0201007387 */ /* 0x0009e80000100800 */
[----:B------:R-:W-:Y:S04]  /*17680*/  STL [R1+0xe08], R249 ;  /* 0x000e08f901007387 */ /* 0x000fe80000100800 */
[----:B------:R-:W-:Y:S04]  /*17690*/  STL [R1+0xe0c], R246 ;  /* 0x000e0cf601007387 */ /* 0x000fe80000100800 */
[----:B------:R-:W-:Y:S04]  /*176a0*/  STL [R1+0xe00], R247 ;  /* 0x000e00f701007387 */ /* 0x000fe80000100800 */
[----:B------:R-:W-:Y:S04]  /*176b0*/  STL [R1+0xe04], R216 ;  /* 0x000e04d801007387 */ /* 0x000fe80000100800 */
[----:B------:R-:W2:Y:S04]  /*176c0*/  LDL.LU.64 R156, [R1+0x568] ;  /* 0x00056800019c7983 */ /* 0x000ea80000300a00 */
[----:B------:R-:W-:Y:S04]  /*176d0*/  STL [R1+0xdf8], R217 ;  /* 0x000df8d901007387 */ /* 0x000fe80000100800 */
[----:B------:R-:W3:Y:S04]  /*176e0*/  LDL.LU.64 R158, [R1+0x570] ;  /* 0x00057000019e7983 */ /* 0x000ee80000300a00 */
[----:B------:R-:W-:Y:S04]  /*176f0*/  STL [R1+0xdfc], R214 ;  /* 0x000dfcd601007387 */ /* 0x000fe80000100800 */
[----:B------:R-:W3:Y:S04]  /*17700*/  LDL.LU.64 R164, [R1+0x80] ;  /* 0x0000800001a47983 */ /* 0x000ee80000300a00 */
[----:B------:R-:W-:Y:S04]  /*17710*/  STL [R1+0xdf0], R215 ;  /* 0x000df0d701007387 */ /* 0x000fe80000100800 */
[----:B------:R-:W3:Y:S04]  /*17720*/  LDL.LU.64 R166, [R1+0x70] ;  /* 0x0000700001a67983 */ /* 0x000ee80000300a00 */
[----:B------:R-:W-:Y:S04]  /*17730*/  STL [R1+0xdf4], R42 ;  /* 0x000df42a01007387 */ /* 0x000fe80000100800 */
[----:B------:R-:W-:Y:S04]  /*17740*/  STL [R1+0xde8], R43 ;  /* 0x000de82b01007387 */ /* 0x000fe80000100800 */
[----:B------:R-:W-:Y:S04]  /*17750*/  STL [R1+0xdec], R40 ;  /* 0x000dec2801007387 */ /* 0x000fe80000100800 */
[----:B------:R-:W-:Y:S01]  /*17760*/  STL [R1+0xdc0], R41 ;  /* 0x000dc02901007387 */ /* 0x000fe20000100800 */
[----:B----4-:R-:W-:-:S03]  /*17770*/  IMAD.MOV.U32 R2, RZ, RZ, R153 ;  /* 0x000000ffff027224 */ /* 0x010fc600078e0099 */
        /* <DEDUP_REMOVED lines=30> */
[----:B------:R-:W-:Y:S01]  /*17960*/  STL [R1+0xda0], R166 ;  /* 0x000da0a601007387 */ /* 0x000fe20000100800 */
[----:B-1----:R-:W-:-:S05]  /*17970*/  IMAD.MOV.U32 R2, RZ, RZ, R165 ;  /* 0x000000ffff027224 */ /* 0x002fca00078e00a5 */
[----:B------:R1:W-:Y:S04]  /*17980*/  STL [R1+0xd94], R2 ;  /* 0x000d940201007387 */ /* 0x0003e80000100800 */
[----:B------:R-:W-:Y:S01]  /*17990*/  STL [R1+0xda4], R208 ;  /* 0x000da4d001007387 */ /* 0x000fe20000100800 */
[----:B-1----:R-:W-:-:S05]  /*179a0*/  IMAD.MOV.U32 R2, RZ, RZ, R167 ;  /* 0x000000ffff027224 */ /* 0x002fca00078e00a7 */
[----:B------:R4:W-:Y:S04]  /*179b0*/  STL [R1+0xd9c], R2 ;  /* 0x000d9c0201007387 */ /* 0x0009e80000100800 */
[----:B------:R-:W2:Y:S04]  /*179c0*/  LDL.LU.64 R164, [R1+0x5a8] ;  /* 0x0005a80001a47983 */ /* 0x000ea80000300a00 */
[----:B------:R-:W-:Y:S04]  /*179d0*/  STL [R1+0xd78], R209 ;  /* 0x000d78d101007387 */ /* 0x000fe80000100800 */
        /* <DEDUP_REMOVED lines=8> */
[----:B------:R-:W-:Y:S01]  /*17a60*/  STL [R1+0xd40], R33 ;  /* 0x000d402101007387 */ /* 0x000fe20000100800 */
[----:B----4-:R-:W-:-:S03]  /*17a70*/  MOV R2, R153 ;  /* 0x0000009900027202 */ /* 0x010fc60000000f00 */
[----:B------:R-:W-:Y:S04]  /*17a80*/  STL [R1+0xd48], R152 ;  /* 0x000d489801007387 */ /* 0x000fe80000100800 */
[----:B------:R-:W-:Y:S04]  /*17a90*/  STL [R1+0xd50], R154 ;  /* 0x000d509a01007387 */ /* 0x000fe80000100800 */
[----:B------:R1:W-:Y:S04]  /*17aa0*/  STL [R1+0xd44], R2 ;  /* 0x000d440201007387 */ /* 0x0003e80000100800 */
[----:B------:R-:W-:Y:S01]  /*17ab0*/  STL [R1+0xd58], R160 ;  /* 0x000d58a001007387 */ /* 0x000fe20000100800 */
        /* <DEDUP_REMOVED lines=8> */
[----:B------:R-:W-:Y:S04]  /*17b40*/  STL [R1+0xd38], R205 ;  /* 0x000d38cd01007387 */ /* 0x000fe80000100800 */
[----:B------:R-:W4:Y:S04]  /*17b50*/  LDL.LU.64 R160, [R1+0x5c8] ;  /* 0x0005c80001a07983 */ /* 0x000f280000300a00 */
[----:B------:R-:W-:Y:S04]  /*17b60*/  STL [R1+0xd3c], R202 ;  /* 0x000d3cca01007387 */ /* 0x000fe80000100800 */
[----:B------:R-:W-:Y:S04]  /*17b70*/  STL [R1+0xd30], R203 ;  /* 0x000d30cb01007387 */ /* 0x000fe80000100800 */
[----:B------:R-:W4:Y:S04]  /*17b80*/  LDL.LU.64 R150, [R1+0x5d0] ;  /* 0x0005d00001967983 */ /* 0x000f280000300a00 */
[----:B------:R-:W-:Y:S04]  /*17b90*/  STL [R1+0xd34], R30 ;  /* 0x000d341e01007387 */ /* 0x000fe80000100800 */
[----:B------:R-:W-:Y:S04]  /*17ba0*/  STL [R1+0xd28], R31 ;  /* 0x000d281f01007387 */ /* 0x000fe80000100800 */
[----:B------:R-:W4:Y:S04]  /*17bb0*/  LDL.LU.64 R152, [R1+0x538] ;  /* 0x0005380001987983 */ /* 0x000f280000300a00 */
[----:B------:R-:W-:Y:S04]  /*17bc0*/  STL [R1+0xd2c], R28 ;  /* 0x000d2c1c01007387 */ /* 0x000fe80000100800 */
[----:B------:R-:W4:Y:S04]  /*17bd0*/  LDL.LU.64 R162, [R1+0x540] ;  /* 0x0005400001a27983 */ /* 0x000f280000300a00 */
[----:B------:R-:W-:Y:S04]  /*17be0*/  STL [R1+0xd00], R29 ;  /* 0x000d001d01007387 */ /* 0x000fe80000100800 */
[----:B--2---:R2:W-:Y:S01]  /*17bf0*/  STL [R1+0xd08], R164 ;  /* 0x000d08a401007387 */ /* 0x0045e20000100800 */
[----:B-1----:R-:W-:-:S03]  /*17c00*/  IMAD.MOV.U32 R2, RZ, RZ, R165 ;  /* 0x000000ffff027224 */ /* 0x002fc600078e00a5 */
[----:B--2---:R-:W2:Y:S04]  /*17c10*/  LDL.LU.64 R164, [R1+0x28] ;  /* 0x0000280001a47983 */ /* 0x004ea80000300a00 */
[----:B------:R1:W-:Y:S04]  /*17c20*/  STL [R1+0xd04], R2 ;  /* 0x000d040201007387 */ /* 0x0003e80000100800 */
[----:B---3--:R-:W-:Y:S01]  /*17c30*/  STL [R1+0xd10], R156 ;  /* 0x000d109c01007387 */ /* 0x008fe20000100800 */
[----:B-1----:R-:W-:-:S03]  /*17c40*/  IMAD.MOV.U32 R2, RZ, RZ, R157 ;  /* 0x000000ffff027224 */ /* 0x002fc600078e009d */
        /* <DEDUP_REMOVED lines=10> */
[----:B------:R-:W3:Y:S04]  /*17cf0*/  LDL.LU.64 R166, [R1+0x5f8] ;  /* 0x0005f80001a67983 */ /* 0x000ee80000300a00 */
[----:B------:R-:W-:Y:S04]  /*17d00*/  STL [R1+0xcf0], R175 ;  /* 0x000cf0af01007387 */ /* 0x000fe80000100800 */
[----:B------:R-:W-:Y:S04]  /*17d10*/  STL [R1+0xcf4], R26 ;  /* 0x000cf41a01007387 */ /* 0x000fe80000100800 */
[----:B------:R-:W-:Y:S04]  /*17d20*/  STL [R1+0xce8], R27 ;  /* 0x000ce81b01007387 */ /* 0x000fe80000100800 */
[----:B------:R-:W3:Y:S04]  /*17d30*/  LDL.LU.64 R148, [R1+0x600] ;  /* 0x0006000001947983 */ /* 0x000ee80000300a00 */
[----:B------:R-:W-:Y:S04]  /*17d40*/  STL [R1+0xcec], R24 ;  /* 0x000cec1801007387 */ /* 0x000fe80000100800 */
[----:B------:R-:W3:Y:S04]  /*17d50*/  LDL.LU.64 R154, [R1+0x558] ;  /* 0x00055800019a7983 */ /* 0x000ee80000300a00 */
[----:B------:R-:W-:Y:S04]  /*17d60*/  STL [R1+0xcc0], R25 ;  /* 0x000cc01901007387 */ /* 0x000fe80000100800 */
[----:B------:R-:W3:Y:S04]  /*17d70*/  LDL.LU.64 R156, [R1+0x560] ;  /* 0x00056000019c7983 */ /* 0x000ee80000300a00 */
[----:B----4-:R4:W-:Y:S01]  /*17d80*/  STL [R1+0xcc8], R160 ;  /* 0x000cc8a001007387 */ /* 0x0109e20000100800 */
[----:B-1----:R-:W-:-:S03]  /*17d90*/  IMAD.MOV.U32 R2, RZ, RZ, R161 ;  /* 0x000000ffff027224 */ /* 0x002fc600078e00a1 */
[----:B------:R-:W3:Y:S04]  /*17da0*/  LDL.LU.64 R158, [R1+0x50] ;  /* 0x00005000019e7983 */ /* 0x000ee80000300a00 */
[----:B------:R-:W-:Y:S04]  /*17db0*/  STL [R1+0xcd0], R150 ;  /* 0x000cd09601007387 */ /* 0x000fe80000100800 */
[----:B------:R1:W-:Y:S04]  /*17dc0*/  STL [R1+0xcc4], R2 ;  /* 0x000cc40201007387 */ /* 0x0003e80000100800 */
[----:B----4-:R-:W4:Y:S01]  /*17dd0*/  LDL.LU.64 R160, [R1+0x58] ;  /* 0x0000580001a07983 */ /* 0x010f220000300a00 */
[----:B-1----:R-:W-:-:S03]  /*17de0*/  MOV R2, R151 ;  /* 0x0000009700027202 */ /* 0x002fc60000000f00 */
        /* <DEDUP_REMOVED lines=8> */
[----:B------:R-:W-:Y:S04]  /*17e70*/  STL [R1+0xcb0], R173 ;  /* 0x000cb0ad01007387 */ /* 0x000fe80000100800 */
[----:B--2---:R-:W-:Y:S04]  /*17e80*/  STL [R1+0xcb8], R164 ;  /* 0x000cb8a401007387 */ /* 0x004fe80000100800 */
[----:B------:R-:W2:Y:S01]  /*17e90*/  LDL.LU.64 R162, [R1+0x618] ;  /* 0x0006180001a27983 */ /* 0x000ea20000300a00 */
[----:B-1----:R-:W-:-:S03]  /*17ea0*/  MOV R2, R165 ;  /* 0x000000a500027202 */ /* 0x002fc60000000f00 */
[----:B------:R-:W-:Y:S04]  /*17eb0*/  STL [R1+0xcbc], R22 ;  /* 0x000cbc1601007387 */ /* 0x000fe80000100800 */
[----:B------:R1:W-:Y:S04]  /*17ec0*/  STL [R1+0xcb4], R2 ;  /* 0x000cb40201007387 */ /* 0x0003e80000100800 */
[----:B------:R-:W2:Y:S04]  /*17ed0*/  LDL.LU.64 R146, [R1+0x620] ;  /* 0x0006200001927983 */ /* 0x000ea80000300a00 */
[----:B------:R-:W-:Y:S04]  /*17ee0*/  STL [R1+0xca8], R23 ;  /* 0x000ca81701007387 */ /* 0x000fe80000100800 */
[----:B------:R-:W-:Y:S04]  /*17ef0*/  STL [R1+0xcac], R20 ;  /* 0x000cac1401007387 */ /* 0x000fe80000100800 */
[----:B------:R-:W2:Y:S04]  /*17f00*/  LDL.LU.64 R150, [R1+0x578] ;  /* 0x0005780001967983 */ /* 0x000ea80000300a00 */
[----:B------:R-:W-:Y:S04]  /*17f10*/  STL [R1+0xc70], R21 ;  /* 0x000c701501007387 */ /* 0x000fe80000100800 */
[----:B------:R-:W2:Y:S04]  /*17f20*/  LDL.LU.64 R152, [R1+0x580] ;  /* 0x0005800001987983 */ /* 0x000ea80000300a00 */
[----:B---3--:R3:W-:Y:S01]  /*17f30*/  STL [R1+0xc78], R166 ;  /* 0x000c78a601007387 */ /* 0x0087e20000100800 */
[----:B-1----:R-:W-:-:S03]  /*17f40*/  IMAD.MOV.U32 R2, RZ, RZ, R167 ;  /* 0x000000ffff027224 */ /* 0x002fc600078e00a7 */
[----:B------:R-:W2:Y:S04]  /*17f50*/  LDL.LU.64 R164, [R1+0xb8] ;  /* 0x0000b80001a47983 */ /* 0x000ea80000300a00 */
[----:B---3--:R-:W3:Y:S04]  /*17f60*/  LDL.LU.64 R166, [R1+0xc0] ;  /* 0x0000c00001a67983 */ /* 0x008ee80000300a00 */
[----:B------:R1:W-:Y:S04]  /*17f70*/  STL [R1+0xc74], R2 ;  /* 0x000c740201007387 */ /* 0x0003e80000100800 */
[----:B------:R-:W-:Y:S01]  /*17f80*/  STL [R1+0xc80], R148 ;  /* 0x000c809401007387 */ /* 0x000fe20000100800 */
        /* <DEDUP_REMOVED lines=9> */
[----:B------:R-:W3:Y:S01]  /*18020*/  LDL.LU.64 R154, [R1+0x638] ;  /* 0x00063800019a7983 */ /* 0x000ee20000300a00 */
[----:B-1----:R-:W-:-:S05]  /*18030*/  IMAD.MOV.U32 R2, RZ, RZ, R159 ;  /* 0x000000ffff027224 */ /* 0x002fca00078e009f */
[----:B------:R1:W-:Y:S04]  /*18040*/  STL [R1+0xc94], R2 ;  /* 0x000c940201007387 */ /* 0x0003e80000100800 */
[----:B----4-:R4:W-:Y:S04]  /*18050*/  STL [R1+0xca0], R160 ;  /* 0x000ca0a001007387 */ /* 0x0109e80000100800 */
[----:B------:R-:W3:Y:S01]  /*18060*/  LDL.LU.64 R156, [R1+0x640] ;  /* 0x00064000019c7983 */ /* 0x000ee20000300a00 */
[----:B-1----:R-:W-:-:S05]  /*18070*/  MOV R2, R161 ;  /* 0x000000a100027202 */ /* 0x002fca0000000f00 */
[----:B------:R1:W-:Y:S04]  /*18080*/  STL [R1+0xc9c], R2 ;  /* 0x000c9c0201007387 */ /* 0x0003e80000100800 */
[----:B------:R-:W-:Y:S04]  /*18090*/  STL [R1+0xca4], R18 ;  /* 0x000ca41201007387 */ /* 0x000fe80000100800 */
[----:B------:R-:W-:Y:S04]  /*180a0*/  STL [R1+0xc68], R19 ;  /* 0x000c681301007387 */ /* 0x000fe80000100800 */
[----:B------:R-:W3:Y:S04]  /*180b0*/  LDL.LU.64 R148, [R1+0x598] ;  /* 0x0005980001947983 */ /* 0x000ee80000300a00 */
[----:B------:R-:W-:Y:S04]  /*180c0*/  STL [R1+0xc6c], R16 ;  /* 0x000c6c1001007387 */ /* 0x000fe80000100800 */
[----:B------:R-:W-:Y:S04]  /*180d0*/  STL [R1+0xc30], R17 ;  /* 0x000c301101007387 */ /* 0x000fe80000100800 */
[----:B------:R-:W3:Y:S04]  /*180e0*/  LDL.LU.64 R158, [R1+0x5a0] ;  /* 0x0005a000019e7983 */ /* 0x000ee80000300a00 */
[----:B--2---:R2:W-:Y:S04]  /*180f0*/  STL [R1+0xc38], R162 ;  /* 0x000c38a201007387 */ /* 0x0045e80000100800 */
[----:B----4-:R-:W4:Y:S01]  /*18100*/  LDL.LU.64 R160, [R1+0xd8] ;  /* 0x0000d80001a07983 */ /* 0x010f220000300a00 */
[----:B-1----:R-:W-:-:S03]  /*18110*/  IMAD.MOV.U32 R2, RZ, RZ, R163 ;  /* 0x000000ffff027224 */ /* 0x002fc600078e00a3 */
[----:B------:R-:W-:Y:S04]  /*18120*/  STL [R1+0xc40], R146 ;  /* 0x000c409201007387 */ /* 0x000fe80000100800 */
[----:B------:R1:W-:Y:S04]  /*18130*/  STL [R1+0xc34], R2 ;  /* 0x000c340201007387 */ /* 0x0003e80000100800 */
[----:B--2---:R-:W2:Y:S01]  /*18140*/  LDL.LU.64 R162, [R1+0xe0] ;  /* 0x0000e00001a27983 */ /* 0x004ea20000300a00 */
[----:B-1----:R-:W-:-:S03]  /*18150*/  IMAD.MOV.U32 R2, RZ, RZ, R147 ;  /* 0x000000ffff027224 */ /* 0x002fc600078e0093 */
[----:B------:R-:W-:Y:S04]  /*18160*/  STL [R1+0xc48], R150 ;  /* 0x000c489601007387 */ /* 0x000fe80000100800 */
[----:B------:R1:W-:Y:S04]  /*18170*/  STL [R1+0xc3c], R2 ;  /* 0x000c3c0201007387 */ /* 0x0003e80000100800 */
[----:B------:R-:W-:Y:S01]  /*18180*/  STL [R1+0xc50], R152 ;  /* 0x000c509801007387 */ /* 0x000fe20000100800 */
[----:B-1----:R-:W-:-:S05]  /*18190*/  MOV R2, R151 ;  /* 0x0000009700027202 */ /* 0x002fca0000000f00 */
[----:B------:R1:W-:Y:S02]  /*181a0*/  STL [R1+0xc44], R2 ;  /* 0x000c440201007387 */ /* 0x0003e40000100800 */
[----:B-1----:R-:W-:Y:S02]  /*181b0*/  IMAD.MOV.U32 R2, RZ, RZ, R153 ;  /* 0x000000ffff027224 */ /* 0x002fe400078e0099 */
[----:B------:R-:W-:Y:S04]  /*181c0*/  STL [R1+0xc58], R164 ;  /* 0x000c58a401007387 */ /* 0x000fe80000100800 */
[----:B------:R1:W-:Y:S04]  /*181d0*/  STL [R1+0xc4c], R2 ;  /* 0x000c4c0201007387 */ /* 0x0003e80000100800 */
[----:B---3--:R-:W-:Y:S01]  /*181e0*/  STL [R1+0xc60], R166 ;  /* 0x000c60a601007387 */ /* 0x008fe20000100800 */
[----:B-1----:R-:W-:-:S05]  /*181f0*/  IMAD.MOV.U32 R2, RZ, RZ, R165 ;  /* 0x000000ffff027224 */ /* 0x002fca00078e00a5 */
[----:B------:R1:W-:Y:S04]  /*18200*/  STL [R1+0xc54], R2 ;  /* 0x000c540201007387 */ /* 0x0003e80000100800 */
[----:B------:R-:W3:Y:S01]  /*18210*/  LDL.LU.64 R164, [R1+0x658] ;  /* 0x0006580001a47983 */ /* 0x000ee20000300a00 */
[----:B-1----:R-:W-:-:S03]  /*18220*/  MOV R2, R167 ;  /* 0x000000a700027202 */ /* 0x002fc60000000f00 */
[----:B------:R-:W-:Y:S04]  /*18230*/  STL [R1+0xc64], R14 ;  /* 0x000c640e01007387 */ /* 0x000fe80000100800 */
[----:B------:R1:W-:Y:S04]  /*18240*/  STL [R1+0xc5c], R2 ;  /* 0x000c5c0201007387 */ /* 0x0003e80000100800 */
[----:B------:R-:W3:Y:S04]  /*18250*/  LDL.LU.64 R150, [R1+0x660] ;  /* 0x0006600001967983 */ /* 0x000ee80000300a00 */
[----:B------:R-:W-:Y:S04]  /*18260*/  STL [R1+0xc28], R15 ;  /* 0x000c280f01007387 */ /* 0x000fe80000100800 */
[----:B------:R-:W-:Y:S04]  /*18270*/  STL [R1+0xc2c], R12 ;  /* 0x000c2c0c01007387 */ /* 0x000fe80000100800 */
[----:B------:R-:W3:Y:S04]  /*18280*/  LDL.LU.64 R166, [R1+0x5b8] ;  /* 0x0005b80001a67983 */ /* 0x000ee80000300a00 */
[----:B------:R-:W-:Y:S04]  /*18290*/  STL [R1+0xbf0], R13 ;  /* 0x000bf00d01007387 */ /* 0x000fe80000100800 */
[----:B------:R1:W-:Y:S02]  /*182a0*/  STL [R1+0xbf8], R154 ;  /* 0x000bf89a01007387 */ /* 0x0003e40000100800 */
[----:B-1----:R-:W-:-:S02]  /*182b0*/  IMAD.MOV.U32 R2, RZ, RZ, R155 ;  /* 0x000000ffff027224 */ /* 0x002fc400078e009b */
[----:B------:R-:W3:Y:S04]  /*182c0*/  LDL.LU.64 R152, [R1+0x5c0] ;  /* 0x0005c00001987983 */ /* 0x000ee80000300a00 */
[----:B------:R-:W-:Y:S04]  /*182d0*/  STL [R1+0xc00], R156 ;  /* 0x000c009c01007387 */ /* 0x000fe80000100800 */
[----:B------:R1:W-:Y:S04]  /*182e0*/  STL [R1+0xbf4], R2 ;  /* 0x000bf40201007387 */ /* 0x0003e80000100800 */
[----:B------:R-:W3:Y:S01]  /*182f0*/  LDL.LU.64 R154, [R1+0xf8] ;  /* 0x0000f800019a7983 */ /* 0x000ee20000300a00 */
[----:B-1----:R-:W-:-:S03]  /*18300*/  IMAD.MOV.U32 R2, RZ, RZ, R157 ;  /* 0x000000ffff027224 */ /* 0x002fc600078e009d */
[----:B------:R-:W-:Y:S04]  /*18310*/  STL [R1+0xc08], R148 ;  /* 0x000c089401007387 */ /* 0x000fe80000100800 */
[----:B------:R1:W-:Y:S04]  /*18320*/  STL [R1+0xbfc], R2 ;  /* 0x000bfc0201007387 */ /* 0x0003e80000100800 */
[----:B------:R-:W3:Y:S01]  /*18330*/  LDL.LU.64 R156, [R1+0x100] ;  /* 0x00010000019c7983 */ /* 0x000ee20000300a00 */
[----:B-1----:R-:W-:-:S03]  /*18340*/  MOV R2, R149 ;  /* 0x0000009500027202 */ /* 0x002fc60000000f00 */
[----:B------:R-:W-:Y:S04]  /*18350*/  STL [R1+0xc10], R158 ;  /* 0x000c109e01007387 */ /* 0x000fe80000100800 */
[----:B------:R1:W-:Y:S02]  /*18360*/  STL [R1+0xc04], R2 ;  /* 0x000c040201007387 */ /* 0x0003e40000100800 */
[----:B-1----:R-:W-:Y:S02]  /*18370*/  IMAD.MOV.U32 R2, RZ, RZ, R159 ;  /* 0x000000ffff027224 */ /* 0x002fe400078e009f */
[----:B----4-:R-:W-:Y:S04]  /*18380*/  STL [R1+0xc18], R160 ;  /* 0x000c18a001007387 */ /* 0x010fe80000100800 */
[----:B------:R1:W-:Y:S04]  /*18390*/  STL [R1+0xc0c], R2 ;  /* 0x000c0c0201007387 */ /* 0x0003e80000100800 */
[----:B------:R-:W4:Y:S01]  /*183a0*/  LDL.LU.64 R148, [R1+0x20] ;  /* 0x0000200001947983 */ /* 0x000f220000300a00 */
[----:B-1----:R-:W-:-:S05]  /*183b0*/  IMAD.MOV.U32 R2, RZ, RZ, R161 ;  /* 0x000000ffff027224 */ /* 0x002fca00078e00a1 */
[----:B------:R1:W-:Y:S04]  /*183c0*/  STL [R1+0xc14], R2 ;  /* 0x000c140201007387 */ /* 0x0003e80000100800 */
[----:B--2---:R2:W-:Y:S04]  /*183d0*/  STL [R1+0xc20], R162 ;  /* 0x000c20a201007387 */ /* 0x0045e80000100800 */
[----:B------:R-:W4:Y:S01]  /*183e0*/  LDL.LU.64 R158, [R1+0x678] ;  /* 0x00067800019e7983 */ /* 0x000f220000300a00 */
[----:B-1----:R-:W-:-:S05]  /*183f0*/  MOV R2, R163 ;  /* 0x000000a300027202 */ /* 0x002fca0000000f00 */
[----:B------:R1:W-:Y:S04]  /*18400*/  STL [R1+0xc1c], R2 ;  /* 0x000c1c0201007387 */ /* 0x0003e80000100800 */
[----:B------:R-:W-:Y:S04]  /*18410*/  STL [R1+0xc24], R10 ;  /* 0x000c240a01007387 */ /* 0x000fe80000100800 */
[----:B------:R-:W-:Y:S04]  /*18420*/  STL [R1+0xbe8], R11 ;  /* 0x000be80b01007387 */ /* 0x000fe80000100800 */
[----:B------:R-:W4:Y:S04]  /*18430*/  LDL.LU.64 R160, [R1+0x680] ;  /* 0x0006800001a07983 */ /* 0x000f280000300a00 */
[----:B------:R-:W-:Y:S04]  /*18440*/  STL [R1+0xbec], R8 ;  /* 0x000bec0801007387 */ /* 0x000fe80000100800 */
[----:B------:R-:W-:Y:S04]  /*18450*/  STL [R1+0xbb0], R9 ;  /* 0x000bb00901007387 */ /* 0x000fe80000100800 */
[----:B--2---:R-:W2:Y:S04]  /*18460*/  LDL.LU.64 R162, [R1+0x5e8] ;  /* 0x0005e80001a27983 */ /* 0x004ea80000300a00 */
[----:B---3--:R3:W-:Y:S01]  /*18470*/  STL [R1+0xbb8], R164 ;  /* 0x000bb8a401007387 */ /* 0x0087e20000100800 */
[----:B-1----:R-:W-:-:S03]  /*18480*/  IMAD.MOV.U32 R2, RZ, RZ, R165 ;  /* 0x000000ffff027224 */ /* 0x002fc600078e00a5 */
[----:B---3--:R-:W3:Y:S04]  /*18490*/  LDL.LU.64 R164, [R1+0x5f0] ;  /* 0x0005f00001a47983 */ /* 0x008ee80000300a00 */
[----:B------:R1:W-:Y:S04]  /*184a0*/  STL [R1+0xbb4], R2 ;  /* 0x000bb40201007387 */ /* 0x0003e80000100800 */
[----:B------:R1:W-:Y:S02]  /*184b0*/  STL [R1+0xbc0], R150 ;  /* 0x000bc09601007387 */ /* 0x0003e40000100800 */
[----:B-1----:R-:W-:-:S02]  /*184c0*/  IMAD.MOV.U32 R2, RZ, RZ, R151 ;  /* 0x000000ffff027224 */ /* 0x002fc400078e0097 */
[----:B------:R-:W3:Y:S04]  /*184d0*/  LDL.LU.64 R150, [R1+0x118] ;  /* 0x0001180001967983 */ /* 0x000ee80000300a00 */
[----:B------:R1:W-:Y:S04]  /*184e0*/  STL [R1+0xbbc], R2 ;  /* 0x000bbc0201007387 */ /* 0x0003e80000100800 */
[----:B------:R1:W-:Y:S02]  /*184f0*/  STL [R1+0xbc8], R166 ;  /* 0x000bc8a601007387 */ /* 0x0003e40000100800 */
[----:B-1----:R-:W-:-:S02]  /*18500*/  MOV R2, R167 ;  /* 0x000000a700027202 */ /* 0x002fc40000000f00 */
[----:B------:R-:W3:Y:S04]  /*18510*/  LDL.LU.64 R166, [R1+0x120] ;  /* 0x0001200001a67983 */ /* 0x000ee80000300a00 */
[----:B------:R1:W-:Y:S04]  /*18520*/  STL [R1+0xbc4], R2 ;  /* 0x000bc40201007387 */ /* 0x0003e80000100800 */
[----:B------:R1:W-:Y:S02]  /*18530*/  STL [R1+0xbd0], R152 ;  /* 0x000bd09801007387 */ /* 0x0003e40000100800 */
[----:B-1----:R-:W-:-:S02]  /*18540*/  IMAD.MOV.U32 R2, RZ, RZ, R153 ;  /* 0x000000ffff027224 */ /* 0x002fc400078e0099 */
[----:B------:R-:W3:Y:S04]  /*18550*/  LDL.LU.64 R152, [R1+0x30] ;  /* 0x0000300001987983 */ /* 0x000ee80000300a00 */
        /* <DEDUP_REMOVED lines=9> */
[----:B------:R-:W-:Y:S04]  /*185f0*/  STL [R1+0xbe4], R4 ;  /* 0x000be40401007387 */ /* 0x000fe80000100800 */
[----:B------:R-:W3:Y:S01]  /*18600*/  LDL.LU.64 R146, [R1+0x6a0] ;  /* 0x0006a00001927983 */ /* 0x000ee20000300a00 */
[----:B----4-:R-:W-:Y:S01]  /*18610*/  IMAD.MOV.U32 R232, RZ, RZ, R148 ;  /* 0x000000ffffe87224 */ /* 0x010fe200078e0094 */
[----:B------:R-:W-:-:S02]  /*18620*/  MOV R231, R149 ;  /* 0x0000009500e77202 */ /* 0x000fc40000000f00 */
[----:B------:R-:W4:Y:S01]  /*18630*/  LDL.LU.64 R148, [R1+0x608] ;  /* 0x0006080001947983 */ /* 0x000f220000300a00 */
[----:B------:R-:W-:Y:S02]  /*18640*/  IMAD.MOV.U32 R234, RZ, RZ, R158 ;  /* 0x000000ffffea7224 */ /* 0x000fe400078e009e */
[----:B------:R-:W-:Y:S02]  /*18650*/  IMAD.MOV.U32 R233, RZ, RZ, R159 ;  /* 0x000000ffffe97224 */ /* 0x000fe400078e009f */
[----:B------:R-:W4:Y:S01]  /*18660*/  LDL.LU.64 R158, [R1+0x610] ;  /* 0x00061000019e7983 */ /* 0x000f220000300a00 */
[----:B------:R-:W-:Y:S01]  /*18670*/  MOV R236, R160 ;  /* 0x000000a000ec7202 */ /* 0x000fe20000000f00 */
[----:B------:R-:W-:Y:S02]  /*18680*/  IMAD.MOV.U32 R235, RZ, RZ, R161 ;  /* 0x000000ffffeb7224 */ /* 0x000fe400078e00a1 */
[----:B------:R-:W4:Y:S01]  /*18690*/  LDL.LU.64 R160, [R1+0x138] ;  /* 0x0001380001a07983 */ /* 0x000f220000300a00 */
[----:B--2---:R-:W-:Y:S01]  /*186a0*/  IMAD.MOV.U32 R238, RZ, RZ, R162 ;  /* 0x000000ffffee7224 */ /* 0x004fe200078e00a2 */
[----:B------:R-:W-:-:S02]  /*186b0*/  MOV R237, R163 ;  /* 0x000000a300ed7202 */ /* 0x000fc40000000f00 */
[----:B------:R-:W2:Y:S01]  /*186c0*/  LDL.LU.64 R162, [R1+0x140] ;  /* 0x0001400001a27983 */ /* 0x000ea20000300a00 */
[----:B---3--:R-:W-:Y:S02]  /*186d0*/  IMAD.MOV.U32 R240, RZ, RZ, R164 ;  /* 0x000000fffff07224 */ /* 0x008fe400078e00a4 */
[----:B------:R-:W-:Y:S02]  /*186e0*/  IMAD.MOV.U32 R239, RZ, RZ, R165 ;  /* 0x000000ffffef7224 */ /* 0x000fe400078e00a5 */
[----:B------:R-:W3:Y:S01]  /*186f0*/  LDL.LU.64 R164, [R1+0x60] ;  /* 0x0000600001a47983 */ /* 0x000ee20000300a00 */
[----:B------:R-:W-:Y:S01]  /*18700*/  MOV R242, R150 ;  /* 0x0000009600f27202 */ /* 0x000fe20000000f00 */
[----:B------:R-:W-:Y:S02]  /*18710*/  IMAD.MOV.U32 R241, RZ, RZ, R151 ;  /* 0x000000fffff17224 */ /* 0x000fe400078e0097 */
[----:B------:R-:W3:Y:S01]  /*18720*/  LDL.LU.64 R150, [R1+0xa0] ;  /* 0x0000a00001967983 */ /* 0x000ee20000300a00 */
[----:B------:R-:W-:Y:S01]  /*18730*/  IMAD.MOV.U32 R244, RZ, RZ, R166 ;  /* 0x000000fffff47224 */ /* 0x000fe200078e00a6 */
[----:B------:R-:W-:-:S02]  /*18740*/  MOV R243, R167 ;  /* 0x000000a700f37202 */ /* 0x000fc40000000f00 */
[----:B------:R-:W3:Y:S01]  /*18750*/  LDL.LU.64 R166, [R1+0x6b8] ;  /* 0x0006b80001a67983 */ /* 0x000ee20000300a00 */
[----:B------:R-:W-:Y:S02]  /*18760*/  IMAD.MOV.U32 R246, RZ, RZ, R152 ;  /* 0x000000fffff67224 */ /* 0x000fe400078e0098 */
        /* <DEDUP_REMOVED lines=10> */
[----:B------:R-:W3:Y:S04]  /*18810*/  LDL.LU.64 R146, [R1+0x148] ;  /* 0x0001480001927983 */ /* 0x000ee80000300a00 */
[----:B----4-:R4:W-:Y:S01]  /*18820*/  STL [R1+0x4], R148 ;  /* 0x0000049401007387 */ /* 0x0109e20000100800 */
[----:B-1----:R-:W-:-:S03]  /*18830*/  MOV R2, R149 ;  /* 0x0000009500027202 */ /* 0x002fc60000000f00 */
[----:B----4-:R-:W4:Y:S04]  /*18840*/  LDL.LU.64 R148, [R1+0x150] ;  /* 0x0001500001947983 */ /* 0x010f280000300a00 */
[----:B------:R1:W-:Y:S04]  /*18850*/  STL [R1], R2 ;  /* 0x0000000201007387 */ /* 0x0003e80000100800 */
[----:B------:R1:W-:Y:S02]  /*18860*/  STL [R1+0xc], R158 ;  /* 0x00000c9e01007387 */ /* 0x0003e40000100800 */
[----:B-1----:R-:W-:-:S02]  /*18870*/  IMAD.MOV.U32 R2, RZ, RZ, R159 ;  /* 0x000000ffff027224 */ /* 0x002fc400078e009f */
[----:B------:R-:W4:Y:S04]  /*18880*/  LDL.LU.64 R158, [R1+0xc8] ;  /* 0x0000c800019e7983 */ /* 0x000f280000300a00 */
[----:B------:R1:W-:Y:S04]  /*18890*/  STL [R1+0x8], R2 ;  /* 0x0000080201007387 */ /* 0x0003e80000100800 */
[----:B------:R2:W-:Y:S01]  /*188a0*/  STL [R1+0x14], R160 ;  /* 0x000014a001007387 */ /* 0x0005e20000100800 */
[----:B-1----:R-:W-:-:S03]  /*188b0*/  IMAD.MOV.U32 R2, RZ, RZ, R161 ;  /* 0x000000ffff027224 */ /* 0x002fc600078e00a1 */
[----:B--2---:R-:W2:Y:S04]  /*188c0*/  LDL.LU.64 R160, [R1+0xd0] ;  /* 0x0000d00001a07983 */ /* 0x004ea80000300a00 */
[----:B------:R1:W-:Y:S04]  /*188d0*/  STL [R1+0x10], R2 ;  /* 0x0000100201007387 */ /* 0x0003e80000100800 */
[----:B------:R1:W-:Y:S02]  /*188e0*/  STL [R1+0x1c], R162 ;  /* 0x00001ca201007387 */ /* 0x0003e40000100800 */
[----:B-1----:R-:W-:-:S02]  /*188f0*/  MOV R2, R163 ;  /* 0x000000a300027202 */ /* 0x002fc40000000f00 */
[----:B------:R-:W2:Y:S04]  /*18900*/  LDL.LU.64 R162, [R1+0x6d8] ;  /* 0x0006d80001a27983 */ /* 0x000ea80000300a00 */
[----:B------:R1:W-:Y:S04]  /*18910*/  STL [R1+0x18], R2 ;  /* 0x0000180201007387 */ /* 0x0003e80000100800 */
        /* <DEDUP_REMOVED lines=28> */
[----:B----4-:R4:W-:Y:S01]  /*18ae0*/  STL [R1+0x5c], R148 ;  /* 0x00005c9401007387 */ /* 0x0109e20000100800 */
[----:B-1----:R-:W-:-:S03]  /*18af0*/  IMAD.MOV.U32 R2, RZ, RZ, R149 ;  /* 0x000000ffff027224 */ /* 0x002fc600078e0095 */
[----:B----4-:R-:W4:Y:S04]  /*18b00*/  LDL.LU.64 R148, [R1+0x708] ;  /* 0x0007080001947983 */ /* 0x010f280000300a00 */
[----:B------:R1:W-:Y:S04]  /*18b10*/  STL [R1+0x58], R2 ;  /* 0x0000580201007387 */ /* 0x0003e80000100800 */
[----:B------:R1:W-:Y:S02]  /*18b20*/  STL [R1+0x64], R158 ;  /* 0x0000649e01007387 */ /* 0x0003e40000100800 */
[----:B-1----:R-:W-:-:S02]  /*18b30*/  MOV R2, R159 ;  /* 0x0000009f00027202 */ /* 0x002fc40000000f00 */
[----:B------:R-:W4:Y:S04]  /*18b40*/  LDL.LU.64 R158, [R1+0x710] ;  /* 0x00071000019e7983 */ /* 0x000f280000300a00 */
[----:B------:R1:W-:Y:S04]  /*18b50*/  STL [R1+0x60], R2 ;  /* 0x0000600201007387 */ /* 0x0003e80000100800 */
[----:B--2---:R2:W-:Y:S01]  /*18b60*/  STL [R1+0x6c], R160 ;  /* 0x00006ca001007387 */ /* 0x0045e20000100800 */
[----:B-1----:R-:W-:-:S03]  /*18b70*/  IMAD.MOV.U32 R2, RZ, RZ, R161 ;  /* 0x000000ffff027224 */ /* 0x002fc600078e00a1 */
[----:B--2---:R-:W2:Y:S04]  /*18b80*/  LDL.LU.64 R160, [R1+0x668] ;  /* 0x0006680001a07983 */ /* 0x004ea80000300a00 */
[----:B------:R1:W-:Y:S04]  /*18b90*/  STL [R1+0x68], R2 ;  /* 0x0000680201007387 */ /* 0x0003e80000100800 */
[----:B------:R1:W-:Y:S02]  /*18ba0*/  STL [R1+0x74], R162 ;  /* 0x000074a201007387 */ /* 0x0003e40000100800 */
[----:B-1----:R-:W-:-:S02]  /*18bb0*/  IMAD.MOV.U32 R2, RZ, RZ, R163 ;  /* 0x000000ffff027224 */ /* 0x002fc400078e00a3 */
[----:B------:R-:W2:Y:S04]  /*18bc0*/  LDL.LU.64 R162, [R1+0x670] ;  /* 0x0006700001a27983 */ /* 0x000ea80000300a00 */
[----:B------:R1:W-:Y:S04]  /*18bd0*/  STL [R1+0x70], R2 ;  /* 0x0000700201007387 */ /* 0x0003e80000100800 */
[----:B---3--:R3:W-:Y:S01]  /*18be0*/  STL [R1+0x7c], R164 ;  /* 0x00007ca401007387 */ /* 0x0087e20000100800 */
[----:B-1----:R-:W-:-:S03]  /*18bf0*/  MOV R2, R165 ;  /* 0x000000a500027202 */ /* 0x002fc60000000f00 */
[----:B---3--:R-:W3:Y:S04]  /*18c00*/  LDL.LU.64 R164, [R1+0x220] ;  /* 0x0002200001a47983 */ /* 0x008ee80000300a00 */
        /* <DEDUP_REMOVED lines=25> */
[----:B----4-:R4:W-:Y:S01]  /*18da0*/  STL [R1+0xb4], R148 ;  /* 0x0000b49401007387 */ /* 0x0109e20000100800 */
[----:B-1----:R-:W-:-:S03]  /*18db0*/  IMAD.MOV.U32 R2, RZ, RZ, R149 ;  /* 0x000000ffff027224 */ /* 0x002fc600078e0095 */
[----:B----4-:R-:W4:Y:S04]  /*18dc0*/  LDL.LU.64 R148, [R1+0x690] ;  /* 0x0006900001947983 */ /* 0x010f280000300a00 */
[----:B------:R1:W-:Y:S04]  /*18dd0*/  STL [R1+0xb0], R2 ;  /* 0x0000b00201007387 */ /* 0x0003e80000100800 */
[----:B------:R1:W-:Y:S02]  /*18de0*/  STL [R1+0xbc], R158 ;  /* 0x0000bc9e01007387 */ /* 0x0003e40000100800 */
[----:B-1----:R-:W-:-:S02]  /*18df0*/  IMAD.MOV.U32 R2, RZ, RZ, R159 ;  /* 0x000000ffff027224 */ /* 0x002fc400078e009f */
[----:B------:R-:W4:Y:S04]  /*18e00*/  LDL.LU.64 R158, [R1+0x210] ;  /* 0x00021000019e7983 */ /* 0x000f280000300a00 */
[----:B------:R1:W-:Y:S04]  /*18e10*/  STL [R1+0xb8], R2 ;  /* 0x0000b80201007387 */ /* 0x0003e80000100800 */
[----:B--2---:R2:W-:Y:S01]  /*18e20*/  STL [R1+0xc4], R160 ;  /* 0x0000c4a001007387 */ /* 0x0045e20000100800 */
[----:B-1----:R-:W-:-:S03]  /*18e30*/  MOV R2, R161 ;  /* 0x000000a100027202 */ /* 0x002fc60000000f00 */
[----:B--2---:R-:W2:Y:S04]  /*18e40*/  LDL.LU.64 R160, [R1+0x208] ;  /* 0x0002080001a07983 */ /* 0x004ea80000300a00 */
[----:B------:R1:W-:Y:S04]  /*18e50*/  STL [R1+0xc0], R2 ;  /* 0x0000c00201007387 */ /* 0x0003e80000100800 */
[----:B------:R1:W-:Y:S02]  /*18e60*/  STL [R1+0xcc], R162 ;  /* 0x0000cca201007387 */ /* 0x0003e40000100800 */
[----:B-1----:R-:W-:-:S02]  /*18e70*/  IMAD.MOV.U32 R2, RZ, RZ, R163 ;  /* 0x000000ffff027224 */ /* 0x002fc400078e00a3 */
[----:B------:R-:W2:Y:S04]  /*18e80*/  LDL.LU.64 R162, [R1+0x128] ;  /* 0x0001280001a27983 */ /* 0x000ea80000300a00 */
[----:B------:R1:W-:Y:S04]  /*18e90*/  STL [R1+0xc8], R2 ;  /* 0x0000c80201007387 */ /* 0x0003e80000100800 */
[----:B---3--:R3:W-:Y:S01]  /*18ea0*/  STL [R1+0xd4], R164 ;  /* 0x0000d4a401007387 */ /* 0x0087e20000100800 */
[----:B-1----:R-:W-:-:S03]  /*18eb0*/  IMAD.MOV.U32 R2, RZ, RZ, R165 ;  /* 0x000000ffff027224 */ /* 0x002fc600078e00a5 */
[----:B---3--:R-:W3:Y:S04]  /*18ec0*/  LDL.LU.64 R164, [R1+0x130] ;  /* 0x0001300001a47983 */ /* 0x008ee80000300a00 */
        /* <DEDUP_REMOVED lines=25> */
[----:B----4-:R4:W-:Y:S01]  /*19060*/  STL [R1+0x10c], R148 ;  /* 0x00010c9401007387 */ /* 0x0109e20000100800 */
[----:B-1----:R-:W-:-:S03]  /*19070*/  MOV R2, R149 ;  /* 0x0000009500027202 */ /* 0x002fc60000000f00 */
[----:B----4-:R-:W4:Y:S04]  /*19080*/  LDL.LU.64 R148, [R1+0x168] ;  /* 0x0001680001947983 */ /* 0x010f280000300a00 */
[----:B------:R1:W-:Y:S04]  /*19090*/  STL [R1+0x108], R2 ;  /* 0x0001080201007387 */ /* 0x0003e80000100800 */
[----:B------:R1:W-:Y:S02]  /*190a0*/  STL [R1+0x114], R158 ;  /* 0x0001149e01007387 */ /* 0x0003e40000100800 */
[----:B-1----:R-:W-:-:S02]  /*190b0*/  IMAD.MOV.U32 R2, RZ, RZ, R159 ;  /* 0x000000ffff027224 */ /* 0x002fc400078e009f */
[----:B------:R-:W4:Y:S04]  /*190c0*/  LDL.LU.64 R158, [R1+0x170] ;  /* 0x00017000019e7983 */ /* 0x000f280000300a00 */
[----:B------:R1:W-:Y:S04]  /*190d0*/  STL [R1+0x110], R2 ;  /* 0x0001100201007387 */ /* 0x0003e80000100800 */
[----:B--2---:R2:W-:Y:S01]  /*190e0*/  STL [R1+0x11c], R160 ;  /* 0x00011ca001007387 */ /* 0x0045e20000100800 */
        /* <DEDUP_REMOVED lines=417> */
[----:B------:R-:W3:Y:S04]  /*1ab00*/  LDL.64 R152, [R1+0xfa8] ;  /* 0x000fa80001987983 */ /* 0x000ee80000100a00 */
        /* <DEDUP_REMOVED lines=673> */
[----:B----4-:R-:W-:Y:S04]  /*1d520*/  STL [R1+0x9a4], R148 ;  /* 0x0009a49401007387 */ /* 0x010fe80000100800 */
[----:B------:R-:W4:Y:S01]  /*1d530*/  LDL.LU.64 R144, [R1+0x1280] ;  /* 0x0012800001907983 */ /* 0x000f220000300a00 */
[----:B-1----:R-:W-:-:S05]  /*1d540*/  IMAD.MOV.U32 R2, RZ, RZ, R149 ;  /* 0x000000ffff027224 */ /* 0x002fca00078e0095 */
[----:B------:R1:W-:Y:S04]  /*1d550*/  STL [R1+0x9a0], R2 ;  /* 0x0009a00201007387 */ /* 0x0003e80000100800 */
[----:B------:R2:W-:Y:S01]  /*1d560*/  STL [R1+0x9ac], R158 ;  /* 0x0009ac9e01007387 */ /* 0x0005e20000100800 */
[----:B-1----:R-:W-:-:S03]  /*1d570*/  MOV R2, R159 ;  /* 0x0000009f00027202 */ /* 0x002fc60000000f00 */
[----:B--2---:R-:W2:Y:S04]  /*1d580*/  LDL.LU.64 R158, [R1+0x1288] ;  /* 0x00128800019e7983 */ /* 0x004ea80000300a00 */
[----:B------:R1:W-:Y:S04]  /*1d590*/  STL [R1+0x9a8], R2 ;  /* 0x0009a80201007387 */ /* 0x0003e80000100800 */
[----:B------:R1:W-:Y:S02]  /*1d5a0*/  STL [R1+0x9b4], R160 ;  /* 0x0009b4a001007387 */ /* 0x0003e40000100800 */
[----:B-1----:R-:W-:-:S02]  /*1d5b0*/  IMAD.MOV.U32 R2, RZ, RZ, R161 ;  /* 0x000000ffff027224 */ /* 0x002fc400078e00a1 */
[----:B------:R-:W2:Y:S04]  /*1d5c0*/  LDL.LU.64 R160, [R1+0x1298] ;  /* 0x0012980001a07983 */ /* 0x000ea80000300a00 */
        /* <DEDUP_REMOVED lines=9> */
[----:B------:R-:W-:Y:S04]  /*1d660*/  STL [R1+0x9cc], R150 ;  /* 0x0009cc9601007387 */ /* 0x000fe80000100800 */
[----:B------:R-:W3:Y:S01]  /*1d670*/  LDL.LU.64 R148, [R1+0x1200] ;  /* 0x0012000001947983 */ /* 0x000ee20000300a00 */
[----:B-1----:R-:W-:-:S05]  /*1d680*/  IMAD.MOV.U32 R2, RZ, RZ, R151 ;  /* 0x000000ffff027224 */ /* 0x002fca00078e0097 */
[----:B------:R1:W-:Y:S02]  /*1d690*/  STL [R1+0x9c8], R2 ;  /* 0x0009c80201007387 */ /* 0x0003e40000100800 */
[----:B-1----:R-:W-:Y:S02]  /*1d6a0*/  IMAD.MOV.U32 R2, RZ, RZ, R167 ;  /* 0x000000ffff027224 */ /* 0x002fe400078e00a7 */
[----:B------:R1:W-:Y:S04]  /*1d6b0*/  STL [R1+0x9d4], R166 ;  /* 0x0009d4a601007387 */ /* 0x0003e80000100800 */
[----:B-1----:R-:W3:Y:S04]  /*1d6c0*/  LDL.LU.64 R166, [R1+0x1208] ;  /* 0x0012080001a67983 */ /* 0x002ee80000300a00 */
[----:B------:R1:W-:Y:S04]  /*1d6d0*/  STL [R1+0x9d0], R2 ;  /* 0x0009d00201007387 */ /* 0x0003e80000100800 */
[----:B------:R1:W-:Y:S04]  /*1d6e0*/  STL [R1+0x9dc], R152 ;  /* 0x0009dc9801007387 */ /* 0x0003e80000100800 */
[----:B------:R-:W3:Y:S01]  /*1d6f0*/  LDL.LU.64 R150, [R1+0x1170] ;  /* 0x0011700001967983 */ /* 0x000ee20000300a00 */
[----:B-1----:R-:W-:-:S03]  /*1d700*/  MOV R2, R153 ;  /* 0x0000009900027202 */ /* 0x002fc60000000f00 */
[----:B------:R-:W-:Y:S04]  /*1d710*/  STL [R1+0x9e4], R154 ;  /* 0x0009e49a01007387 */ /* 0x000fe80000100800 */
[----:B------:R1:W-:Y:S04]  /*1d720*/  STL [R1+0x9d8], R2 ;  /* 0x0009d80201007387 */ /* 0x0003e80000100800 */
[----:B------:R-:W3:Y:S01]  /*1d730*/  LDL.LU.64 R152, [R1+0x1178] ;  /* 0x0011780001987983 */ /* 0x000ee20000300a00 */
[----:B-1----:R-:W-:-:S03]  /*1d740*/  IMAD.MOV.U32 R2, RZ, RZ, R155 ;  /* 0x000000ffff027224 */ /* 0x002fc600078e009b */
        /* <DEDUP_REMOVED lines=8> */
[----:B----4-:R-:W-:Y:S04]  /*1d7d0*/  STL [R1+0x9fc], R144 ;  /* 0x0009fc9001007387 */ /* 0x010fe80000100800 */
[----:B------:R1:W-:Y:S04]  /*1d7e0*/  STL [R1+0x9f0], R2 ;  /* 0x0009f00201007387 */ /* 0x0003e80000100800 */
[----:B------:R-:W4:Y:S01]  /*1d7f0*/  LDL.LU.64 R146, [R1+0x1110] ;  /* 0x0011100001927983 */ /* 0x000f220000300a00 */
[----:B-1----:R-:W-:-:S03]  /*1d800*/  IMAD.MOV.U32 R2, RZ, RZ, R145 ;  /* 0x000000ffff027224 */ /* 0x002fc600078e0091 */
[----:B--2---:R-:W-:Y:S04]  /*1d810*/  STL [R1+0xa04], R158 ;  /* 0x000a049e01007387 */ /* 0x004fe80000100800 */
[----:B------:R1:W-:Y:S02]  /*1d820*/  STL [R1+0x9f8], R2 ;  /* 0x0009f80201007387 */ /* 0x0003e40000100800 */
[----:B-1----:R-:W-:Y:S02]  /*1d830*/  IMAD.MOV.U32 R2, RZ, RZ, R159 ;  /* 0x000000ffff027224 */ /* 0x002fe400078e009f */
[----:B------:R-:W2:Y:S04]  /*1d840*/  LDL.LU.64 R158, [R1+0x1118] ;  /* 0x00111800019e7983 */ /* 0x000ea80000300a00 */
[----:B------:R1:W-:Y:S04]  /*1d850*/  STL [R1+0xa00], R2 ;  /* 0x000a000201007387 */ /* 0x0003e80000100800 */
[----:B------:R1:W-:Y:S02]  /*1d860*/  STL [R1+0xa0c], R160 ;  /* 0x000a0ca001007387 */ /* 0x0003e40000100800 */
[----:B-1----:R-:W-:-:S02]  /*1d870*/  MOV R2, R161 ;  /* 0x000000a100027202 */ /* 0x002fc40000000f00 */
[----:B------:R-:W2:Y:S04]  /*1d880*/  LDL.LU.64 R160, [R1+0x1120] ;  /* 0x0011200001a07983 */ /* 0x000ea80000300a00 */
        /* <DEDUP_REMOVED lines=31> */
[----:B----4-:R-:W-:Y:S04]  /*1da80*/  STL [R1+0xa54], R146 ;  /* 0x000a549201007387 */ /* 0x010fe80000100800 */
[----:B------:R1:W-:Y:S04]  /*1da90*/  STL [R1+0xa48], R2 ;  /* 0x000a480201007387 */ /* 0x0003e80000100800 */
[----:B------:R-:W4:Y:S04]  /*1daa0*/  LDL.LU.64 R156, [R1+0x10d0] ;  /* 0x0010d000019c7983 */ /* 0x000f280000300a00 */
[----:B------:R-:W4:Y:S01]  /*1dab0*/  LDL.LU.64 R144, [R1+0x10d8] ;  /* 0x0010d80001907983 */ /* 0x000f220000300a00 */
[----:B-1----:R-:W-:-:S05]  /*1dac0*/  MOV R2, R147 ;  /* 0x0000009300027202 */ /* 0x002fca0000000f00 */
        /* <DEDUP_REMOVED lines=9> */
[----:B------:R3:W-:Y:S04]  /*1db60*/  STL [R1+0xa6c], R162 ;  /* 0x000a6ca201007387 */ /* 0x0007e80000100800 */
[----:B------:R-:W2:Y:S01]  /*1db70*/  LDL.LU.64 R146, [R1+0x13c8] ;  /* 0x0013c80001927983 */ /* 0x000ea20000300a00 */
[----:B-1----:R-:W-:-:S03]  /*1db80*/  MOV R2, R163 ;  /* 0x000000a300027202 */ /* 0x002fc60000000f00 */
[----:B---3--:R-:W-:Y:S04]  /*1db90*/  STL [R1+0xa74], R164 ;  /* 0x000a74a401007387 */ /* 0x008fe80000100800 */
[----:B------:R1:W-:Y:S04]  /*1dba0*/  STL [R1+0xa68], R2 ;  /* 0x000a680201007387 */ /* 0x0003e80000100800 */
[----:B------:R-:W3:Y:S01]  /*1dbb0*/  LDL.LU.64 R162, [R1+0x13d0] ;  /* 0x0013d00001a27983 */ /* 0x000ee20000300a00 */
[----:B-1----:R-:W-:-:S03]  /*1dbc0*/  IMAD.MOV.U32 R2, RZ, RZ, R165 ;  /* 0x000000ffff027224 */ /* 0x002fc600078e00a5 */
[----:B------:R-:W-:Y:S04]  /*1dbd0*/  STL [R1+0xa7c], R148 ;  /* 0x000a7c9401007387 */ /* 0x000fe80000100800 */
[----:B------:R1:W-:Y:S04]  /*1dbe0*/  STL [R1+0xa70], R2 ;  /* 0x000a700201007387 */ /* 0x0003e80000100800 */
[----:B------:R-:W3:Y:S01]  /*1dbf0*/  LDL.LU.64 R164, [R1+0x1398] ;  /* 0x0013980001a47983 */ /* 0x000ee20000300a00 */
[----:B-1----:R-:W-:-:S03]  /*1dc00*/  IMAD.MOV.U32 R2, RZ, RZ, R149 ;  /* 0x000000ffff027224 */ /* 0x002fc600078e0095 */
        /* <DEDUP_REMOVED lines=17> */
[----:B------:R4:W-:Y:S02]  /*1dd20*/  STL [R1+0xa98], R2 ;  /* 0x000a980201007387 */ /* 0x0009e40000100800 */
[----:B----4-:R-:W-:Y:S02]  /*1dd30*/  IMAD.MOV.U32 R2, RZ, RZ, R157 ;  /* 0x000000ffff027224 */ /* 0x010fe400078e009d */
[----:B------:R1:W-:Y:S04]  /*1dd40*/  STL [R1+0xaa4], R156 ;  /* 0x000aa49c01007387 */ /* 0x0003e80000100800 */
[----:B------:R-:W-:Y:S04]  /*1dd50*/  STL [R1+0xaac], R144 ;  /* 0x000aac9001007387 */ /* 0x000fe80000100800 */
[----:B------:R4:W-:Y:S04]  /*1dd60*/  STL [R1+0xaa0], R2 ;  /* 0x000aa00201007387 */ /* 0x0009e80000100800 */
[----:B-1----:R-:W3:Y:S01]  /*1dd70*/  LDL.LU.64 R156, [R1+0x1388] ;  /* 0x00138800019c7983 */ /* 0x002ee20000300a00 */
[----:B----4-:R-:W-:-:S03]  /*1dd80*/  IMAD.MOV.U32 R2, RZ, RZ, R145 ;  /* 0x000000ffff027224 */ /* 0x010fc600078e0091 */
[----:B--2---:R-:W-:Y:S04]  /*1dd90*/  STL [R1+0xab4], R158 ;  /* 0x000ab49e01007387 */ /* 0x004fe80000100800 */
[----:B------:R1:W-:Y:S02]  /*1dda0*/  STL [R1+0xaa8], R2 ;  /* 0x000aa80201007387 */ /* 0x0003e40000100800 */
[----:B-1----:R-:W-:Y:S02]  /*1ddb0*/  MOV R2, R159 ;  /* 0x0000009f00027202 */ /* 0x002fe40000000f00 */
[----:B------:R-:W2:Y:S04]  /*1ddc0*/  LDL.LU.64 R158, [R1+0x1390] ;  /* 0x00139000019e7983 */ /* 0x000ea80000300a00 */
[----:B------:R1:W-:Y:S04]  /*1ddd0*/  STL [R1+0xab0], R2 ;  /* 0x000ab00201007387 */ /* 0x0003e80000100800 */
[----:B------:R4:W-:Y:S01]  /*1dde0*/  STL [R1+0xabc], R160 ;  /* 0x000abca001007387 */ /* 0x0009e20000100800 */
[----:B-1----:R-:W-:-:S03]  /*1ddf0*/  IMAD.MOV.U32 R2, RZ, RZ, R161 ;  /* 0x000000ffff027224 */ /* 0x002fc600078e00a1 */
[----:B------:R-:W-:Y:S04]  /*1de00*/  STL [R1+0xac4], R146 ;  /* 0x000ac49201007387 */ /* 0x000fe80000100800 */
[----:B------:R1:W-:Y:S04]  /*1de10*/  STL [R1+0xab8], R2 ;  /* 0x000ab80201007387 */ /* 0x0003e80000100800 */
[----:B----4-:R-:W4:Y:S01]  /*1de20*/  LDL.LU.64 R160, [R1+0x1338] ;  /* 0x0013380001a07983 */ /* 0x010f220000300a00 */
[----:B-1----:R-:W-:-:S03]  /*1de30*/  IMAD.MOV.U32 R2, RZ, RZ, R147 ;  /* 0x000000ffff027224 */ /* 0x002fc600078e0093 */
[----:B---3--:R-:W-:Y:S04]  /*1de40*/  STL [R1+0xacc], R162 ;  /* 0x000acca201007387 */ /* 0x008fe80000100800 */
[----:B------:R1:W-:Y:S02]  /*1de50*/  STL [R1+0xac0], R2 ;  /* 0x000ac00201007387 */ /* 0x0003e40000100800 */
[----:B-1----:R-:W-:Y:S02]  /*1de60*/  MOV R2, R163 ;  /* 0x000000a300027202 */ /* 0x002fe40000000f00 */
        /* <DEDUP_REMOVED lines=9> */
[----:B------:R1:W-:Y:S02]  /*1df00*/  STL [R1+0xad8], R2 ;  /* 0x000ad80201007387 */ /* 0x0003e40000100800 */
[----:B-1----:R-:W-:Y:S02]  /*1df10*/  MOV R2, R167 ;  /* 0x000000a700027202 */ /* 0x002fe40000000f00 */
[----:B------:R-:W3:Y:S04]  /*1df20*/  LDL.LU.64 R166, [R1+0x1350] ;  /* 0x0013500001a67983 */ /* 0x000ee80000300a00 */
[----:B------:R1:W-:Y:S04]  /*1df30*/  STL [R1+0xae0], R2 ;  /* 0x000ae00201007387 */ /* 0x0003e80000100800 */
[----:B------:R-:W-:Y:S04]  /*1df40*/  STL [R1+0xaec], R150 ;  /* 0x000aec9601007387 */ /* 0x000fe80000100800 */
[----:B------:R-:W3:Y:S01]  /*1df50*/  LDL.LU.64 R136, [R1+0x12b0] ;  /* 0x0012b00001887983 */ /* 0x000ee20000300a00 */
[----:B-1----:R-:W-:-:S05]  /*1df60*/  IMAD.MOV.U32 R2, RZ, RZ, R151 ;  /* 0x000000ffff027224 */ /* 0x002fca00078e0097 */
[----:B------:R1:W-:Y:S04]  /*1df70*/  STL [R1+0xae8], R2 ;  /* 0x000ae80201007387 */ /* 0x0003e80000100800 */
[----:B------:R-:W-:Y:S01]  /*1df80*/  STL [R1+0xaf4], R152 ;  /* 0x000af49801007387 */ /* 0x000fe20000100800 */
[----:B-1----:R-:W-:-:S03]  /*1df90*/  IMAD.MOV.U32 R2, RZ, RZ, R153 ;  /* 0x000000ffff027224 */ /* 0x002fc600078e0099 */
[----:B------:R-:W3:Y:S04]  /*1dfa0*/  LDL.LU.64 R138, [R1+0x12b8] ;  /* 0x0012b800018a7983 */ /* 0x000ee80000300a00 */
[----:B------:R1:W-:Y:S04]  /*1dfb0*/  STL [R1+0xaf0], R2 ;  /* 0x000af00201007387 */ /* 0x0003e80000100800 */
[----:B------:R-:W-:Y:S04]  /*1dfc0*/  STL [R1+0xafc], R154 ;  /* 0x000afc9a01007387 */ /* 0x000fe80000100800 */
[----:B------:R-:W3:Y:S01]  /*1dfd0*/  LDL.LU.64 R140, [R1+0x12c8] ;  /* 0x0012c800018c7983 */ /* 0x000ee20000300a00 */
[----:B-1----:R-:W-:-:S03]  /*1dfe0*/  MOV R2, R155 ;  /* 0x0000009b00027202 */ /* 0x002fc60000000f00 */
[----:B------:R-:W3:Y:S04]  /*1dff0*/  LDL.LU.64 R142, [R1+0x12d8] ;  /* 0x0012d800018e7983 */ /* 0x000ee80000300a00 */
[----:B------:R1:W-:Y:S04]  /*1e000*/  STL [R1+0xaf8], R2 ;  /* 0x000af80201007387 */ /* 0x0003e80000100800 */
[----:B------:R-:W-:Y:S04]  /*1e010*/  STL [R1+0xb04], R156 ;  /* 0x000b049c01007387 */ /* 0x000fe80000100800 */
[----:B------:R-:W3:Y:S01]  /*1e020*/  LDL.LU.64 R144, [R1+0x1220] ;  /* 0x0012200001907983 */ /* 0x000ee20000300a00 */
[----:B-1----:R-:W-:-:S03]  /*1e030*/  IMAD.MOV.U32 R2, RZ, RZ, R157 ;  /* 0x000000ffff027224 */ /* 0x002fc600078e009d */
[----:B------:R-:W3:Y:S04]  /*1e040*/  LDL.LU.64 R146, [R1+0x1228] ;  /* 0x0012280001927983 */ /* 0x000ee80000300a00 */
[----:B------:R1:W-:Y:S04]  /*1e050*/  STL [R1+0xb00], R2 ;  /* 0x000b000201007387 */ /* 0x0003e80000100800 */
[----:B--2---:R-:W-:Y:S04]  /*1e060*/  STL [R1+0xb0c], R158 ;  /* 0x000b0c9e01007387 */ /* 0x004fe80000100800 */
[----:B------:R-:W2:Y:S01]  /*1e070*/  LDL.LU.64 R148, [R1+0x1230] ;  /* 0x0012300001947983 */ /* 0x000ea20000300a00 */
[----:B-1----:R-:W-:-:S03]  /*1e080*/  IMAD.MOV.U32 R2, RZ, RZ, R159 ;  /* 0x000000ffff027224 */ /* 0x002fc600078e009f */
[----:B------:R-:W2:Y:S04]  /*1e090*/  LDL.LU.64 R150, [R1+0x1238] ;  /* 0x0012380001967983 */ /* 0x000ea80000300a00 */
[----:B------:R1:W-:Y:S04]  /*1e0a0*/  STL [R1+0xb08], R2 ;  /* 0x000b080201007387 */ /* 0x0003e80000100800 */
[----:B----4-:R-:W-:Y:S04]  /*1e0b0*/  STL [R1+0xb14], R160 ;  /* 0x000b14a001007387 */ /* 0x010fe80000100800 */
[----:B------:R-:W4:Y:S01]  /*1e0c0*/  LDL.LU.64 R152, [R1+0x11b0] ;  /* 0x0011b00001987983 */ /* 0x000f220000300a00 */
[----:B-1----:R-:W-:-:S03]  /*1e0d0*/  MOV R2, R161 ;  /* 0x000000a100027202 */ /* 0x002fc60000000f00 */
[----:B------:R-:W4:Y:S04]  /*1e0e0*/  LDL.LU.64 R154, [R1+0x11b8] ;  /* 0x0011b800019a7983 */ /* 0x000f280000300a00 */
[----:B------:R1:W-:Y:S04]  /*1e0f0*/  STL [R1+0xb10], R2 ;  /* 0x000b100201007387 */ /* 0x0003e80000100800 */
[----:B---3--:R-:W-:Y:S04]  /*1e100*/  STL [R1+0xb1c], R162 ;  /* 0x000b1ca201007387 */ /* 0x008fe80000100800 */
[----:B------:R-:W3:Y:S01]  /*1e110*/  LDL.LU.64 R156, [R1+0x11c0] ;  /* 0x0011c000019c7983 */ /* 0x000ee20000300a00 */
[----:B-1----:R-:W-:-:S03]  /*1e120*/  IMAD.MOV.U32 R2, RZ, RZ, R163 ;  /* 0x000000ffff027224 */ /* 0x002fc600078e00a3 */
[----:B------:R-:W3:Y:S04]  /*1e130*/  LDL.LU.64 R158, [R1+0x11c8] ;  /* 0x0011c800019e7983 */ /* 0x000ee80000300a00 */
[----:B------:R1:W-:Y:S04]  /*1e140*/  STL [R1+0xb18], R2 ;  /* 0x000b180201007387 */ /* 0x0003e80000100800 */
[----:B------:R-:W-:Y:S01]  /*1e150*/  STL [R1+0xb24], R164 ;  /* 0x000b24a401007387 */ /* 0x000fe20000100800 */
[----:B-1----:R-:W-:-:S03]  /*1e160*/  IMAD.MOV.U32 R2, RZ, RZ, R165 ;  /* 0x000000ffff027224 */ /* 0x002fc600078e00a5 */
[----:B------:R-:W3:Y:S04]  /*1e170*/  LDL.LU.64 R160, [R1+0x1190] ;  /* 0x0011900001a07983 */ /* 0x000ee80000300a00 */
[----:B------:R-:W3:Y:S04]  /*1e180*/  LDL.LU.64 R162, [R1+0x1198] ;  /* 0x0011980001a27983 */ /* 0x000ee80000300a00 */
[----:B------:R1:W-:Y:S02]  /*1e190*/  STL [R1+0xb20], R2 ;  /* 0x000b200201007387 */ /* 0x0003e40000100800 */
[----:B-1----:R-:W-:-:S02]  /*1e1a0*/  MOV R2, R167 ;  /* 0x000000a700027202 */ /* 0x002fc40000000f00 */
[----:B------:R1:W-:Y:S04]  /*1e1b0*/  STL [R1+0xb2c], R166 ;  /* 0x000b2ca601007387 */ /* 0x0003e80000100800 */
[----:B------:R-:W3:Y:S04]  /*1e1c0*/  LDL.LU.64 R164, [R1+0x11a0] ;  /* 0x0011a00001a47983 */ /* 0x000ee80000300a00 */
[----:B------:R1:W-:Y:S04]  /*1e1d0*/  STL [R1+0xb28], R2 ;  /* 0x000b280201007387 */ /* 0x0003e80000100800 */
[----:B------:R-:W-:Y:S04]  /*1e1e0*/  STL [R1+0xb34], R136 ;  /* 0x000b348801007387 */ /* 0x000fe80000100800 */
[----:B-1----:R-:W3:Y:S01]  /*1e1f0*/  LDL.LU.64 R166, [R1+0x11a8] ;  /* 0x0011a80001a67983 */ /* 0x002ee20000300a00 */
[----:B------:R-:W-:-:S03]  /*1e200*/  IMAD.MOV.U32 R2, RZ, RZ, R137 ;  /* 0x000000ffff027224 */ /* 0x000fc600078e0089 */
[----:B------:R-:W-:Y:S04]  /*1e210*/  STL [R1+0xb3c], R138 ;  /* 0x000b3c8a01007387 */ /* 0x000fe80000100800 */
[----:B------:R1:W-:Y:S02]  /*1e220*/  STL [R1+0xb30], R2 ;  /* 0x000b300201007387 */ /* 0x0003e40000100800 */
[----:B-1----:R-:W-:Y:S02]  /*1e230*/  IMAD.MOV.U32 R2, RZ, RZ, R139 ;  /* 0x000000ffff027224 */ /* 0x002fe400078e008b */
[----:B------:R-:W-:Y:S04]  /*1e240*/  STL [R1+0xb44], R140 ;  /* 0x000b448c01007387 */ /* 0x000fe80000100800 */
[----:B------:R1:W-:Y:S04]  /*1e250*/  STL [R1+0xb38], R2 ;  /* 0x000b380201007387 */ /* 0x0003e80000100800 */
[----:B------:R-:W-:Y:S01]  /*1e260*/  STL [R1+0xb4c], R142 ;  /* 0x000b4c8e01007387 */ /* 0x000fe20000100800 */
[----:B-1----:R-:W-:-:S05]  /*1e270*/  MOV R2, R141 ;  /* 0x0000008d00027202 */ /* 0x002fca0000000f00 */
[----:B------:R1:W-:Y:S02]  /*1e280*/  STL [R1+0xb40], R2 ;  /* 0x000b400201007387 */ /* 0x0003e40000100800 */
[----:B-1----:R-:W-:Y:S01]  /*1e290*/  IMAD.MOV.U32 R2, RZ, RZ, R143 ;  /* 0x000000ffff027224 */ /* 0x002fe200078e008f */
[----:B------:R-:W1:Y:S01]  /*1e2a0*/  S2R R227, SR_TID.X ;  /* 0x0000000000e37919 */ /* 0x000e620000002100 */
[----:B------:R-:W-:Y:S04]  /*1e2b0*/  STL [R1+0xb54], R144 ;  /* 0x000b549001007387 */ /* 0x000fe80000100800 */
[----:B------:R1:W-:Y:S04]  /*1e2c0*/  STL [R1+0xb48], R2 ;  /* 0x000b480201007387 */ /* 0x0003e80000100800 */
[----:B------:R-:W-:Y:S01]  /*1e2d0*/  STL [R1+0xb5c], R146 ;  /* 0x000b5c9201007387 */ /* 0x000fe20000100800 */
[----:B-1----:R-:W-:-:S05]  /*1e2e0*/  IMAD.MOV.U32 R2, RZ, RZ, R145 ;  /* 0x000000ffff027224 */ /* 0x002fca00078e0091 */
[----:B------:R1:W-:Y:S02]  /*1e2f0*/  STL [R1+0xb50], R2 ;  /* 0x000b500201007387 */ /* 0x0003e40000100800 */
[----:B-1----:R-:W-:Y:S02]  /*1e300*/  MOV R2, R147 ;  /* 0x0000009300027202 */ /* 0x002fe40000000f00 */
[----:B--2---:R-:W-:Y:S04]  /*1e310*/  STL [R1+0xb64], R148 ;  /* 0x000b649401007387 */ /* 0x004fe80000100800 */
[----:B------:R1:W-:Y:S04]  /*1e320*/  STL [R1+0xb58], R2 ;  /* 0x000b580201007387 */ /* 0x0003e80000100800 */
[----:B------:R-:W-:Y:S01]  /*1e330*/  STL [R1+0xb6c], R150 ;  /* 0x000b6c9601007387 */ /* 0x000fe20000100800 */
[----:B-1----:R-:W-:-:S05]  /*1e340*/  IMAD.MOV.U32 R2, RZ, RZ, R149 ;  /* 0x000000ffff027224 */ /* 0x002fca00078e0095 */
[----:B------:R1:W-:Y:S04]  /*1e350*/  STL [R1+0xb60], R2 ;  /* 0x000b600201007387 */ /* 0x0003e80000100800 */
[----:B----4-:R-:W-:Y:S01]  /*1e360*/  STL [R1+0xb74], R152 ;  /* 0x000b749801007387 */ /* 0x010fe20000100800 */
[----:B-1----:R-:W-:-:S05]  /*1e370*/  IMAD.MOV.U32 R2, RZ, RZ, R151 ;  /* 0x000000ffff027224 */ /* 0x002fca00078e0097 */
[----:B------:R1:W-:Y:S04]  /*1e380*/  STL [R1+0xb68], R2 ;  /* 0x000b680201007387 */ /* 0x0003e80000100800 */
[----:B------:R-:W-:Y:S01]  /*1e390*/  STL [R1+0xb7c], R154 ;  /* 0x000b7c9a01007387 */ /* 0x000fe20000100800 */
[----:B-1----:R-:W-:-:S05]  /*1e3a0*/  MOV R2, R153 ;  /* 0x0000009900027202 */ /* 0x002fca0000000f00 */
[----:B------:R1:W-:Y:S02]  /*1e3b0*/  STL [R1+0xb70], R2 ;  /* 0x000b700201007387 */ /* 0x0003e40000100800 */
[----:B-1----:R-:W-:Y:S02]  /*1e3c0*/  IMAD.MOV.U32 R2, RZ, RZ, R155 ;  /* 0x000000ffff027224 */ /* 0x002fe400078e009b */
[----:B---3--:R-:W-:Y:S04]  /*1e3d0*/  STL [R1+0xb84], R156 ;  /* 0x000b849c01007387 */ /* 0x008fe80000100800 */
        /* <DEDUP_REMOVED lines=9> */
[----:B------:R1:W-:Y:S02]  /*1e470*/  STL [R1+0xb90], R2 ;  /* 0x000b900201007387 */ /* 0x0003e40000100800 */
[----:B-1----:R-:W-:-:S05]  /*1e480*/  IMAD.MOV.U32 R2, RZ, RZ, R163 ;  /* 0x000000ffff027224 */ /* 0x002fca00078e00a3 */
[----:B------:R1:W-:Y:S01]  /*1e490*/  STL [R1+0xb98], R2 ;  /* 0x000b980201007387 */ /* 0x0003e20000100800 */
[----:B------:R-:W-:-:S03]  /*1e4a0*/  IMAD.MOV.U32 R9, RZ, RZ, R167 ;  /* 0x000000ffff097224 */ /* 0x000fc600078e00a7 */
[----:B------:R-:W-:Y:S01]  /*1e4b0*/  STL [R1+0xba4], R164 ;  /* 0x000ba4a401007387 */ /* 0x000fe20000100800 */
[----:B-1----:R-:W-:-:S03]  /*1e4c0*/  MOV R2, R165 ;  /* 0x000000a500027202 */ /* 0x002fc60000000f00 */
[----:B------:R-:W-:Y:S04]  /*1e4d0*/  STL [R1+0xbac], R166 ;  /* 0x000baca601007387 */ /* 0x000fe80000100800 */
[----:B------:R1:W-:Y:S04]  /*1e4e0*/  STL [R1+0xba0], R2 ;  /* 0x000ba00201007387 */ /* 0x0003e80000100800 */
[----:B------:R2:W-:Y:S01]  /*1e4f0*/  STL [R1+0xba8], R9 ;  /* 0x000ba80901007387 */ /* 0x0005e20000100800 */
[C---:B------:R-:W-:Y:S01]  /*1e500*/  LOP3.LUT R6, R227.reuse, 0x7, RZ, 0xc0, !PT ;  /* 0x00000007e3067812 */ /* 0x040fe200078ec0ff */
[----:B------:R-:W-:Y:S01]  /*1e510*/  IMAD.MOV.U32 R230, RZ, RZ, R5 ;  /* 0x000000ffffe67224 */ /* 0x000fe200078e0005 */
[C---:B------:R-:W-:Y:S01]  /*1e520*/  LOP3.LUT R5, R227.reuse, 0x1c, RZ, 0xc0, !PT ;  /* 0x0000001ce3057812 */ /* 0x040fe200078ec0ff */
[C---:B------:R-:W-:Y:S01]  /*1e530*/  IMAD.SHL.U32 R4, R227.reuse, 0x2, RZ ;  /* 0x00000002e3047824 */ /* 0x040fe200078e00ff */
[----:B-1----:R-:W-:Y:S01]  /*1e540*/  LOP3.LUT R2, R227, 0x3, RZ, 0xc0, !PT ;  /* 0x00000003e3027812 */ /* 0x002fe200078ec0ff */
[----:B------:R-:W-:Y:S01]  /*1e550*/  IMAD R6, R6, 0x210, RZ ;  /* 0x0000021006067824 */ /* 0x000fe200078e02ff */
[----:B------:R-:W-:-:S03]  /*1e560*/  SHF.R.S32.HI R8, RZ, 0x1f, R224 ;  /* 0x0000001fff087819 */ /* 0x000fc600000114e0 */
[----:B------:R-:W-:Y:S01]  /*1e570*/  IMAD R5, R2, 0x120, R5 ;  /* 0x0000012002057824 */ /* 0x000fe200078e0205 */
[----:B------:R-:W-:Y:S02]  /*1e580*/  LOP3.LUT R6, R6, 0x30, R4, 0x78, !PT ;  /* 0x0000003006067812 */ /* 0x000fe400078e7804 */
[----:B------:R-:W-:Y:S02]  /*1e590*/  LEA.HI R8, R8, R224, RZ, 0x7 ;  /* 0x000000e008087211 */ /* 0x000fe400078f38ff */
[----:B------:R-:W-:Y:S02]  /*1e5a0*/  SHF.R.S32.HI R2, RZ, 0x1f, R3 ;  /* 0x0000001fff027819 */ /* 0x000fe40000011403 */
[----:B------:R-:W-:Y:S01]  /*1e5b0*/  SHF.R.S32.HI R4, RZ, 0x1f, R0 ;  /* 0x0000001fff047819 */ /* 0x000fe20000011400 */
[----:B------:R-:W-:Y:S01]  /*1e5c0*/  IMAD.MOV.U32 R224, RZ, RZ, RZ ;  /* 0x000000ffffe07224 */ /* 0x000fe200078e00ff */
[----:B------:R-:W-:Y:S02]  /*1e5d0*/  SHF.L.U64.HI R2, R3, 0x2, R2 ;  /* 0x0000000203027819 */ /* 0x000fe40000010202 */
[----:B------:R-:W-:-:S02]  /*1e5e0*/  CS2R R196, SRZ ;  /* 0x0000000000c47805 */ /* 0x000fc4000001ff00 */
[C---:B------:R-:W-:Y:S01]  /*1e5f0*/  SHF.L.U64.HI R4, R0.reuse, 0x2, R4 ;  /* 0x0000000200047819 */ /* 0x040fe20000010204 */
[----:B------:R-:W-:Y:S01]  /*1e600*/  IMAD.SHL.U32 R0, R0, 0x4, RZ ;  /* 0x0000000400007824 */ /* 0x000fe200078e00ff */
[----:B------:R-:W-:Y:S02]  /*1e610*/  SHF.R.S32.HI R8, RZ, 0x7, R8 ;  /* 0x00000007ff087819 */ /* 0x000fe40000011408 */
[----:B------:R-:W-:Y:S02]  /*1e620*/  CS2R R198, SRZ ;  /* 0x0000000000c67805 */ /* 0x000fe4000001ff00 */
[----:B------:R-:W-:Y:S02]  /*1e630*/  SHF.L.U32 R3, R3, 0x2, RZ ;  /* 0x0000000203037819 */ /* 0x000fe400000006ff */
        /* <DEDUP_REMOVED lines=62> */
[----:B------:R-:W-:Y:S01]  /*1ea20*/  LOP3.LUT R8, R6, 0x40, RZ, 0x3c, !PT ;  /* 0x0000004006087812 */ /* 0x000fe200078e3cff */
[----:B------:R-:W-:Y:S01]  /*1ea30*/  UMOV UR5, 0x1 ;  /* 0x0000000100057882 */ /* 0x000fe20000000000 */
[----:B--2---:R-:W-:-:S05]  /*1ea40*/  UMOV UR6, 0xffffffff ;  /* 0xffffffff00067882 */ /* 0x004fca0000000000 */
.L_x_1:
[----:B------:R-:W-:-:S04]  /*1ea50*/  DEPBAR.LE SB0, 0x2 ;  /* 0x000080800000791a */ /* 0x000fc80000000000 */
[----:B------:R-:W-:Y:S01]  /*1ea60*/  UIADD3 UR6, UPT, UPT, UR6, 0x1, URZ ;  /* 0x0000000106067890 */ /* 0x000fe2000fffe0ff */
[C---:B------:R-:W-:Y:S02]  /*1ea70*/  LOP3.LUT R227, R5.reuse, 0x20, RZ, 0x3c, !PT ;  /* 0x0000002005e37812 */ /* 0x040fe400078e3cff */
[C---:B------:R-:W-:Y:S01]  /*1ea80*/  LOP3.LUT R229, R5.reuse, 0x60, RZ, 0x3c, !PT ;  /* 0x0000006005e57812 */ /* 0x040fe200078e3cff */
[----:B------:R-:W-:Y:S01]  /*1ea90*/  UISETP.GT.AND UP0, UPT, UR6, 0x1, UPT ;  /* 0x000000010600788c */ /* 0x000fe2000bf04270 */
[----:B------:R-:W-:Y:S02]  /*1eaa0*/  LOP3.LUT R228, R5, 0x40, RZ, 0x3c, !PT ;  /* 0x0000004005e47812 */ /* 0x000fe400078e3cff */
[----:B------:R-:W-:Y:S01]  /*1eab0*/  LOP3.LUT R208, R6, 0x40, RZ, 0x3c, !PT ;  /* 0x0000004006d07812 */ /* 0x000fe200078e3cff */
[----:B------:R-:W-:-:S04]  /*1eac0*/  USEL UR6, UR6, URZ, !UP0 ;  /* 0x000000ff06067287 */ /* 0x000fc8000c000000 */
[----:B------:R-:W-:Y:S01]  /*1ead0*/  ULEA UR7, UR6, UR4, 0xf ;  /* 0x0000000406077291 */ /* 0x000fe2000f8e78ff */
[----:B------:R-:W-:Y:S08]  /*1eae0*/  BAR.SYNC.DEFER_BLOCKING 0x0 ;  /* 0x0000000000007b1d */ /* 0x000ff00000010000 */
[----:B------:R-:W-:Y:S04]  /*1eaf0*/  LDS R172, [R5+UR7] ;  /* 0x0000000705ac7984 */ /* 0x000fe80008000800 */
[----:B------:R-:W-:Y:S04]  /*1eb00*/  LDS R174, [R5+UR7+0x400] ;  /* 0x0004000705ae7984 */ /* 0x000fe80008000800 */
[----:B------:R-:W-:Y:S04]  /*1eb10*/  LDS R173, [R227+UR7] ;  /* 0x00000007e3ad7984 */ /* 0x000fe80008000800 */
[----:B------:R-:W-:Y:S04]  /*1eb20*/  LDS R175, [R227+UR7+0x400] ;  /* 0x00040007e3af7984 */ /* 0x000fe80008000800 */
[----:B------:R-:W-:Y:S04]  /*1eb30*/  LDS R168, [R228+UR7] ;  /* 0x00000007e4a87984 */ /* 0x000fe80008000800 */
[----:B------:R-:W-:Y:S04]  /*1eb40*/  LDS R170, [R228+UR7+0x400] ;  /* 0x00040007e4aa7984 */ /* 0x000fe80008000800 */
[----:B------:R-:W-:Y:S04]  /*1eb50*/  LDS R169, [R229+UR7] ;  /* 0x00000007e5a97984 */ /* 0x000fe80008000800 */
[----:B------:R-:W-:Y:S04]  /*1eb60*/  LDS R171, [R229+UR7+0x400] ;  /* 0x00040007e5ab7984 */ /* 0x000fe80008000800 */
[----:B------:R-:W1:Y:S04]  /*1eb70*/  LDSM.16.M88.4 R8, [R6+UR7+0x10000] ;  /* 0x010000070608783b */ /* 0x000e680008000200 */
[----:B------:R-:W2:Y:S04]  /*1eb80*/  LDSM.16.M88.4 R60, [R6+UR7+0x11000] ;  /* 0x01100007063c783b */ /* 0x000ea80008000200 */
[----:B------:R-:W3:Y:S04]  /*1eb90*/  LDSM.16.M88.4 R56, [R6+UR7+0x12000] ;  /* 0x012000070638783b */ /* 0x000ee80008000200 */
[----:B------:R-:W4:Y:S04]  /*1eba0*/  LDSM.16.M88.4 R52, [R6+UR7+0x13000] ;  /* 0x013000070634783b */ /* 0x000f280008000200 */
[----:B------:R-:W3:Y:S04]  /*1ebb0*/  LDSM.16.M88.4 R48, [R6+UR7+0x14000] ;  /* 0x014000070630783b */ /* 0x000ee80008000200 */
[----:B------:R-:W4:Y:S04]  /*1ebc0*/  LDSM.16.M88.4 R44, [R6+UR7+0x15000] ;  /* 0x01500007062c783b */ /* 0x000f280008000200 */
[----:B------:R-:W4:Y:S04]  /*1ebd0*/  LDSM.16.M88.4 R40, [R6+UR7+0x16000] ;  /* 0x016000070628783b */ /* 0x000f280008000200 */
[----:B------:R-:W4:Y:S04]  /*1ebe0*/  LDSM.16.M88.4 R36, [R6+UR7+0x17000] ;  /* 0x017000070624783b */ /* 0x000f280008000200 */
[----:B------:R-:W-:Y:S04]  /*1ebf0*/  LDS R204, [R228+UR7+0x800] ;  /* 0x00080007e4cc7984 */ /* 0x000fe80008000800 */
[----:B------:R-:W-:Y:S01]  /*1ec00*/  LDS R206, [R228+UR7+0xc00] ;  /* 0x000c0007e4ce7984 */ /* 0x000fe20008000800 */
[C---:B-1----:R-:W-:Y:S03]  /*1ec10*/  HMMA.1688.F32.TF32 R32, R172.reuse, R8, R196 ;  /* 0x00000008ac20723c */ /* 0x042fe600000810c4 */
[----:B------:R-:W-:Y:S04]  /*1ec20*/  LDS R205, [R229+UR7+0x800] ;  /* 0x00080007e5cd7984 */ /* 0x000fe80008000800 */
[----:B------:R-:W-:Y:S01]  /*1ec30*/  LDS R207, [R229+UR7+0xc00] ;  /* 0x000c0007e5cf7984 */ /* 0x000fe20008000800 */
[C---:B--2---:R-:W-:Y:S03]  /*1ec40*/  HMMA.1688.F32.TF32 R12, R172.reuse, R60, R192 ;  /* 0x0000003cac0c723c */ /* 0x044fe600000810c0 */
[----:B------:R-:W-:Y:S04]  /*1ec50*/  LDS R220, [R228+UR7+0x1800] ;  /* 0x00180007e4dc7984 */ /* 0x000fe80008000800 */
[----:B------:R-:W-:Y:S01]  /*1ec60*/  LDS R222, [R228+UR7+0x1c00] ;  /* 0x001c0007e4de7984 */ /* 0x000fe20008000800 */
[C---:B---3--:R-:W-:Y:S03]  /*1ec70*/  HMMA.1688.F32.TF32 R24, R172.reuse, R56, R188 ;  /* 0x00000038ac18723c */ /* 0x048fe600000810bc */
[----:B------:R-:W-:Y:S04]  /*1ec80*/  LDS R221, [R229+UR7+0x1800] ;  /* 0x00180007e5dd7984 */ /* 0x000fe80008000800 */
[----:B------:R-:W-:Y:S01]  /*1ec90*/  LDS R223, [R229+UR7+0x1c00] ;  /* 0x001c0007e5df7984 */ /* 0x000fe20008000800 */
[C---:B----4-:R-:W-:Y:S08]  /*1eca0*/  HMMA.1688.F32.TF32 R16, R172.reuse, R52, R184 ;  /* 0x00000034ac10723c */ /* 0x050ff000000810b8 */
[C---:B------:R-:W-:Y:S01]  /*1ecb0*/  HMMA.1688.F32.TF32 R28, R172.reuse, R48, R180 ;  /* 0x00000030ac1c723c */ /* 0x040fe200000810b4 */
[----:B------:R-:W-:Y:S04]  /*1ecc0*/  LDS R180, [R5+UR7+0x800] ;  /* 0x0008000705b47984 */ /* 0x000fe80008000800 */
[----:B------:R-:W-:Y:S03]  /*1ecd0*/  LDS R182, [R5+UR7+0xc00] ;  /* 0x000c000705b67984 */ /* 0x000fe60008000800 */
[C---:B------:R-:W-:Y:S01]  /*1ece0*/  HMMA.1688.F32.TF32 R20, R172.reuse, R44, R176 ;  /* 0x0000002cac14723c */ /* 0x040fe200000810b0 */
[----:B------:R-:W-:Y:S04]  /*1ecf0*/  LDS R181, [R227+UR7+0x800] ;  /* 0x00080007e3b57984 */ /* 0x000fe80008000800 */
[----:B------:R-:W-:Y:S03]  /*1ed00*/  LDS R183, [R227+UR7+0xc00] ;  /* 0x000c0007e3b77984 */ /* 0x000fe60008000800 */
[C---:B------:R-:W-:Y:S08]  /*1ed10*/  HMMA.1688.F32.TF32 R64, R172.reuse, R40, R64 ;  /* 0x00000028ac40723c */ /* 0x040ff00000081040 */
[----:B------:R-:W-:Y:S01]  /*1ed20*/  HMMA.1688.F32.TF32 R68, R172, R36, R68 ;  /* 0x00000024ac44723c */ /* 0x000fe20000081044 */
[----:B------:R-:W-:Y:S04]  /*1ed30*/  LDS R172, [R5+UR7+0x80] ;  /* 0x0000800705ac7984 */ /* 0x000fe80008000800 */
[----:B------:R-:W-:Y:S03]  /*1ed40*/  LDS R174, [R5+UR7+0x480] ;  /* 0x0004800705ae7984 */ /* 0x000fe60008000800 */
[C---:B------:R-:W-:Y:S01]  /*1ed50*/  HMMA.1688.F32.TF32 R72, R168.reuse, R8, R72 ;  /* 0x00000008a848723c */ /* 0x040fe20000081048 */
[----:B------:R-:W-:Y:S04]  /*1ed60*/  LDS R173, [R227+UR7+0x80] ;  /* 0x00008007e3ad7984 */ /* 0x000fe80008000800 */
[----:B------:R-:W1:Y:S03]  /*1ed70*/  LDS R175, [R227+UR7+0x480] ;  /* 0x00048007e3af7984 */ /* 0x000e660008000800 */
[C---:B------:R-:W-:Y:S08]  /*1ed80*/  HMMA.1688.F32.TF32 R76, R168.reuse, R60, R76 ;  /* 0x0000003ca84c723c */ /* 0x040ff0000008104c */
[C---:B------:R-:W-:Y:S08]  /*1ed90*/  HMMA.1688.F32.TF32 R80, R168.reuse, R56, R80 ;  /* 0x00000038a850723c */ /* 0x040ff00000081050 */
[C---:B------:R-:W-:Y:S08]  /*1eda0*/  HMMA.1688.F32.TF32 R84, R168.reuse, R52, R84 ;  /* 0x00000034a854723c */ /* 0x040ff00000081054 */
[C---:B------:R-:W-:Y:S08]  /*1edb0*/  HMMA.1688.F32.TF32 R88, R168.reuse, R48, R88 ;  /* 0x00000030a858723c */ /* 0x040ff00000081058 */
[C---:B------:R-:W-:Y:S08]  /*1edc0*/  HMMA.1688.F32.TF32 R92, R168.reuse, R44, R92 ;  /* 0x0000002ca85c723c */ /* 0x040ff0000008105c */
[C---:B------:R-:W-:Y:S08]  /*1edd0*/  HMMA.1688.F32.TF32 R96, R168.reuse, R40, R96 ;  /* 0x00000028a860723c */ /* 0x040ff00000081060 */
[----:B------:R-:W-:Y:S01]  /*1ede0*/  HMMA.1688.F32.TF32 R100, R168, R36, R100 ;  /* 0x00000024a864723c */ /* 0x000fe20000081064 */
[----:B------:R-:W-:Y:S04]  /*1edf0*/  LDS R168, [R228+UR7+0x80] ;  /* 0x00008007e4a87984 */ /* 0x000fe80008000800 */
[----:B------:R-:W-:Y:S03]  /*1ee00*/  LDS R170, [R228+UR7+0x480] ;  /* 0x00048007e4aa7984 */ /* 0x000fe60008000800 */
[C---:B-1----:R-:W-:Y:S01]  /*1ee10*/  HMMA.1688.F32.TF32 R104, R172.reuse, R8, R104 ;  /* 0x00000008ac68723c */ /* 0x042fe20000081068 */
        /* <DEDUP_REMOVED lines=16> */
[C---:B------:R-:W-:Y:S01]  /*1ef20*/  HMMA.1688.F32.TF32 R148, R168.reuse, R52, R148 ;  /* 0x00000034a894723c */ /* 0x040fe20000081094 */
[----:B------:R-:W-:Y:S04]  /*1ef30*/  LDS R52, [R5+UR7+0x1000] ;  /* 0x0010000705347984 */ /* 0x000fe80008000800 */
[----:B------:R-:W-:Y:S03]  /*1ef40*/  LDS R53, [R227+UR7+0x1000] ;  /* 0x00100007e3357984 */ /* 0x000fe60008000800 */
[C---:B------:R-:W-:Y:S08]  /*1ef50*/  HMMA.1688.F32.TF32 R152, R168.reuse, R48, R152 ;  /* 0x00000030a898723c */ /* 0x040ff00000081098 */
[C---:B------:R-:W-:Y:S08]  /*1ef60*/  HMMA.1688.F32.TF32 R156, R168.reuse, R44, R156 ;  /* 0x0000002ca89c723c */ /* 0x040ff0000008109c */
[C---:B------:R-:W-:Y:S08]  /*1ef70*/  HMMA.1688.F32.TF32 R160, R168.reuse, R40, R160 ;  /* 0x00000028a8a0723c */ /* 0x040ff000000810a0 */
[----:B------:R-:W-:Y:S01]  /*1ef80*/  HMMA.1688.F32.TF32 R168, R168, R36, R164 ;  /* 0x00000024a8a8723c */ /* 0x000fe200000810a4 */
[----:B------:R-:W-:Y:S04]  /*1ef90*/  LDS R164, [R228+UR7+0x880] ;  /* 0x00088007e4a47984 */ /* 0x000fe80008000800 */
[----:B------:R-:W-:Y:S03]  /*1efa0*/  LDS R166, [R228+UR7+0xc80] ;  /* 0x000c8007e4a67984 */ /* 0x000fe60008000800 */
[C---:B------:R-:W-:Y:S01]  /*1efb0*/  HMMA.1688.F32.TF32 R200, R180.reuse, R10, R32 ;  /* 0x0000000ab4c8723c */ /* 0x040fe20000081020 */
[----:B------:R-:W-:Y:S04]  /*1efc0*/  LDS R165, [R229+UR7+0x880] ;  /* 0x00088007e5a57984 */ /* 0x000fe80008000800 */
[----:B------:R-:W2:Y:S03]  /*1efd0*/  LDS R167, [R229+UR7+0xc80] ;  /* 0x000c8007e5a77984 */ /* 0x000ea60008000800 */
[C---:B------:R-:W-:Y:S01]  /*1efe0*/  HMMA.1688.F32.TF32 R12, R180.reuse, R62, R12 ;  /* 0x0000003eb40c723c */ /* 0x040fe2000008100c */
[----:B------:R-:W-:Y:S07]  /*1eff0*/  LDSM.16.M88.4 R32, [R208+UR7+0x13000] ;  /* 0x01300007d020783b */ /* 0x000fee0008000200 */
[C---:B------:R-:W-:Y:S01]  /*1f000*/  HMMA.1688.F32.TF32 R196, R180.reuse, R58, R24 ;  /* 0x0000003ab4c4723c */ /* 0x040fe20000081018 */
[----:B------:R-:W-:Y:S07]  /*1f010*/  LDSM.16.M88.4 R24, [R208+UR7+0x15000] ;  /* 0x01500007d018783b */ /* 0x000fee0008000200 */
[C---:B------:R-:W-:Y:S08]  /*1f020*/  HMMA.1688.F32.TF32 R16, R180.reuse, R54, R16 ;  /* 0x00000036b410723c */ /* 0x040ff00000081010 */
[C---:B------:R-:W-:Y:S01]  /*1f030*/  HMMA.1688.F32.TF32 R192, R180.reuse, R50, R28 ;  /* 0x00000032b4c0723c */ /* 0x040fe2000008101c */
[----:B------:R-:W-:Y:S07]  /*1f040*/  LDSM.16.M88.4 R28, [R208+UR7+0x14000] ;  /* 0x01400007d01c783b */ /* 0x000fee0008000200 */
[C---:B------:R-:W-:Y:S01]  /*1f050*/  HMMA.1688.F32.TF32 R188, R180.reuse, R46, R20 ;  /* 0x0000002eb4bc723c */ /* 0x040fe20000081014 */
[----:B------:R-:W-:Y:S07]  /*1f060*/  LDSM.16.M88.4 R20, [R208+UR7+0x16000] ;  /* 0x01600007d014783b */ /* 0x000fee0008000200 */
[----:B------:R-:W-:Y:S08]  /*1f070*/  HMMA.1688.F32.TF32 R184, R180, R42, R64 ;  /* 0x0000002ab4b8723c */ /* 0x000ff00000081040 */
[C---:B-1----:R-:W-:Y:S08]  /*1f080*/  HMMA.1688.F32.TF32 R104, R172.reuse, R10, R104 ;  /* 0x0000000aac68723c */ /* 0x042ff00000081068 */
[C---:B------:R-:W-:Y:S08]  /*1f090*/  HMMA.1688.F32.TF32 R108, R172.reuse, R62, R108 ;  /* 0x0000003eac6c723c */ /* 0x040ff0000008106c */
[C---:B------:R-:W-:Y:S08]  /*1f0a0*/  HMMA.1688.F32.TF32 R112, R172.reuse, R58, R112 ;  /* 0x0000003aac70723c */ /* 0x040ff00000081070 */
[C---:B------:R-:W-:Y:S08]  /*1f0b0*/  HMMA.1688.F32.TF32 R116, R172.reuse, R54, R116 ;  /* 0x00000036ac74723c */ /* 0x040ff00000081074 */
[C---:B------:R-:W-:Y:S08]  /*1f0c0*/  HMMA.1688.F32.TF32 R120, R172.reuse, R50, R120 ;  /* 0x00000032ac78723c */ /* 0x040ff00000081078 */
[C---:B------:R-:W-:Y:S08]  /*1f0d0*/  HMMA.1688.F32.TF32 R124, R172.reuse, R46, R124 ;  /* 0x0000002eac7c723c */ /* 0x040ff0000008107c */
[C---:B------:R-:W-:Y:S08]  /*1f0e0*/  HMMA.1688.F32.TF32 R128, R172.reuse, R42, R128 ;  /* 0x0000002aac80723c */ /* 0x040ff00000081080 */
[-C--:B------:R-:W-:Y:S08]  /*1f0f0*/  HMMA.1688.F32.TF32 R132, R172, R38.reuse, R132 ;  /* 0x00000026ac84723c */ /* 0x080ff00000081084 */
[----:B------:R-:W-:Y:S08]  /*1f100*/  HMMA.1688.F32.TF32 R180, R180, R38, R68 ;  /* 0x00000026b4b4723c */ /* 0x000ff00000081044 */
[C---:B------:R-:W-:Y:S08]  /*1f110*/  HMMA.1688.F32.TF32 R72, R204.reuse, R10, R72 ;  /* 0x0000000acc48723c */ /* 0x040ff00000081048 */
[C---:B------:R-:W-:Y:S08]  /*1f120*/  HMMA.1688.F32.TF32 R92, R204.reuse, R46, R92 ;  /* 0x0000002ecc5c723c */ /* 0x040ff0000008105c */
[C---:B------:R-:W-:Y:S08]  /*1f130*/  HMMA.1688.F32.TF32 R96, R204.reuse, R42, R96 ;  /* 0x0000002acc60723c */ /* 0x040ff00000081060 */
[----:B------:R-:W-:Y:S08]  /*1f140*/  HMMA.1688.F32.TF32 R100, R204, R38, R100 ;  /* 0x00000026cc64723c */ /* 0x000ff00000081064 */
[C---:B--2---:R-:W-:Y:S01]  /*1f150*/  HMMA.1688.F32.TF32 R136, R164.reuse, R10, R136 ;  /* 0x0000000aa488723c */ /* 0x044fe20000081088 */
[----:B------:R-:W-:Y:S07]  /*1f160*/  LDSM.16.M88.4 R8, [R208+UR7+0x17000] ;  /* 0x01700007d008783b */ /* 0x000fee0008000200 */
[C---:B------:R-:W-:Y:S08]  /*1f170*/  HMMA.1688.F32.TF32 R140, R164.reuse, R62, R140 ;  /* 0x0000003ea48c723c */ /* 0x040ff0000008108c */
[C---:B------:R-:W-:Y:S08]  /*1f180*/  HMMA.1688.F32.TF32 R144, R164.reuse, R58, R144 ;  /* 0x0000003aa490723c */ /* 0x040ff00000081090 */
[C---:B------:R-:W-:Y:S08]  /*1f190*/  HMMA.1688.F32.TF32 R148, R164.reuse, R54, R148 ;  /* 0x00000036a494723c */ /* 0x040ff00000081094 */
[C---:B------:R-:W-:Y:S08]  /*1f1a0*/  HMMA.1688.F32.TF32 R152, R164.reuse, R50, R152 ;  /* 0x00000032a498723c */ /* 0x040ff00000081098 */
[C---:B------:R-:W-:Y:S01]  /*1f1b0*/  HMMA.1688.F32.TF32 R156, R164.reuse, R46, R156 ;  /* 0x0000002ea49c723c */ /* 0x040fe2000008109c */
[----:B------:R-:W-:Y:S07]  /*1f1c0*/  LDSM.16.M88.4 R44, [R208+UR7+0x10000] ;  /* 0x01000007d02c783b */ /* 0x000fee0008000200 */
[C---:B------:R-:W-:Y:S01]  /*1f1d0*/  HMMA.1688.F32.TF32 R160, R164.reuse, R42, R160 ;  /* 0x0000002aa4a0723c */ /* 0x040fe200000810a0 */
[----:B------:R-:W-:Y:S07]  /*1f1e0*/  LDSM.16.M88.4 R40, [R208+UR7+0x11000] ;  /* 0x01100007d028783b */ /* 0x000fee0008000200 */
[----:B------:R-:W-:Y:S01]  /*1f1f0*/  HMMA.1688.F32.TF32 R172, R164, R38, R168 ;  /* 0x00000026a4ac723c */ /* 0x000fe200000810a8 */
[----:B------:R-:W-:Y:S04]  /*1f200*/  LDS R164, [R228+UR7+0x1000] ;  /* 0x00100007e4a47984 */ /* 0x000fe80008000800 */
[----:B------:R-:W-:Y:S03]  /*1f210*/  LDS R166, [R228+UR7+0x1400] ;  /* 0x00140007e4a67984 */ /* 0x000fe60008000800 */
[C---:B------:R-:W-:Y:S01]  /*1f220*/  HMMA.1688.F32.TF32 R176, R204.reuse, R62, R76 ;  /* 0x0000003eccb0723c */ /* 0x040fe2000008104c */
[----:B------:R-:W-:Y:S04]  /*1f230*/  LDS R165, [R229+UR7+0x1000] ;  /* 0x00100007e5a57984 */ /* 0x000fe80008000800 */
[----:B------:R-:W1:Y:S03]  /*1f240*/  LDS R167, [R229+UR7+0x1400] ;  /* 0x00140007e5a77984 */ /* 0x000e660008000800 */
[C---:B------:R-:W-:Y:S01]  /*1f250*/  HMMA.1688.F32.TF32 R76, R204.reuse, R58, R80 ;  /* 0x0000003acc4c723c */ /* 0x040fe20000081050 */
[----:B------:R-:W2:Y:S07]  /*1f260*/  LDSM.16.M88.4 R36, [R208+UR7+0x12000] ;  /* 0x01200007d024783b */ /* 0x000eae0008000200 */
[C---:B------:R-:W-:Y:S01]  /*1f270*/  HMMA.1688.F32.TF32 R80, R204.reuse, R54, R84 ;  /* 0x00000036cc50723c */ /* 0x040fe20000081054 */
[----:B------:R-:W-:Y:S04]  /*1f280*/  LDS R54, [R5+UR7+0x1400] ;  /* 0x0014000705367984 */ /* 0x000fe80008000800 */
[----:B------:R-:W3:Y:S03]  /*1f290*/  LDS R55, [R227+UR7+0x1400] ;  /* 0x00140007e3377984 */ /* 0x000ee60008000800 */
[----:B------:R-:W-:Y:S08]  /*1f2a0*/  HMMA.1688.F32.TF32 R84, R204, R50, R88 ;  /* 0x00000032cc54723c */ /* 0x000ff00000081058 */
[C---:B-1----:R-:W-:Y:S08]  /*1f2b0*/  HMMA.1688.F32.TF32 R72, R164.reuse, R44, R72 ;  /* 0x0000002ca448723c */ /* 0x042ff00000081048 */
[C---:B------:R-:W-:Y:S01]  /*1f2c0*/  HMMA.1688.F32.TF32 R56, R164.reuse, R40, R176 ;  /* 0x00000028a438723c */ /* 0x040fe200000810b0 */
[----:B------:R-:W-:Y:S04]  /*1f2d0*/  LDS R176, [R228+UR7+0x1080] ;  /* 0x00108007e4b07984 */ /* 0x000fe80008000800 */
[----:B------:R-:W-:Y:S03]  /*1f2e0*/  LDS R178, [R228+UR7+0x1480] ;  /* 0x00148007e4b27984 */ /* 0x000fe60008000800 */
[C---:B--2---:R-:W-:Y:S01]  /*1f2f0*/  HMMA.1688.F32.TF32 R76, R164.reuse, R36, R76 ;  /* 0x00000024a44c723c */ /* 0x044fe2000008104c */
[----:B------:R-:W-:Y:S04]  /*1f300*/  LDS R177, [R229+UR7+0x1080] ;  /* 0x00108007e5b17984 */ /* 0x000fe80008000800 */
[----:B------:R-:W-:Y:S03]  /*1f310*/  LDS R179, [R229+UR7+0x1480] ;  /* 0x00148007e5b37984 */ /* 0x000fe60008000800 */
[C---:B------:R-:W-:Y:S08]  /*1f320*/  HMMA.1688.F32.TF32 R80, R164.reuse, R32, R80 ;  /* 0x00000020a450723c */ /* 0x040ff00000081050 */
[C---:B------:R-:W-:Y:S08]  /*1f330*/  HMMA.1688.F32.TF32 R84, R164.reuse, R28, R84 ;  /* 0x0000001ca454723c */ /* 0x040ff00000081054 */
[C---:B------:R-:W-:Y:S08]  /*1f340*/  HMMA.1688.F32.TF32 R92, R164.reuse, R24, R92 ;  /* 0x00000018a45c723c */ /* 0x040ff0000008105c */
[C---:B------:R-:W-:Y:S08]  /*1f350*/  HMMA.1688.F32.TF32 R96, R164.reuse, R20, R96 ;  /* 0x00000014a460723c */ /* 0x040ff00000081060 */
[----:B------:R-:W-:Y:S01]  /*1f360*/  HMMA.1688.F32.TF32 R100, R164, R8, R100 ;  /* 0x00000008a464723c */ /* 0x000fe20000081064 */
[----:B------:R-:W-:Y:S04]  /*1f370*/  LDS R164, [R5+UR7+0x1080] ;  /* 0x0010800705a47984 */ /* 0x000fe80008000800 */
[----:B------:R-:W-:Y:S03]  /*1f380*/  LDS R166, [R5+UR7+0x1480] ;  /* 0x0014800705a67984 */ /* 0x000fe60008000800 */
[C---:B---3--:R-:W-:Y:S01]  /*1f390*/  HMMA.1688.F32.TF32 R64, R52.reuse, R28, R192 ;  /* 0x0000001c3440723c */ /* 0x048fe200000810c0 */
[----:B------:R-:W-:Y:S04]  /*1f3a0*/  LDS R165, [R227+UR7+0x1080] ;  /* 0x00108007e3a57984 */ /* 0x000fe80008000800 */
[----:B------:R-:W1:Y:S03]  /*1f3b0*/  LDS R167, [R227+UR7+0x1480] ;  /* 0x00148007e3a77984 */ /* 0x000e660008000800 */
[C---:B------:R-:W-:Y:S01]  /*1f3c0*/  HMMA.1688.F32.TF32 R48, R52.reuse, R24, R188 ;  /* 0x000000183430723c */ /* 0x040fe200000810bc */
[----:B------:R-:W-:Y:S04]  /*1f3d0*/  LDS R188, [R5+UR7+0x1800] ;  /* 0x0018000705bc7984 */ /* 0x000fe80008000800 */
[----:B------:R-:W-:Y:S03]  /*1f3e0*/  LDS R190, [R5+UR7+0x1c00] ;  /* 0x001c000705be7984 */ /* 0x000fe60008000800 */
[C---:B------:R-:W-:Y:S01]  /*1f3f0*/  HMMA.1688.F32.TF32 R60, R52.reuse, R36, R196 ;  /* 0x00000024343c723c */ /* 0x040fe200000810c4 */
[----:B------:R-:W-:Y:S04]  /*1f400*/  LDS R189, [R227+UR7+0x1800] ;  /* 0x00180007e3bd7984 */ /* 0x000fe80008000800 */
[----:B------:R-:W2:Y:S03]  /*1f410*/  LDS R191, [R227+UR7+0x1c00] ;  /* 0x001c0007e3bf7984 */ /* 0x000ea60008000800 */
[C---:B------:R-:W-:Y:S01]  /*1f420*/  HMMA.1688.F32.TF32 R88, R52.reuse, R44, R200 ;  /* 0x0000002c3458723c */ /* 0x040fe200000810c8 */
[----:B------:R-:W-:Y:S04]  /*1f430*/  LDS R192, [R5+UR7+0x1880] ;  /* 0x0018800705c07984 */ /* 0x000fe80008000800 */
[----:B------:R-:W-:Y:S03]  /*1f440*/  LDS R194, [R5+UR7+0x1c80] ;  /* 0x001c800705c27984 */ /* 0x000fe60008000800 */
[C---:B------:R-:W-:Y:S01]  /*1f450*/  HMMA.1688.F32.TF32 R12, R52.reuse, R40, R12 ;  /* 0x00000028340c723c */ /* 0x040fe2000008100c */
[----:B------:R-:W-:Y:S04]  /*1f460*/  LDS R193, [R227+UR7+0x1880] ;  /* 0x00188007e3c17984 */ /* 0x000fe80008000800 */
[----:B------:R-:W3:Y:S03]  /*1f470*/  LDS R195, [R227+UR7+0x1c80] ;  /* 0x001c8007e3c37984 */ /* 0x000ee60008000800 */
        /* <DEDUP_REMOVED lines=8> */
[----:B------:R-:W-:Y:S08]  /*1f500*/  HMMA.1688.F32.TF32 R132, R164, R8, R132 ;  /* 0x00000008a484723c */ /* 0x000ff00000081084 */
[----:B------:R-:W-:Y:S08]  /*1f510*/  HMMA.1688.F32.TF32 R68, R52, R20, R184 ;  /* 0x000000143444723c */ /* 0x000ff000000810b8 */
[----:B------:R-:W-:Y:S01]  /*1f520*/  HMMA.1688.F32.TF32 R168, R176, R40, R140 ;  /* 0x00000028b0a8723c */ /* 0x000fe2000008108c */
[----:B------:R-:W-:Y:S04]  /*1f530*/  LDS R140, [R228+UR7+0x1880] ;  /* 0x00188007e48c7984 */ /* 0x000fe80008000800 */
[----:B------:R-:W-:Y:S03]  /*1f540*/  LDS R142, [R228+UR7+0x1c80] ;  /* 0x001c8007e48e7984 */ /* 0x000fe60008000800 */
[----:B------:R-:W-:Y:S01]  /*1f550*/  HMMA.1688.F32.TF32 R52, R52, R8, R180 ;  /* 0x000000083434723c */ /* 0x000fe200000810b4 */
[----:B------:R-:W-:Y:S04]  /*1f560*/  LDS R141, [R229+UR7+0x1880] ;  /* 0x00188007e58d7984 */ /* 0x000fe80008000800 */
[----:B------:R-:W1:Y:S03]  /*1f570*/  LDS R143, [R229+UR7+0x1c80] ;  /* 0x001c8007e58f7984 */ /* 0x000e660008000800 */
[----:B--2---:R-:W-:Y:S01]  /*1f580*/  HMMA.1688.F32.TF32 R208, R188, R38, R60 ;  /* 0x00000026bcd0723c */ /* 0x004fe2000008103c */
[----:B------:R-:W-:Y:S07]  /*1f590*/  LDSM.16.M88.4 R60, [R6+UR7+0x13080] ;  /* 0x01308007063c783b */ /* 0x000fee0008000200 */
[C---:B---3--:R-:W-:Y:S08]  /*1f5a0*/  HMMA.1688.F32.TF32 R104, R192.reuse, R46, R104 ;  /* 0x0000002ec068723c */ /* 0x048ff00000081068 */
        /* <DEDUP_REMOVED lines=9> */
[----:B------:R-:W-:Y:S01]  /*1f640*/  HMMA.1688.F32.TF32 R180, R220, R42, R56 ;  /* 0x0000002adcb4723c */ /* 0x000fe20000081038 */
[----:B------:R-:W-:Y:S04]  /*1f650*/  LDS R193, [R229+UR7+0x2000] ;  /* 0x00200007e5c17984 */ /* 0x000fe80008000800 */
[----:B------:R-:W2:Y:S03]  /*1f660*/  LDS R195, [R229+UR7+0x2400] ;  /* 0x00240007e5c37984 */ /* 0x000ea60008000800 */
[C---:B------:R-:W-:Y:S01]  /*1f670*/  HMMA.1688.F32.TF32 R164, R176.reuse, R44, R136 ;  /* 0x0000002cb0a4723c */ /* 0x040fe20000081088 */
[----:B------:R-:W3:Y:S07]  /*1f680*/  LDSM.16.M88.4 R56, [R6+UR7+0x14080] ;  /* 0x014080070638783b */ /* 0x000eee0008000200 */
[----:B------:R-:W-:Y:S08]  /*1f690*/  HMMA.1688.F32.TF32 R136, R176, R8, R172 ;  /* 0x00000008b088723c */ /* 0x000ff000000810ac */
[C---:B------:R-:W-:Y:S08]  /*1f6a0*/  HMMA.1688.F32.TF32 R216, R188.reuse, R46, R88 ;  /* 0x0000002ebcd8723c */ /* 0x040ff00000081058 */
[-C--:B------:R-:W-:Y:S08]  /*1f6b0*/  HMMA.1688.F32.TF32 R88, R188, R34.reuse, R16 ;  /* 0x00000022bc58723c */ /* 0x080ff00000081010 */
[C---:B------:R-:W-:Y:S08]  /*1f6c0*/  HMMA.1688.F32.TF32 R172, R220.reuse, R34, R80 ;  /* 0x00000022dcac723c */ /* 0x040ff00000081050 */
[C---:B------:R-:W-:Y:S08]  /*1f6d0*/  HMMA.1688.F32.TF32 R16, R220.reuse, R30, R84 ;  /* 0x0000001edc10723c */ /* 0x040ff00000081054 */
[----:B------:R-:W-:Y:S01]  /*1f6e0*/  HMMA.1688.F32.TF32 R184, R220, R46, R72 ;  /* 0x0000002edcb8723c */ /* 0x000fe20000081048 */
[----:B------:R-:W-:Y:S07]  /*1f6f0*/  LDSM.16.M88.4 R72, [R6+UR7+0x10080] ;  /* 0x010080070648783b */ /* 0x000fee0008000200 */
[C---:B------:R-:W-:Y:S01]  /*1f700*/  HMMA.1688.F32.TF32 R212, R188.reuse, R42, R12 ;  /* 0x0000002abcd4723c */ /* 0x040fe2000008100c */
[----:B------:R-:W-:Y:S07]  /*1f710*/  LDSM.16.M88.4 R12, [R6+UR7+0x17080] ;  /* 0x01708007060c783b */ /* 0x000fee0008000200 */
[C---:B------:R-:W-:Y:S01]  /*1f720*/  HMMA.1688.F32.TF32 R204, R188.reuse, R30, R64 ;  /* 0x0000001ebccc723c */ /* 0x040fe20000081040 */
[----:B------:R-:W-:Y:S07]  /*1f730*/  LDSM.16.M88.4 R64, [R6+UR7+0x12080] ;  /* 0x012080070640783b */ /* 0x000fee0008000200 */
[C---:B------:R-:W-:Y:S01]  /*1f740*/  HMMA.1688.F32.TF32 R200, R188.reuse, R26, R48 ;  /* 0x0000001abcc8723c */ /* 0x040fe20000081030 */
[----:B------:R-:W-:Y:S07]  /*1f750*/  LDSM.16.M88.4 R48, [R6+UR7+0x16080] ;  /* 0x016080070630783b */ /* 0x000fee0008000200 */
[----:B------:R-:W-:Y:S01]  /*1f760*/  HMMA.1688.F32.TF32 R196, R188, R22, R68 ;  /* 0x00000016bcc4723c */ /* 0x000fe20000081044 */
[----:B------:R-:W4:Y:S07]  /*1f770*/  LDSM.16.M88.4 R68, [R6+UR7+0x11080] ;  /* 0x011080070644783b */ /* 0x000f2e0008000200 */
[----:B-1----:R-:W-:Y:S08]  /*1f780*/  HMMA.1688.F32.TF32 R44, R140, R46, R164 ;  /* 0x0000002e8c2c723c */ /* 0x002ff000000810a4 */
[----:B------:R-:W-:Y:S08]  /*1f790*/  HMMA.1688.F32.TF32 R148, R176, R32, R148 ;  /* 0x00000020b094723c */ /* 0x000ff00000081094 */
[----:B------:R-:W-:Y:S01]  /*1f7a0*/  HMMA.1688.F32.TF32 R188, R188, R10, R52 ;  /* 0x0000000abcbc723c */ /* 0x000fe20000081034 */
[----:B------:R-:W-:Y:S07]  /*1f7b0*/  LDSM.16.M88.4 R52, [R6+UR7+0x15080] ;  /* 0x015080070634783b */ /* 0x000fee0008000200 */
[----:B------:R-:W-:Y:S08]  /*1f7c0*/  HMMA.1688.F32.TF32 R40, R140, R42, R168 ;  /* 0x0000002a8c28723c */ /* 0x000ff000000810a8 */
[C---:B--2---:R-:W-:Y:S01]  /*1f7d0*/  HMMA.1688.F32.TF32 R164, R192.reuse, R60, R172 ;  /* 0x0000003cc0a4723c */ /* 0x044fe200000810ac */
[----:B------:R-:W-:Y:S04]  /*1f7e0*/  LDS R172, [R5+UR7+0x2080] ;  /* 0x0020800705ac7984 */ /* 0x000fe80008000800 */
[----:B------:R-:W-:Y:S03]  /*1f7f0*/  LDS R174, [R5+UR7+0x2480] ;  /* 0x0024800705ae7984 */ /* 0x000fe60008000800 */
[----:B---3--:R-:W-:Y:S01]  /*1f800*/  HMMA.1688.F32.TF32 R168, R192, R56, R16 ;  /* 0x00000038c0a8723c */ /* 0x008fe20000081010 */
        /* <DEDUP_REMOVED lines=8> */
[C---:B------:R-:W-:Y:S08]  /*1f890*/  HMMA.1688.F32.TF32 R156, R176.reuse, R24, R156 ;  /* 0x00000018b09c723c */ /* 0x040ff0000008109c */
[----:B------:R-:W-:Y:S08]  /*1f8a0*/  HMMA.1688.F32.TF32 R160, R176, R20, R160 ;  /* 0x00000014b0a0723c */ /* 0x000ff000000810a0 */
[----:B------:R-:W-:Y:S01]  /*1f8b0*/  HMMA.1688.F32.TF32 R32, R140, R34, R148 ;  /* 0x000000228c20723c */ /* 0x000fe20000081094 */
[----:B------:R-:W-:Y:S04]  /*1f8c0*/  LDS R148, [R5+UR7+0x2000] ;  /* 0x0020000705947984 */ /* 0x000fe80008000800 */
[----:B------:R-:W-:Y:S03]  /*1f8d0*/  LDS R150, [R5+UR7+0x2400] ;  /* 0x0024000705967984 */ /* 0x000fe60008000800 */
[C---:B------:R-:W-:Y:S01]  /*1f8e0*/  HMMA.1688.F32.TF32 R176, R220.reuse, R38, R76 ;  /* 0x00000026dcb0723c */ /* 0x040fe2000008104c */
[----:B------:R-:W-:Y:S04]  /*1f8f0*/  LDS R149, [R227+UR7+0x2000] ;  /* 0x00200007e3957984 */ /* 0x000fe80008000800 */
[----:B------:R-:W3:Y:S03]  /*1f900*/  LDS R151, [R227+UR7+0x2400] ;  /* 0x00240007e3977984 */ /* 0x000ee60008000800 */
[C---:B------:R-:W-:Y:S08]  /*1f910*/  HMMA.1688.F32.TF32 R92, R220.reuse, R26, R92 ;  /* 0x0000001adc5c723c */ /* 0x040ff0000008105c */
[C---:B------:R-:W-:Y:S08]  /*1f920*/  HMMA.1688.F32.TF32 R96, R220.reuse, R22, R96 ;  /* 0x00000016dc60723c */ /* 0x040ff00000081060 */
[----:B------:R-:W-:Y:S01]  /*1f930*/  HMMA.1688.F32.TF32 R100, R220, R10, R100 ;  /* 0x0000000adc64723c */ /* 0x000fe20000081064 */
[----:B------:R-:W-:-:S07]  /*1f940*/  LOP3.LUT R223, R6, 0x40, RZ, 0x3c, !PT ;  /* 0x0000004006df7812 */ /* 0x000fce00078e3cff */
[C---:B------:R-:W-:Y:S08]  /*1f950*/  HMMA.1688.F32.TF32 R36, R140.reuse, R38, R144 ;  /* 0x000000268c24723c */ /* 0x040ff00000081090 */
[C---:B------:R-:W-:Y:S08]  /*1f960*/  HMMA.1688.F32.TF32 R28, R140.reuse, R30, R152 ;  /* 0x0000001e8c1c723c */ /* 0x040ff00000081098 */
[C---:B------:R-:W-:Y:S08]  /*1f970*/  HMMA.1688.F32.TF32 R24, R140.reuse, R26, R156 ;  /* 0x0000001a8c18723c */ /* 0x040ff0000008109c */
[C---:B------:R-:W-:Y:S08]  /*1f980*/  HMMA.1688.F32.TF32 R20, R140.reuse, R22, R160 ;  /* 0x000000168c14723c */ /* 0x040ff000000810a0 */
[----:B------:R-:W-:Y:S08]  /*1f990*/  HMMA.1688.F32.TF32 R8, R140, R10, R136 ;  /* 0x0000000a8c08723c */ /* 0x000ff00000081088 */
[C---:B----4-:R-:W-:Y:S01]  /*1f9a0*/  HMMA.1688.F32.TF32 R156, R192.reuse, R68, R180 ;  /* 0x00000044c09c723c */ /* 0x050fe200000810b4 */
[----:B------:R-:W-:Y:S04]  /*1f9b0*/  LDS R180, [R5+UR7+0x2800] ;  /* 0x0028000705b47984 */ /* 0x000fe80008000800 */
[----:B------:R-:W-:Y:S03]  /*1f9c0*/  LDS R182, [R5+UR7+0x2c00] ;  /* 0x002c000705b67984 */ /* 0x000fe60008000800 */
[----:B------:R-:W-:Y:S01]  /*1f9d0*/  HMMA.1688.F32.TF32 R160, R192, R64, R176 ;  /* 0x00000040c0a0723c */ /* 0x000fe200000810b0 */
[----:B------:R-:W-:Y:S04]  /*1f9e0*/  LDS R181, [R227+UR7+0x2800] ;  /* 0x00280007e3b57984 */ /* 0x000fe80008000800 */
[----:B------:R-:W4:Y:S03]  /*1f9f0*/  LDS R183, [R227+UR7+0x2c00] ;  /* 0x002c0007e3b77984 */ /* 0x000f260008000800 */
[C---:B-1----:R-:W-:Y:S01]  /*1fa00*/  HMMA.1688.F32.TF32 R104, R172.reuse, R72, R104 ;  /* 0x00000048ac68723c */ /* 0x042fe20000081068 */
        /* <DEDUP_REMOVED lines=13> */
[C---:B--2---:R-:W-:Y:S01]  /*1fae0*/  HMMA.1688.F32.TF32 R44, R16.reuse, R72, R44 ;  /* 0x00000048102c723c */ /* 0x044fe2000008102c */
[----:B------:R-:W-:Y:S04]  /*1faf0*/  LDS R173, [R227+UR7+0x2880] ;  /* 0x00288007e3ad7984 */ /* 0x000fe80008000800 */
[----:B------:R-:W2:Y:S03]  /*1fb00*/  LDS R175, [R227+UR7+0x2c80] ;  /* 0x002c8007e3af7984 */ /* 0x000ea60008000800 */
        /* <DEDUP_REMOVED lines=11> */
[----:B------:R-:W3:Y:S03]  /*1fbc0*/  LDS R19, [R229+UR7+0x2c80] ;  /* 0x002c8007e5137984 */ /* 0x000ee60008000800 */
[C---:B------:R-:W-:Y:S08]  /*1fbd0*/  HMMA.1688.F32.TF32 R80, R148.reuse, R68, R212 ;  /* 0x000000449450723c */ /* 0x040ff000000810d4 */
[C---:B------:R-:W-:Y:S01]  /*1fbe0*/  HMMA.1688.F32.TF32 R84, R148.reuse, R64, R208 ;  /* 0x000000409454723c */ /* 0x040fe200000810d0 */
[----:B------:R-:W-:Y:S04]  /*1fbf0*/  LDS R208, [R228+UR7+0x5800] ;  /* 0x00580007e4d07984 */ /* 0x000fe80008000800 */
[----:B------:R-:W-:Y:S03]  /*1fc00*/  LDS R210, [R228+UR7+0x5c00] ;  /* 0x005c0007e4d27984 */ /* 0x000fe60008000800 */
[C---:B------:R-:W-:Y:S01]  /*1fc10*/  HMMA.1688.F32.TF32 R88, R148.reuse, R60, R88 ;  /* 0x0000003c9458723c */ /* 0x040fe20000081058 */
[----:B------:R-:W-:Y:S04]  /*1fc20*/  LDS R209, [R229+UR7+0x5800] ;  /* 0x00580007e5d17984 */ /* 0x000fe80008000800 */
[----:B------:R-:W-:Y:S03]  /*1fc30*/  LDS R211, [R229+UR7+0x5c00] ;  /* 0x005c0007e5d37984 */ /* 0x000fe60008000800 */
[C---:B------:R-:W-:Y:S08]  /*1fc40*/  HMMA.1688.F32.TF32 R136, R148.reuse, R56, R204 ;  /* 0x000000389488723c */ /* 0x040ff000000810cc */
[C---:B------:R-:W-:Y:S08]  /*1fc50*/  HMMA.1688.F32.TF32 R140, R148.reuse, R52, R200 ;  /* 0x00000034948c723c */ /* 0x040ff000000810c8 */
[C---:B------:R-:W-:Y:S08]  /*1fc60*/  HMMA.1688.F32.TF32 R144, R148.reuse, R48, R196 ;  /* 0x000000309490723c */ /* 0x040ff000000810c4 */
[----:B------:R-:W-:Y:S08]  /*1fc70*/  HMMA.1688.F32.TF32 R148, R148, R12, R188 ;  /* 0x0000000c9494723c */ /* 0x000ff000000810bc */
[C---:B------:R-:W-:Y:S08]  /*1fc80*/  HMMA.1688.F32.TF32 R152, R192.reuse, R72, R184 ;  /* 0x00000048c098723c */ /* 0x040ff000000810b8 */
[C---:B------:R-:W-:Y:S08]  /*1fc90*/  HMMA.1688.F32.TF32 R92, R192.reuse, R52, R92 ;  /* 0x00000034c05c723c */ /* 0x040ff0000008105c */
[C---:B------:R-:W-:Y:S08]  /*1fca0*/  HMMA.1688.F32.TF32 R96, R192.reuse, R48, R96 ;  /* 0x00000030c060723c */ /* 0x040ff00000081060 */
[----:B------:R-:W-:Y:S08]  /*1fcb0*/  HMMA.1688.F32.TF32 R100, R192, R12, R100 ;  /* 0x0000000cc064723c */ /* 0x000ff00000081064 */
[C---:B----4-:R-:W-:Y:S08]  /*1fcc0*/  HMMA.1688.F32.TF32 R76, R180.reuse, R74, R76 ;  /* 0x0000004ab44c723c */ /* 0x050ff0000008104c */
        /* <DEDUP_REMOVED lines=11> */
[----:B------:R-:W-:Y:S03]  /*1fd80*/  LDS R183, [R227+UR7+0x3c00] ;  /* 0x003c0007e3b77984 */ /* 0x000fe60008000800 */
        /* <DEDUP_REMOVED lines=23> */
[----:B------:R-:W-:Y:S03]  /*1ff00*/  LDS R175, [R227+UR7+0x3400] ;  /* 0x00340007e3af7984 */ /* 0x000fe60008000800 */
[C---:B------:R-:W-:Y:S01]  /*1ff10*/  HMMA.1688.F32.TF32 R68, R16.reuse, R70, R40 ;  /* 0x000000461044723c */ /* 0x040fe20000081028 */
[----:B------:R-:W1:Y:S04]  /*1ff20*/  LDSM.16.M88.4 R44, [R223+UR7+0x10080] ;  /* 0x01008007df2c783b */ /* 0x000e680008000200 */
[----:B------:R-:W2:Y:S03]  /*1ff30*/  LDSM.16.M88.4 R40, [R223+UR7+0x11080] ;  /* 0x01108007df28783b */ /* 0x000ea60008000200 */
[C---:B------:R-:W-:Y:S01]  /*1ff40*/  HMMA.1688.F32.TF32 R64, R16.reuse, R66, R36 ;  /* 0x000000421040723c */ /* 0x040fe20000081024 */
[----:B------:R-:W3:Y:S07]  /*1ff50*/  LDSM.16.M88.4 R36, [R223+UR7+0x12080] ;  /* 0x01208007df24783b */ /* 0x000eee0008000200 */
[C---:B------:R-:W-:Y:S01]  /*1ff60*/  HMMA.1688.F32.TF32 R60, R16.reuse, R62, R32 ;  /* 0x0000003e103c723c */ /* 0x040fe20000081020 */
[----:B------:R-:W4:Y:S07]  /*1ff70*/  LDSM.16.M88.4 R32, [R223+UR7+0x13080] ;  /* 0x01308007df20783b */ /* 0x000f2e0008000200 */
[C---:B------:R-:W-:Y:S01]  /*1ff80*/  HMMA.1688.F32.TF32 R56, R16.reuse, R58, R28 ;  /* 0x0000003a1038723c */ /* 0x040fe2000008101c */
[----:B------:R-:W3:Y:S07]  /*1ff90*/  LDSM.16.M88.4 R28, [R223+UR7+0x14080] ;  /* 0x01408007df1c783b */ /* 0x000eee0008000200 */
[C---:B------:R-:W-:Y:S01]  /*1ffa0*/  HMMA.1688.F32.TF32 R52, R16.reuse, R54, R24 ;  /* 0x000000361034723c */ /* 0x040fe20000081018 */
[----:B------:R-:W4:Y:S07]  /*1ffb0*/  LDSM.16.M88.4 R24, [R223+UR7+0x15080] ;  /* 0x01508007df18783b */ /* 0x000f2e0008000200 */
[C---:B------:R-:W-:Y:S01]  /*1ffc0*/  HMMA.1688.F32.TF32 R48, R16.reuse, R50, R20 ;  /* 0x000000321030723c */ /* 0x040fe20000081014 */
[----:B------:R-:W4:Y:S07]  /*1ffd0*/  LDSM.16.M88.4 R20, [R223+UR7+0x16080] ;  /* 0x01608007df14783b */ /* 0x000f2e0008000200 */
[----:B------:R-:W-:Y:S01]  /*1ffe0*/  HMMA.1688.F32.TF32 R12, R16, R14, R8 ;  /* 0x0000000e100c723c */ /* 0x000fe20000081008 */
[----:B------:R-:W4:Y:S04]  /*1fff0*/  LDSM.16.M88.4 R8, [R223+UR7+0x17080] ;  /* 0x01708007df08783b */ /* 0x000f280008000200 */
[----:B------:R-:W-:Y:S03]  /*20000*/  LDS R16, [R228+UR7+0x3000] ;  /* 0x00300007e4107984 */ /* 0x000fe60008000800 */
[C---:B-1----:R-:W-:Y:S01]  /*20010*/  HMMA.1688.F32.TF32 R76, R172.reuse, R44, R76 ;  /* 0x0000002cac4c723c */ /* 0x042fe2000008104c */
[----:B------:R-:W-:Y:S04]  /*20020*/  LDS R18, [R228+UR7+0x3400] ;  /* 0x00340007e4127984 */ /* 0x000fe80008000800 */
[----:B------:R-:W-:Y:S03]  /*20030*/  LDS R17, [R229+UR7+0x3000] ;  /* 0x00300007e5117984 */ /* 0x000fe60008000800 */
[C---:B--2---:R-:W-:Y:S01]  /*20040*/  HMMA.1688.F32.TF32 R80, R172.reuse, R40, R80 ;  /* 0x00000028ac50723c */ /* 0x044fe20000081050 */
[----:B------:R-:W1:Y:S07]  /*20050*/  LDS R19, [R229+UR7+0x3400] ;  /* 0x00340007e5137984 */ /* 0x000e6e0008000800 */
[C---:B---3--:R-:W-:Y:S08]  /*20060*/  HMMA.1688.F32.TF32 R84, R172.reuse, R36, R84 ;  /* 0x00000024ac54723c */ /* 0x048ff00000081054 */
[C---:B----4-:R-:W-:Y:S08]  /*20070*/  HMMA.1688.F32.TF32 R88, R172.reuse, R32, R88 ;  /* 0x00000020ac58723c */ /* 0x050ff00000081058 */
        /* <DEDUP_REMOVED lines=155> */
[----:B------:R-:W-:Y:S08]  /*20a30*/  HMMA.1688.F32.TF32 R148, R180, R14, R148 ;  /* 0x0000000eb494723c */ /* 0x000ff00000081094 */
[C---:B------:R-:W-:Y:S08]  /*20a40*/  HMMA.1688.F32.TF32 R152, R176.reuse, R74, R152 ;  /* 0x0000004ab098723c */ /* 0x040ff00000081098 */
        /* <DEDUP_REMOVED lines=26> */
[----:B------:R-:W-:Y:S03]  /*20bf0*/  LDS R44, [R228+UR7+0x5000] ;  /* 0x00500007e42c7984 */ /* 0x000fe60008000800 */
[C---:B------:R-:W-:Y:S01]  /*20c00*/  HMMA.1688.F32.TF32 R64, R16.reuse, R66, R36 ;  /* 0x000000421040723c */ /* 0x040fe20000081024 */
[----:B------:R-:W2:Y:S04]  /*20c10*/  LDSM.16.M88.4 R36, [R223+UR7+0x11100] ;  /* 0x01110007df24783b */ /* 0x000ea80008000200 */
[----:B------:R-:W-:Y:S03]  /*20c20*/  LDS R46, [R228+UR7+0x5400] ;  /* 0x00540007e42e7984 */ /* 0x000fe60008000800 */
[C---:B------:R-:W-:Y:S01]  /*20c30*/  HMMA.1688.F32.TF32 R60, R16.reuse, R62, R32 ;  /* 0x0000003e103c723c */ /* 0x040fe20000081020 */
[----:B------:R-:W3:Y:S04]  /*20c40*/  LDSM.16.M88.4 R32, [R223+UR7+0x12100] ;  /* 0x01210007df20783b */ /* 0x000ee80008000200 */
[----:B------:R-:W-:Y:S03]  /*20c50*/  LDS R45, [R229+UR7+0x5000] ;  /* 0x00500007e52d7984 */ /* 0x000fe60008000800 */
[C---:B------:R-:W-:Y:S01]  /*20c60*/  HMMA.1688.F32.TF32 R56, R16.reuse, R58, R28 ;  /* 0x0000003a1038723c */ /* 0x040fe2000008101c */
[----:B------:R-:W4:Y:S04]  /*20c70*/  LDSM.16.M88.4 R28, [R223+UR7+0x13100] ;  /* 0x01310007df1c783b */ /* 0x000f280008000200 */
[----:B------:R-:W-:Y:S03]  /*20c80*/  LDS R47, [R229+UR7+0x5400] ;  /* 0x00540007e52f7984 */ /* 0x000fe60008000800 */
[C---:B------:R-:W-:Y:S01]  /*20c90*/  HMMA.1688.F32.TF32 R52, R16.reuse, R54, R24 ;  /* 0x000000361034723c */ /* 0x040fe20000081018 */
[----:B------:R-:W4:Y:S07]  /*20ca0*/  LDSM.16.M88.4 R24, [R223+UR7+0x14100] ;  /* 0x01410007df18783b */ /* 0x000f2e0008000200 */
[C---:B------:R-:W-:Y:S01]  /*20cb0*/  HMMA.1688.F32.TF32 R48, R16.reuse, R50, R20 ;  /* 0x000000321030723c */ /* 0x040fe20000081014 */
[----:B------:R-:W4:Y:S07]  /*20cc0*/  LDSM.16.M88.4 R20, [R223+UR7+0x15100] ;  /* 0x01510007df14783b */ /* 0x000f2e0008000200 */
[----:B------:R-:W-:Y:S01]  /*20cd0*/  HMMA.1688.F32.TF32 R12, R16, R14, R8 ;  /* 0x0000000e100c723c */ /* 0x000fe20000081008 */
[----:B------:R-:W4:Y:S04]  /*20ce0*/  LDSM.16.M88.4 R16, [R223+UR7+0x16100] ;  /* 0x01610007df10783b */ /* 0x000f280008000200 */
[----:B------:R-:W4:Y:S03]  /*20cf0*/  LDSM.16.M88.4 R8, [R223+UR7+0x17100] ;  /* 0x01710007df08783b */ /* 0x000f260008000200 */
[C---:B-1----:R-:W-:Y:S08]  /*20d00*/  HMMA.1688.F32.TF32 R76, R172.reuse, R40, R76 ;  /* 0x00000028ac4c723c */ /* 0x042ff0000008104c */
[C---:B--2---:R-:W-:Y:S08]  /*20d10*/  HMMA.1688.F32.TF32 R80, R172.reuse, R36, R80 ;  /* 0x00000024ac50723c */ /* 0x044ff00000081050 */
        /* <DEDUP_REMOVED lines=49> */
[----:B------:R-:W-:Y:S08]  /*21030*/  HMMA.1688.F32.TF32 R192, R172, R30, R88 ;  /* 0x0000001eacc0723c */ /* 0x000ff00000081058 */
[C---:B------:R-:W-:Y:S01]  /*21040*/  HMMA.1688.F32.TF32 R76, R208.reuse, R42, R152 ;  /* 0x0000002ad04c723c */ /* 0x040fe20000081098 */
[----:B------:R-:W-:Y:S07]  /*21050*/  LDSM.16.M88.4 R152, [R6+UR7+0x14180] ;  /* 0x014180070698783b */ /* 0x000fee0008000200 */
[C---:B------:R-:W-:Y:S01]  /*21060*/  HMMA.1688.F32.TF32 R80, R208.reuse, R38, R156 ;  /* 0x00000026d050723c */ /* 0x040fe2000008109c */
[----:B------:R-:W-:Y:S07]  /*21070*/  LDSM.16.M88.4 R156, [R6+UR7+0x15180] ;  /* 0x01518007069c783b */ /* 0x000fee0008000200 */
[C---:B------:R-:W-:Y:S01]  /*21080*/  HMMA.1688.F32.TF32 R84, R208.reuse, R34, R160 ;  /* 0x00000022d054723c */ /* 0x040fe200000810a0 */
[----:B------:R-:W-:Y:S07]  /*21090*/  LDSM.16.M88.4 R160, [R6+UR7+0x16180] ;  /* 0x0161800706a0783b */ /* 0x000fee0008000200 */
[C---:B------:R-:W-:Y:S01]  /*210a0*/  HMMA.1688.F32.TF32 R88, R208.reuse, R30, R164 ;  /* 0x0000001ed058723c */ /* 0x040fe200000810a4 */
[----:B------:R-:W-:Y:S07]  /*210b0*/  LDSM.16.M88.4 R164, [R6+UR7+0x17180] ;  /* 0x0171800706a4783b */ /* 0x000fee0008000200 */
[C---:B------:R-:W-:Y:S08]  /*210c0*/  HMMA.1688.F32.TF32 R168, R208.reuse, R26, R168 ;  /* 0x0000001ad0a8723c */ /* 0x040ff000000810a8 */
[C---:B------:R-:W-:Y:S08]  /*210d0*/  HMMA.1688.F32.TF32 R92, R208.reuse, R22, R92 ;  /* 0x00000016d05c723c */ /* 0x040ff0000008105c */
[C---:B------:R-:W-:Y:S08]  /*210e0*/  HMMA.1688.F32.TF32 R96, R208.reuse, R18, R96 ;  /* 0x00000012d060723c */ /* 0x040ff00000081060 */
[----:B------:R-:W-:Y:S01]  /*210f0*/  HMMA.1688.F32.TF32 R100, R208, R10, R100 ;  /* 0x0000000ad064723c */ /* 0x000fe20000081064 */
[----:B------:R-:W2:Y:S01]  /*21100*/  LDL.LU R210, [R1+0xf90] ;  /* 0x000f900001d27983 */ /* 0x000ea20000300800 */
[----:B------:R-:W3:Y:S03]  /*21110*/  LDC R211, c[0x0][0x3a0] ;  /* 0x0000e800ffd37b82 */ /* 0x000ee60000000800 */
[----:B------:R-:W4:Y:S03]  /*21120*/  LDL.LU R209, [R1+0xf94] ;  /* 0x000f940001d17983 */ /* 0x000f260000300800 */
[C---:B------:R-:W-:Y:S01]  /*21130*/  HMMA.1688.F32.TF32 R188, R172.reuse, R26, R136 ;  /* 0x0000001aacbc723c */ /* 0x040fe20000081088 */
[----:B------:R-:W-:Y:S07]  /*21140*/  LDSM.16.M88.4 R136, [R6+UR7+0x10180] ;  /* 0x010180070688783b */ /* 0x000fee0008000200 */
[C---:B------:R-:W-:Y:S01]  /*21150*/  HMMA.1688.F32.TF32 R184, R172.reuse, R22, R140 ;  /* 0x00000016acb8723c */ /* 0x040fe2000008108c */
[----:B------:R-:W-:Y:S07]  /*21160*/  LDSM.16.M88.4 R140, [R6+UR7+0x11180] ;  /* 0x01118007068c783b */ /* 0x000fee0008000200 */
[----:B------:R-:W-:Y:S01]  /*21170*/  HMMA.1688.F32.TF32 R180, R172, R18, R144 ;  /* 0x00000012acb4723c */ /* 0x000fe20000081090 */
[----:B------:R-:W-:Y:S07]  /*21180*/  LDSM.16.M88.4 R144, [R6+UR7+0x12180] ;  /* 0x012180070690783b */ /* 0x000fee0008000200 */
[----:B------:R-:W-:Y:S08]  /*21190*/  HMMA.1688.F32.TF32 R104, R176, R42, R104 ;  /* 0x0000002ab068723c */ /* 0x000ff00000081068 */
[----:B------:R-:W-:Y:S01]  /*211a0*/  HMMA.1688.F32.TF32 R172, R172, R10, R148 ;  /* 0x0000000aacac723c */ /* 0x000fe20000081094 */
[----:B------:R-:W-:Y:S07]  /*211b0*/  LDSM.16.M88.4 R148, [R6+UR7+0x13180] ;  /* 0x013180070694783b */ /* 0x000fee0008000200 */
[----:B-1----:R-:W-:Y:S01]  /*211c0*/  HMMA.1688.F32.TF32 R40, R44, R42, R72 ;  /* 0x0000002a2c28723c */ /* 0x002fe20000081048 */
[----:B------:R-:W-:Y:S04]  /*211d0*/  LDS R72, [R5+UR7+0x6000] ;  /* 0x0060000705487984 */ /* 0x000fe80008000800 */
[----:B------:R-:W-:Y:S03]  /*211e0*/  LDS R74, [R5+UR7+0x6400] ;  /* 0x00640007054a7984 */ /* 0x000fe60008000800 */
[-C--:B------:R-:W-:Y:S01]  /*211f0*/  HMMA.1688.F32.TF32 R132, R176, R10.reuse, R132 ;  /* 0x0000000ab084723c */ /* 0x080fe20000081084 */
[----:B------:R-:W-:Y:S04]  /*21200*/  LDS R73, [R227+UR7+0x6000] ;  /* 0x00600007e3497984 */ /* 0x000fe80008000800 */
[----:B------:R-:W1:Y:S03]  /*21210*/  LDS R75, [R227+UR7+0x6400] ;  /* 0x00640007e34b7984 */ /* 0x000e660008000800 */
        /* <DEDUP_REMOVED lines=16> */
[----:B------:R-:W-:Y:S08]  /*21320*/  HMMA.1688.F32.TF32 R16, R44, R18, R48 ;  /* 0x000000122c10723c */ /* 0x000ff00000081030 */
[C---:B-1----:R-:W-:Y:S01]  /*21330*/  HMMA.1688.F32.TF32 R44, R72.reuse, R136, R204 ;  /* 0x00000088482c723c */ /* 0x042fe200000810cc */
[----:B------:R-:W-:Y:S04]  /*21340*/  LDS R204, [R5+UR7+0x7800] ;  /* 0x0078000705cc7984 */ /* 0x000fe80008000800 */
[----:B------:R-:W-:Y:S03]  /*21350*/  LDS R206, [R5+UR7+0x7c00] ;  /* 0x007c000705ce7984 */ /* 0x000fe60008000800 */
[C---:B------:R-:W-:Y:S01]  /*21360*/  HMMA.1688.F32.TF32 R48, R72.reuse, R140, R200 ;  /* 0x0000008c4830723c */ /* 0x040fe200000810c8 */
        /* <DEDUP_REMOVED lines=8> */
[C---:B------:R-:W-:Y:S08]  /*213f0*/  HMMA.1688.F32.TF32 R60, R72.reuse, R152, R188 ;  /* 0x00000098483c723c */ /* 0x040ff000000810bc */
[C---:B------:R-:W-:Y:S01]  /*21400*/  HMMA.1688.F32.TF32 R64, R72.reuse, R156, R184 ;  /* 0x0000009c4840723c */ /* 0x040fe200000810b8 */
[----:B------:R-:W-:Y:S04]  /*21410*/  LDS R184, [R5+UR7+0x6800] ;  /* 0x0068000705b87984 */ /* 0x000fe80008000800 */
[----:B------:R-:W-:Y:S03]  /*21420*/  LDS R186, [R5+UR7+0x6c00] ;  /* 0x006c000705ba7984 */ /* 0x000fe60008000800 */
[C---:B------:R-:W-:Y:S01]  /*21430*/  HMMA.1688.F32.TF32 R68, R72.reuse, R160, R180 ;  /* 0x000000a04844723c */ /* 0x040fe200000810b4 */
[----:B------:R-:W-:Y:S04]  /*21440*/  LDS R185, [R227+UR7+0x6800] ;  /* 0x00680007e3b97984 */ /* 0x000fe80008000800 */
[----:B------:R-:W-:Y:S03]  /*21450*/  LDS R187, [R227+UR7+0x6c00] ;  /* 0x006c0007e3bb7984 */ /* 0x000fe60008000800 */
[----:B------:R-:W-:Y:S01]  /*21460*/  HMMA.1688.F32.TF32 R72, R72, R164, R172 ;  /* 0x000000a44848723c */ /* 0x000fe200000810ac */
[----:B------:R-:W-:Y:S04]  /*21470*/  LDS R172, [R5+UR7+0x6080] ;  /* 0x0060800705ac7984 */ /* 0x000fe80008000800 */
[----:B------:R-:W-:Y:S03]  /*21480*/  LDS R174, [R5+UR7+0x6480] ;  /* 0x0064800705ae7984 */ /* 0x000fe60008000800 */
[C---:B------:R-:W-:Y:S01]  /*21490*/  HMMA.1688.F32.TF32 R76, R12.reuse, R136, R76 ;  /* 0x000000880c4c723c */ /* 0x040fe2000008104c */
[----:B------:R-:W-:Y:S04]  /*214a0*/  LDS R173, [R227+UR7+0x6080] ;  /* 0x00608007e3ad7984 */ /* 0x000fe80008000800 */
[----:B------:R-:W1:Y:S03]  /*214b0*/  LDS R175, [R227+UR7+0x6480] ;  /* 0x00648007e3af7984 */ /* 0x000e660008000800 */
        /* <DEDUP_REMOVED lines=72> */
[C---:B------:R-:W-:Y:S01]  /*21940*/  HMMA.1688.F32.TF32 R140, R12.reuse, R142, R36 ;  /* 0x0000008e0c8c723c */ /* 0x040fe20000081024 */
[----:B------:R-:W-:Y:S07]  /*21950*/  LDSM.16.M88.4 R36, [R223+UR7+0x17180] ;  /* 0x01718007df24783b */ /* 0x000fee0008000200 */
[C---:B------:R-:W-:Y:S01]  /*21960*/  HMMA.1688.F32.TF32 R144, R12.reuse, R146, R32 ;  /* 0x000000920c90723c */ /* 0x040fe20000081020 */
[----:B------:R-:W1:Y:S07]  /*21970*/  LDSM.16.M88.4 R32, [R223+UR7+0x16180] ;  /* 0x01618007df20783b */ /* 0x000e6e0008000200 */
[C---:B------:R-:W-:Y:S01]  /*21980*/  HMMA.1688.F32.TF32 R148, R12.reuse, R150, R28 ;  /* 0x000000960c94723c */ /* 0x040fe2000008101c */
[----:B------:R-:W2:Y:S07]  /*21990*/  LDSM.16.M88.4 R28, [R223+UR7+0x15180] ;  /* 0x01518007df1c783b */ /* 0x000eae0008000200 */
[C---:B------:R-:W-:Y:S01]  /*219a0*/  HMMA.1688.F32.TF32 R152, R12.reuse, R154, R24 ;  /* 0x0000009a0c98723c */ /* 0x040fe20000081018 */
[----:B------:R-:W2:Y:S07]  /*219b0*/  LDSM.16.M88.4 R24, [R223+UR7+0x14180] ;  /* 0x01418007df18783b */ /* 0x000eae0008000200 */
[C---:B------:R-:W-:Y:S01]  /*219c0*/  HMMA.1688.F32.TF32 R156, R12.reuse, R158, R20 ;  /* 0x0000009e0c9c723c */ /* 0x040fe20000081014 */
[----:B------:R-:W3:Y:S07]  /*219d0*/  LDSM.16.M88.4 R20, [R223+UR7+0x13180] ;  /* 0x01318007df14783b */ /* 0x000eee0008000200 */
[C---:B------:R-:W-:Y:S01]  /*219e0*/  HMMA.1688.F32.TF32 R160, R12.reuse, R162, R16 ;  /* 0x000000a20ca0723c */ /* 0x040fe20000081010 */
[----:B------:R-:W3:Y:S07]  /*219f0*/  LDSM.16.M88.4 R16, [R223+UR7+0x12180] ;  /* 0x01218007df10783b */ /* 0x000eee0008000200 */
[----:B------:R-:W-:Y:S01]  /*21a00*/  HMMA.1688.F32.TF32 R164, R12, R166, R8 ;  /* 0x000000a60ca4723c */ /* 0x000fe20000081008 */
[----:B------:R-:W4:Y:S04]  /*21a10*/  LDSM.16.M88.4 R8, [R223+UR7+0x10180] ;  /* 0x01018007df08783b */ /* 0x000f280008000200 */
[----:B------:R2:W4:Y:S03]  /*21a20*/  LDSM.16.M88.4 R12, [R223+UR7+0x11180] ;  /* 0x01118007df0c783b */ /* 0x0005260008000200 */
[C---:B-1----:R-:W-:Y:S01]  /*21a30*/  HMMA.1688.F32.TF32 R64, R172.reuse, R32, R64 ;  /* 0x00000020ac40723c */ /* 0x042fe20000081040 */
[----:B--2---:R-:W1:Y:S07]  /*21a40*/  LDC R223, c[0x0][0x3a0] ;  /* 0x0000e800ffdf7b82 */ /* 0x004e6e0000000800 */
[C---:B------:R-:W-:Y:S08]  /*21a50*/  HMMA.1688.F32.TF32 R60, R172.reuse, R28, R60 ;  /* 0x0000001cac3c723c */ /* 0x040ff0000008103c */
[C---:B------:R-:W-:Y:S08]  /*21a60*/  HMMA.1688.F32.TF32 R56, R172.reuse, R24, R56 ;  /* 0x00000018ac38723c */ /* 0x040ff00000081038 */
[C---:B---3--:R-:W-:Y:S08]  /*21a70*/  HMMA.1688.F32.TF32 R52, R172.reuse, R20, R52 ;  /* 0x00000014ac34723c */ /* 0x048ff00000081034 */
[C---:B------:R-:W-:Y:S08]  /*21a80*/  HMMA.1688.F32.TF32 R48, R172.reuse, R16, R48 ;  /* 0x00000010ac30723c */ /* 0x040ff00000081030 */
[C---:B----4-:R-:W-:Y:S08]  /*21a90*/  HMMA.1688.F32.TF32 R40, R172.reuse, R8, R176 ;  /* 0x00000008ac28723c */ /* 0x050ff000000810b0 */
        /* <DEDUP_REMOVED lines=15> */
[----:B------:R-:W-:Y:S04]  /*21b90*/  LDS R170, [R228+UR7+0x7480] ;  /* 0x00748007e4aa7984 */ /* 0x000fe80008000800 */
[----:B------:R-:W-:Y:S04]  /*21ba0*/  LDS R169, [R229+UR7+0x7080] ;  /* 0x00708007e5a97984 */ /* 0x000fe80008000800 */
[----:B------:R-:W3:Y:S01]  /*21bb0*/  LDS R171, [R229+UR7+0x7480] ;  /* 0x00748007e5ab7984 */ /* 0x000ee20008000800 */
[C---:B--2---:R-:W-:Y:S08]  /*21bc0*/  HMMA.1688.F32.TF32 R104, R172.reuse, R8, R104 ;  /* 0x00000008ac68723c */ /* 0x044ff00000081068 */
        /* <DEDUP_REMOVED lines=11> */
[----:B------:R-:W2:Y:S03]  /*21c80*/  LDS R175, [R229+UR7+0x7c80] ;  /* 0x007c8007e5af7984 */ /* 0x000ea60008000800 */
[C---:B------:R-:W-:Y:S08]  /*21c90*/  HMMA.1688.F32.TF32 R140, R168.reuse, R12, R140 ;  /* 0x0000000ca88c723c */ /* 0x040ff0000008108c */
[C---:B------:R-:W-:Y:S08]  /*21ca0*/  HMMA.1688.F32.TF32 R144, R168.reuse, R16, R144 ;  /* 0x00000010a890723c */ /* 0x040ff00000081090 */
[C---:B------:R-:W-:Y:S08]  /*21cb0*/  HMMA.1688.F32.TF32 R148, R168.reuse, R20, R148 ;  /* 0x00000014a894723c */ /* 0x040ff00000081094 */
[C---:B------:R-:W-:Y:S01]  /*21cc0*/  HMMA.1688.F32.TF32 R152, R168.reuse, R24, R152 ;  /* 0x00000018a898723c */ /* 0x040fe20000081098 */
[----:B------:R-:W3:Y:S07]  /*21cd0*/  LDL.LU R24, [R1+0xf98] ;  /* 0x000f980001187983 */ /* 0x000eee0000300800 */
[C---:B------:R-:W-:Y:S08]  /*21ce0*/  HMMA.1688.F32.TF32 R156, R168.reuse, R28, R156 ;  /* 0x0000001ca89c723c */ /* 0x040ff0000008109c */
[C---:B------:R-:W-:Y:S08]  /*21cf0*/  HMMA.1688.F32.TF32 R160, R168.reuse, R32, R160 ;  /* 0x00000020a8a0723c */ /* 0x040ff000000810a0 */
[----:B------:R-:W-:Y:S01]  /*21d00*/  HMMA.1688.F32.TF32 R164, R168, R36, R164 ;  /* 0x00000024a8a4723c */ /* 0x000fe200000810a4 */
[----:B------:R-:W-:Y:S04]  /*21d10*/  LDS R169, [R227+UR7+0x7880] ;  /* 0x00788007e3a97984 */ /* 0x000fe80008000800 */
[----:B------:R-:W-:Y:S04]  /*21d20*/  LDS R171, [R227+UR7+0x7c80] ;  /* 0x007c8007e3ab7984 */ /* 0x000fe80008000800 */
[----:B------:R-:W-:Y:S04]  /*21d30*/  LDS R168, [R5+UR7+0x7880] ;  /* 0x0078800705a87984 */ /* 0x000fe80008000800 */
[----:B------:R-:W4:Y:S01]  /*21d40*/  LDS R170, [R5+UR7+0x7c80] ;  /* 0x007c800705aa7984 */ /* 0x000f220008000800 */
[----:B------:R-:W-:Y:S01]  /*21d50*/  HMMA.1688.F32.TF32 R184, R204, R22, R52 ;  /* 0x00000016ccb8723c */ /* 0x000fe20000081034 */
[----:B-1----:R-:W-:-:S07]  /*21d60*/  IADD3 R223, PT, PT, R223, 0x7f, RZ ;  /* 0x0000007fdfdf7810 */ /* 0x002fce0007ffe0ff */
[----:B------:R-:W-:Y:S01]  /*21d70*/  HMMA.1688.F32.TF32 R84, R200, R22, R84 ;  /* 0x00000016c854723c */ /* 0x000fe20000081054 */
[----:B------:R-:W-:-:S07]  /*21d80*/  SHF.R.S32.HI R208, RZ, 0x1f, R223 ;  /* 0x0000001fffd07819 */ /* 0x000fce00000114df */
[----:B--2---:R-:W-:Y:S01]  /*21d90*/  HMMA.1688.F32.TF32 R148, R172, R22, R148 ;  /* 0x00000016ac94723c */ /* 0x004fe20000081094 */
[----:B------:R-:W-:Y:S01]  /*21da0*/  LEA.HI R208, R208, R223, RZ, 0x7 ;  /* 0x000000dfd0d07211 */ /* 0x000fe200078f38ff */
[----:B------:R-:W-:-:S03]  /*21db0*/  VIADD R211, R211, 0xffffff00 ;  /* 0xffffff00d3d37836 */ /* 0x000fc60000000000 */
[----:B------:R-:W-:Y:S01]  /*21dc0*/  SHF.R.S32.HI R208, RZ, 0x7, R208 ;  /* 0x00000007ffd07819 */ /* 0x000fe200000114d0 */
[----:B------:R-:W-:Y:S02]  /*21dd0*/  IMAD R8, R224, -0x80, R211 ;  /* 0xffffff80e0087824 */ /* 0x000fe400078e02d3 */
[----:B------:R-:W-:Y:S08]  /*21de0*/  HMMA.1688.F32.TF32 R192, R204, R14, R44 ;  /* 0x0000000eccc0723c */ /* 0x000ff0000008102c */
[----:B----4-:R-:W-:Y:S01]  /*21df0*/  HMMA.1688.F32.TF32 R116, R168, R22, R116 ;  /* 0x00000016a874723c */ /* 0x010fe20000081074 */
[----:B------:R-:W2:Y:S04]  /*21e00*/  LDL.LU R23, [R1+0xf9c] ;  /* 0x000f9c0001177983 */ /* 0x000ea80000300800 */
[----:B------:R-:W4:Y:S04]  /*21e10*/  LDL.LU R16, [R1+0xf58] ;  /* 0x000f580001107983 */ /* 0x000f280000300800 */
[----:B------:R-:W4:Y:S01]  /*21e20*/  LDL.LU R13, [R1+0xf64] ;  /* 0x000f6400010d7983 */ /* 0x000f220000300800 */
[----:B------:R-:W-:Y:S03]  /*21e30*/  HMMA.1688.F32.TF32 R76, R200, R14, R76 ;  /* 0x0000000ec84c723c */ /* 0x000fe6000008104c */
[----:B------:R-:W4:Y:S01]  /*21e40*/  LDL.LU R17, [R1+0xf50] ;  /* 0x000f500001117983 */ /* 0x000f220000300800 */
[----:B------:R-:W-:-:S04]  /*21e50*/  VIADD R9, R208, 0xfffffffe ;  /* 0xfffffffed0097836 */ /* 0x000fc80000000000 */
[----:B------:R-:W-:Y:S01]  /*21e60*/  HMMA.1688.F32.TF32 R108, R168, R14, R108 ;  /* 0x0000000ea86c723c */ /* 0x000fe2000008106c */
[----:B------:R-:W-:-:S07]  /*21e70*/  ISETP.GT.AND P1, PT, R8, RZ, PT ;  /* 0x000000ff0800720c */ /* 0x000fce0003f24270 */
[----:B------:R-:W-:Y:S01]  /*21e80*/  HMMA.1688.F32.TF32 R140, R172, R14, R140 ;  /* 0x0000000eac8c723c */ /* 0x000fe2000008108c */
[----:B------:R-:W4:Y:S01]  /*21e90*/  LDL.LU R15, [R1+0xf5c] ;  /* 0x000f5c00010f7983 */ /* 0x000f220000300800 */
[----:B------:R-:W-:-:S03]  /*21ea0*/  ISETP.GE.AND P0, PT, R224, R9, PT ;  /* 0x00000009e000720c */ /* 0x000fc60003f06270 */
[----:B------:R-:W4:Y:S01]  /*21eb0*/  LDL.LU R22, [R1+0xf18] ;  /* 0x000f180001167983 */ /* 0x000f220000300800 */
[----:B------:R-:W-:-:S03]  /*21ec0*/  SEL R9, RZ, 0x4, !P1 ;  /* 0x00000004ff097807 */ /* 0x000fc60004800000 */
[----:B------:R-:W4:Y:S01]  /*21ed0*/  LDL.LU R14, [R1+0xf24] ;  /* 0x000f2400010e7983 */ /* 0x000f220000300800 */
[----:B------:R-:W-:-:S05]  /*21ee0*/  IADD3 R209, P1, PT, R209, R3, RZ ;  /* 0x00000003d1d17210 */ /* 0x000fca0007f3e0ff */
[----:B------:R-:W-:Y:S01]  /*21ef0*/  IMAD.X R210, R210, 0x1, R2, P1 ;  /* 0x00000001d2d27824 */ /* 0x000fe200008e0602 */
[----:B------:R-:W-:Y:S04]  /*21f00*/  STL [R1+0xf94], R209 ;  /* 0x000f94d101007387 */ /* 0x000fe80000100800 */
[----:B------:R-:W-:Y:S04]  /*21f10*/  STL [R1+0xf90], R210 ;  /* 0x000f90d201007387 */ /* 0x000fe80000100800 */
[----:B------:R-:W4:Y:S04]  /*21f20*/  LDL.LU R21, [R1+0xf10] ;  /* 0x000f100001157983 */ /* 0x000f280000300800 */
[----:B------:R-:W4:Y:S01]  /*21f30*/  LDL.LU R20, [R1+0xf1c] ;  /* 0x000f1c0001147983 */ /* 0x000f220000300800 */
[-C--:B------:R-:W-:Y:S08]  /*21f40*/  HMMA.1688.F32.TF32 R188, R204, R18.reuse, R48 ;  /* 0x00000012ccbc723c */ /* 0x080ff00000081030 */
[-C--:B------:R-:W-:Y:S08]  /*21f50*/  HMMA.1688.F32.TF32 R80, R200, R18.reuse, R80 ;  /* 0x00000012c850723c */ /* 0x080ff00000081050 */
[-C--:B------:R-:W-:Y:S08]  /*21f60*/  HMMA.1688.F32.TF32 R112, R168, R18.reuse, R112 ;  /* 0x00000012a870723c */ /* 0x080ff00000081070 */
[----:B------:R-:W-:Y:S01]  /*21f70*/  HMMA.1688.F32.TF32 R144, R172, R18, R144 ;  /* 0x00000012ac90723c */ /* 0x000fe20000081090 */
[----:B------:R-:W4:Y:S04]  /*21f80*/  LDL.LU R19, [R1+0xed4] ;  /* 0x000ed40001137983 */ /* 0x000f280000300800 */
[----:B------:R-:W4:Y:S01]  /*21f90*/  LDL.LU R12, [R1+0xed8] ;  /* 0x000ed800010c7983 */ /* 0x000f220000300800 */
[----:B------:R-:W1:Y:S01]  /*21fa0*/  S2R R223, SR_TID.X ;  /* 0x0000000000df7919 */ /* 0x000e620000002100 */
[----:B------:R-:W-:Y:S01]  /*21fb0*/  UIADD3 UR5, UPT, UPT, UR5, 0x1, URZ ;  /* 0x0000000105057890 */ /* 0x000fe2000fffe0ff */
[----:B------:R-:W-:-:S03]  /*21fc0*/  SEL R9, R9, RZ, !P0 ;  /* 0x000000ff09097207 */ /* 0x000fc60004000000 */
[----:B------:R-:W-:Y:S01]  /*21fd0*/  UISETP.GT.AND UP0, UPT, UR5, 0x1, UPT ;  /* 0x000000010500788c */ /* 0x000fe2000bf04270 */
[----:B------:R-:W-:-:S03]  /*21fe0*/  ISETP.NE.U32.AND P2, PT, R9, RZ, PT ;  /* 0x000000ff0900720c */ /* 0x000fc60003f45070 */
[----:B------:R-:W-:-:S04]  /*21ff0*/  USEL UR5, UR5, URZ, !UP0 ;  /* 0x000000ff05057287 */ /* 0x000fc8000c000000 */
[----:B------:R-:W-:Y:S01]  /*22000*/  ULEA UR7, UR5, UR4, 0xf ;  /* 0x0000000405077291 */ /* 0x000fe2000f8e78ff */
[----:B------:R-:W-:Y:S01]  /*22010*/  HMMA.1688.F32.TF32 R196, R204, R10, R40 ;  /* 0x0000000accc4723c */ /* 0x000fe20000081028 */
[----:B------:R-:W-:-:S07]  /*22020*/  ISETP.GT.AND P1, PT, R8, 0x4, PT ;  /* 0x000000040800780c */ /* 0x000fce0003f24270 */
[----:B------:R-:W-:Y:S01]  /*22030*/  HMMA.1688.F32.TF32 R72, R200, R10, R72 ;  /* 0x0000000ac848723c */ /* 0x000fe20000081048 */
[----:B-1----:R-:W-:-:S04]  /*22040*/  LOP3.LUT R223, R223, 0x1f, RZ, 0xc0, !PT ;  /* 0x0000001fdfdf7812 */ /* 0x002fc800078ec0ff */
[----:B------:R-:W-:-:S03]  /*22050*/  SHF.L.U32 R18, R223, 0x2, RZ ;  /* 0x00000002df127819 */ /* 0x000fc600000006ff */
[----:B------:R-:W-:Y:S02]  /*22060*/  HMMA.1688.F32.TF32 R104, R168, R10, R104 ;  /* 0x0000000aa868723c */ /* 0x000fe40000081068 */
[----:B------:R-:W-:-:S06]  /*22070*/  VIADD R9, R18, UR7 ;  /* 0x0000000712097c36 */ /* 0x000fcc0008000000 */
[----:B------:R-:W-:Y:S01]  /*22080*/  HMMA.1688.F32.TF32 R136, R172, R10, R136 ;  /* 0x0000000aac88723c */ /* 0x000fe20000081088 */
[----:B------:R-:W-:Y:S01]  /*22090*/  MOV R10, R209 ;  /* 0x000000d1000a7202 */ /* 0x000fe20000000f00 */
[----:B------:R-:W-:Y:S01]  /*220a0*/  IMAD.MOV.U32 R11, RZ, RZ, R210 ;  /* 0x000000ffff0b7224 */ /* 0x000fe200078e00d2 */
[----:B------:R-:W-:Y:S06]  /*220b0*/  BAR.SYNC.DEFER_BLOCKING 0x0 ;  /* 0x0000000000007b1d */ /* 0x000fec0000010000 */
[----:B------:R-:W-:Y:S01]  /*220c0*/  @!PT LDS RZ, [RZ] ;  /* 0x00000000fffff984 */ /* 0x000fe20000000800 */
[----:B------:R-:W-:Y:S01]  /*220d0*/  @!PT LDS RZ, [RZ] ;  /* 0x00000000fffff984 */ /* 0x000fe20000000800 */
[----:B------:R-:W-:Y:S01]  /*220e0*/  @!PT LDS RZ, [RZ] ;  /* 0x00000000fffff984 */ /* 0x000fe20000000800 */
[----:B------:R1:W-:Y:S02]  /*220f0*/  LDGSTS.E [R9], desc[UR8][R10.64], P2 ;  /* 0x000000000a097fae */ /* 0x0003e400091a1008 */
[----:B-1----:R-:W-:-:S04]  /*22100*/  SEL R10, RZ, 0x4, !P1 ;  /* 0x00000004ff0a7807 */ /* 0x002fc80004800000 */
[----:B------:R-:W-:-:S04]  /*22110*/  SEL R10, R10, RZ, !P0 ;  /* 0x000000ff0a0a7207 */ /* 0x000fc80004000000 */
[----:B------:R-:W-:Y:S02]  /*22120*/  ISETP.NE.U32.AND P1, PT, R10, RZ, PT ;  /* 0x000000ff0a00720c */ /* 0x000fe40003f25070 */
[----:B--2---:R-:W-:-:S05]  /*22130*/  IADD3 R23, P3, PT, R23, R3, RZ ;  /* 0x0000000317177210 */ /* 0x004fca0007f7e0ff */
[----:B---3--:R-:W-:Y:S01]  /*22140*/  IMAD.X R24, R24, 0x1, R2, P3 ;  /* 0x0000000118187824 */ /* 0x008fe200018e0602 */
[----:B----4-:R-:W-:Y:S01]  /*22150*/  IADD3 R13, P4, PT, R13, R3, RZ ;  /* 0x000000030d0d7210 */ /* 0x010fe20007f9e0ff */
[----:B------:R-:W-:Y:S02]  /*22160*/  IMAD.MOV.U32 R10, RZ, RZ, R23 ;  /* 0x000000ffff0a7224 */ /* 0x000fe400078e0017 */
[----:B------:R-:W-:Y:S01]  /*22170*/  IMAD.MOV.U32 R11, RZ, RZ, R24 ;  /* 0x000000ffff0b7224 */ /* 0x000fe200078e0018 */
[----:B------:R-:W-:-:S04]  /*22180*/  IADD3.X R16, PT, PT, R16, R2, RZ, P4, !PT ;  /* 0x0000000210107210 */ /* 0x000fc800027fe4ff */
[----:B------:R1:W-:Y:S01]  /*22190*/  LDGSTS.E [R9+0x80], desc[UR8][R10.64], P2 ;  /* 0x000800000a097fae */ /* 0x0003e200091a1008 */
[----:B------:R-:W-:-:S03]  /*221a0*/  ISETP.GT.AND P2, PT, R8, 0x8, PT ;  /* 0x000000080800780c */ /* 0x000fc60003f44270 */
[----:B------:R-:W-:Y:S01]  /*221b0*/  STL [R1+0xf9c], R23 ;  /* 0x000f9c1701007387 */ /* 0x000fe20000100800 */
[----:B------:R-:W-:Y:S02]  /*221c0*/  IADD3 R15, P3, PT, R15, R3, RZ ;  /* 0x000000030f0f7210 */ /* 0x000fe40007f7e0ff */
[----:B-1----:R-:W-:Y:S01]  /*221d0*/  MOV R10, R13 ;  /* 0x0000000d000a7202 */ /* 0x002fe20000000f00 */
[----:B------:R-:W-:Y:S01]  /*221e0*/  IMAD.MOV.U32 R11, RZ, RZ, R16 ;  /* 0x000000ffff0b7224 */ /* 0x000fe200078e0010 */
[----:B------:R-:W-:Y:S01]  /*221f0*/  STL [R1+0xf98], R24 ;  /* 0x000f981801007387 */ /* 0x000fe20000100800 */
[----:B------:R-:W-:-:S03]  /*22200*/  IMAD.X R17, R17, 0x1, R2, P3 ;  /* 0x0000000111117824 */ /* 0x000fc600018e0602 */
[----:B------:R-:W-:Y:S01]  /*22210*/  STL [R1+0xf64], R13 ;  /* 0x000f640d01007387 */ /* 0x000fe20000100800 */
[----:B------:R-:W-:-:S03]  /*22220*/  IADD3 R14, P4, PT, R14, R3, RZ ;  /* 0x000000030e0e7210 */ /* 0x000fc60007f9e0ff */
[----:B------:R1:W-:Y:S04]  /*22230*/  LDGSTS.E [R9+0x400], desc[UR8][R10.64], P1 ;  /* 0x004000000a097fae */ /* 0x0003e800089a1008 */
[----:B------:R2:W-:Y:S01]  /*22240*/  STL [R1+0xf58], R16 ;  /* 0x000f581001007387 */ /* 0x0005e20000100800 */
[----:B------:R-:W-:Y:S02]  /*22250*/  IADD3.X R22, PT, PT, R22, R2, RZ, P4, !PT ;  /* 0x0000000216167210 */ /* 0x000fe400027fe4ff */
[----:B-1----:R-:W-:Y:S01]  /*22260*/  SEL R10, RZ, 0x4, !P2 ;  /* 0x00000004ff0a7807 */ /* 0x002fe20005000000 */
[----:B--2---:R-:W2:Y:S01]  /*22270*/  LDL.LU R16, [R1+0xee0] ;  /* 0x000ee00001107983 */ /* 0x004ea20000300800 */
[----:B------:R-:W-:Y:S02]  /*22280*/  IMAD.MOV.U32 R11, RZ, RZ, R17 ;  /* 0x000000ffff0b7224 */ /* 0x000fe400078e0011 */
[----:B------:R-:W-:Y:S01]  /*22290*/  SEL R10, R10, RZ, !P0 ;  /* 0x000000ff0a0a7207 */ /* 0x000fe20004000000 */
[----:B------:R-:W3:Y:S04]  /*222a0*/  LDL.LU R13, [R1+0xe98] ;  /* 0x000e9800010d7983 */ /* 0x000ee80000300800 */
[----:B------:R-:W-:Y:S04]  /*222b0*/  STL [R1+0xf5c], R15 ;  /* 0x000f5c0f01007387 */ /* 0x000fe80000100800 */
[----:B------:R1:W-:Y:S01]  /*222c0*/  STL [R1+0xf50], R17 ;  /* 0x000f501101007387 */ /* 0x0003e20000100800 */
[----:B------:R-:W-:-:S03]  /*222d0*/  ISETP.NE.U32.AND P2, PT, R10, RZ, PT ;  /* 0x000000ff0a00720c */ /* 0x000fc60003f45070 */
[----:B------:R4:W-:Y:S01]  /*222e0*/  STL [R1+0xf24], R14 ;  /* 0x000f240e01007387 */ /* 0x0009e20000100800 */
[----:B------:R-:W-:-:S03]  /*222f0*/  IMAD.MOV.U32 R10, RZ, RZ, R15 ;  /* 0x000000ffff0a7224 */ /* 0x000fc600078e000f */
[----:B-1----:R-:W3:Y:S04]  /*22300*/  LDL.LU R17, [R1+0xedc] ;  /* 0x000edc0001117983 */ /* 0x002ee80000300800 */
[----:B------:R-:W-:Y:S04]  /*22310*/  STL [R1+0xf18], R22 ;  /* 0x000f181601007387 */ /* 0x000fe80000100800 */
[----:B------:R-:W3:Y:S01]  /*22320*/  LDL.LU R15, [R1+0xe94] ;  /* 0x000e9400010f7983 */ /* 0x000ee20000300800 */
[----:B------:R-:W-:-:S03]  /*22330*/  IADD3 R20, P3, PT, R20, R3, RZ ;  /* 0x0000000314147210 */ /* 0x000fc60007f7e0ff */
[----:B------:R1:W-:Y:S01]  /*22340*/  LDGSTS.E [R9+0x480], desc[UR8][R10.64], P1 ;  /* 0x004800000a097fae */ /* 0x0003e200089a1008 */
[----:B------:R-:W-:Y:S01]  /*22350*/  ISETP.GT.AND P1, PT, R8, 0xc, PT ;  /* 0x0000000c0800780c */ /* 0x000fe20003f24270 */
[----:B------:R-:W-:Y:S01]  /*22360*/  IMAD.X R21, R21, 0x1, R2, P3 ;  /* 0x0000000115157824 */ /* 0x000fe200018e0602 */
[----:B------:R-:W-:Y:S01]  /*22370*/  IADD3 R12, P4, PT, R12, R3, RZ ;  /* 0x000000030c0c7210 */ /* 0x000fe20007f9e0ff */
[----:B------:R-:W3:Y:S01]  /*22380*/  LDL.LU R23, [R1+0xea0] ;  /* 0x000ea00001177983 */ /* 0x000ee20000300800 */
[----:B-1----:R-:W-:Y:S01]  /*22390*/  MOV R10, R14 ;  /* 0x0000000e000a7202 */ /* 0x002fe20000000f00 */
[----:B------:R-:W-:Y:S02]  /*223a0*/  IMAD.MOV.U32 R11, RZ, RZ, R22 ;  /* 0x000000ffff0b7224 */ /* 0x000fe400078e0016 */
[----:B----4-:R-:W4:Y:S04]  /*223b0*/  LDL.LU R14, [R1+0xe58] ;  /* 0x000e5800010e7983 */ /* 0x010f280000300800 */
[----:B------:R1:W-:Y:S01]  /*223c0*/  LDGSTS.E [R9+0x800], desc[UR8][R10.64], P2 ;  /* 0x008000000a097fae */ /* 0x0003e200091a1008 */
[----:B------:R-:W-:-:S03]  /*223d0*/  IADD3.X R19, PT, PT, R19, R2, RZ, P4, !PT ;  /* 0x0000000213137210 */ /* 0x000fc600027fe4ff */
[----:B------:R1:W-:Y:S04]  /*223e0*/  STL [R1+0xf1c], R20 ;  /* 0x000f1c1401007387 */ /* 0x0003e80000100800 */
[----:B------:R1:W-:Y:S02]  /*223f0*/  STL [R1+0xf10], R21 ;  /* 0x000f101501007387 */ /* 0x0003e40000100800 */
[----:B-1----:R-:W-:Y:S02]  /*22400*/  SEL R10, RZ, 0x4, !P1 ;  /* 0x00000004ff0a7807 */ /* 0x002fe40004800000 */
[----:B------:R-:W-:Y:S02]  /*22410*/  STL [R1+0xed8], R12 ;  /* 0x000ed80c01007387 */ /* 0x000fe40000100800 */
[----:B------:R-:W-:-:S02]  /*22420*/  SEL R10, R10, RZ, !P0 ;  /* 0x000000ff0a0a7207 */ /* 0x000fc40004000000 */
[----:B------:R-:W4:Y:S01]  /*22430*/  LDL.LU R24, [R1+0xe9c] ;  /* 0x000e9c0001187983 */ /* 0x000f220000300800 */
[----:B------:R-:W-:Y:S01]  /*22440*/  IMAD.MOV.U32 R11, RZ, RZ, R21 ;  /* 0x000000ffff0b7224 */ /* 0x000fe200078e0015 */
[----:B------:R-:W-:Y:S01]  /*22450*/  ISETP.NE.U32.AND P1, PT, R10, RZ, PT ;  /* 0x000000ff0a00720c */ /* 0x000fe20003f25070 */
[----:B------:R-:W-:Y:S01]  /*22460*/  IMAD.MOV.U32 R10, RZ, RZ, R20 ;  /* 0x000000ffff0a7224 */ /* 0x000fe200078e0014 */
[----:B------:R1:W-:Y:S04]  /*22470*/  STL [R1+0xed4], R19 ;  /* 0x000ed41301007387 */ /* 0x0003e80000100800 */
[----:B------:R-:W4:Y:S04]  /*22480*/  LDL.LU R20, [R1+0xe54] ;  /* 0x000e540001147983 */ /* 0x000f280000300800 */
[----:B------:R1:W-:Y:S04]  /*22490*/  LDGSTS.E [R9+0x880], desc[UR8][R10.64], P2 ;  /* 0x008800000a097fae */ /* 0x0003e800091a1008 */
[----:B------:R-:W4:Y:S01]  /*224a0*/  LDL.LU R21, [R1+0xe5c] ;  /* 0x000e5c0001157983 */ /* 0x000f220000300800 */
[----:B-1----:R-:W-:-:S03]  /*224b0*/  IMAD.MOV.U32 R11, RZ, RZ, R19 ;  /* 0x000000ffff0b7224 */ /* 0x002fc600078e0013 */
[----:B------:R-:W4:Y:S01]  /*224c0*/  LDL.LU R19, [R1+0xe60] ;  /* 0x000e600001137983 */ /* 0x000f220000300800 */
[----:B------:R-:W-:-:S03]  /*224d0*/  MOV R10, R12 ;  /* 0x0000000c000a7202 */ /* 0x000fc60000000f00 */
[----:B------:R-:W4:Y:S04]  /*224e0*/  LDL.LU R22, [R1+0xe14] ;  /* 0x000e140001167983 */ /* 0x000f280000300800 */
[----:B------:R-:W4:Y:S01]  /*224f0*/  LDL.LU R12, [R1+0xe18] ;  /* 0x000e1800010c7983 */ /* 0x000f220000300800 */
[----:B------:R-:W-:-:S03]  /*22500*/  ISETP.GT.AND P2, PT, R8, 0x10, PT ;  /* 0x000000100800780c */ /* 0x000fc60003f44270 */
[----:B------:R1:W-:Y:S02]  /*22510*/  LDGSTS.E [R9+0xc00], desc[UR8][R10.64], P1 ;  /* 0x00c000000a097fae */ /* 0x0003e400089a1008 */
[----:B-1----:R-:W-:-:S04]  /*22520*/  SEL R10, RZ, 0x4, !P2 ;  /* 0x00000004ff0a7807 */ /* 0x002fc80005000000 */
[----:B------:R-:W-:-:S04]  /*22530*/  SEL R10, R10, RZ, !P0 ;  /* 0x000000ff0a0a7207 */ /* 0x000fc80004000000 */
[----:B------:R-:W-:Y:S02]  /*22540*/  ISETP.NE.U32.AND P2, PT, R10, RZ, PT ;  /* 0x000000ff0a00720c */ /* 0x000fe40003f45070 */
[-C--:B--2---:R-:W-:Y:S02]  /*22550*/  IADD3 R16, P3, PT, R16, R3.reuse, RZ ;  /* 0x0000000310107210 */ /* 0x084fe40007f7e0ff */
[----:B---3--:R-:W-:-:S03]  /*22560*/  IADD3 R13, P4, PT, R13, R3, RZ ;  /* 0x000000030d0d7210 */ /* 0x008fc60007f9e0ff */
[----:B------:R-:W-:Y:S01]  /*22570*/  IMAD.MOV.U32 R10, RZ, RZ, R16 ;  /* 0x000000ffff0a7224 */ /* 0x000fe200078e0010 */
[----:B------:R-:W-:Y:S01]  /*22580*/  STL [R1+0xee0], R16 ;  /* 0x000ee01001007387 */ /* 0x000fe20000100800 */
[----:B------:R-:W-:-:S04]  /*22590*/  IMAD.X R17, R17, 0x1, R2, P3 ;  /* 0x0000000111117824 */ /* 0x000fc800018e0602 */
[----:B------:R-:W-:Y:S01]  /*225a0*/  IMAD.MOV.U32 R11, RZ, RZ, R17 ;  /* 0x000000ffff0b7224 */ /* 0x000fe200078e0011 */
[----:B------:R1:W-:Y:S01]  /*225b0*/  STL [R1+0xedc], R17 ;  /* 0x000edc1101007387 */ /* 0x0003e20000100800 */
[----:B------:R-:W-:-:S03]  /*225c0*/  IADD3.X R15, PT, PT, R15, R2, RZ, P4, !PT ;  /* 0x000000020f0f7210 */ /* 0x000fc600027fe4ff */
[----:B------:R-:W-:Y:S04]  /*225d0*/  STL [R1+0xe98], R13 ;  /* 0x000e980d01007387 */ /* 0x000fe80000100800 */
[----:B------:R2:W-:Y:S01]  /*225e0*/  LDGSTS.E [R9+0xc80], desc[UR8][R10.64], P1 ;  /* 0x00c800000a097fae */ /* 0x0005e200089a1008 */
[----:B------:R-:W-:-:S03]  /*225f0*/  ISETP.GT.AND P1, PT, R8, 0x14, PT ;  /* 0x000000140800780c */ /* 0x000fc60003f24270 */
[----:B------:R3:W-:Y:S04]  /*22600*/  STL [R1+0xe94], R15 ;  /* 0x000e940f01007387 */ /* 0x0007e80000100800 */
[----:B-1----:R-:W4:Y:S01]  /*22610*/  LDL.LU R17, [R1+0xe1c] ;  /* 0x000e1c0001117983 */ /* 0x002f220000300800 */
[----:B--2---:R-:W-:Y:S01]  /*22620*/  MOV R10, R13 ;  /* 0x0000000d000a7202 */ /* 0x004fe20000000f00 */
[----:B------:R-:W-:Y:S02]  /*22630*/  IMAD.MOV.U32 R11, RZ, RZ, R15 ;  /* 0x000000ffff0b7224 */ /* 0x000fe400078e000f */
[----:B------:R-:W2:Y:S01]  /*22640*/  LDL.LU R16, [R1+0xe20] ;  /* 0x000e200001107983 */ /* 0x000ea20000300800 */
[----:B------:R-:W-:-:S03]  /*22650*/  IADD3 R23, P3, PT, R23, R3, RZ ;  /* 0x0000000317177210 */ /* 0x000fc60007f7e0ff */
[----:B------:R1:W-:Y:S04]  /*22660*/  LDGSTS.E [R9+0x1000], desc[UR8][R10.64], P2 ;  /* 0x010000000a097fae */ /* 0x0003e800091a1008 */
[----:B---3--:R-:W3:Y:S04]  /*22670*/  LDL.LU R15, [R1+0xdc4] ;  /* 0x000dc400010f7983 */ /* 0x008ee80000300800 */
[----:B------:R-:W3:Y:S01]  /*22680*/  LDL.LU R13, [R1+0xdc8] ;  /* 0x000dc800010d7983 */ /* 0x000ee20000300800 */
[----:B-1----:R-:W-:-:S04]  /*22690*/  SEL R10, RZ, 0x4, !P1 ;  /* 0x00000004ff0a7807 */ /* 0x002fc80004800000 */
[----:B------:R-:W-:Y:S01]  /*226a0*/  SEL R10, R10, RZ, !P0 ;  /* 0x000000ff0a0a7207 */ /* 0x000fe20004000000 */
[----:B----4-:R-:W-:Y:S01]  /*226b0*/  IMAD.X R24, R24, 0x1, R2, P3 ;  /* 0x0000000118187824 */ /* 0x010fe200018e0602 */
[----:B------:R-:W-:Y:S02]  /*226c0*/  IADD3 R14, P4, PT, R14, R3, RZ ;  /* 0x000000030e0e7210 */ /* 0x000fe40007f9e0ff */
[----:B------:R-:W-:Y:S01]  /*226d0*/  ISETP.NE.U32.AND P1, PT, R10, RZ, PT ;  /* 0x000000ff0a00720c */ /* 0x000fe20003f25070 */
[----:B------:R-:W-:Y:S02]  /*226e0*/  IMAD.MOV.U32 R10, RZ, RZ, R23 ;  /* 0x000000ffff0a7224 */ /* 0x000fe400078e0017 */
[----:B------:R-:W-:Y:S01]  /*226f0*/  IMAD.MOV.U32 R11, RZ, RZ, R24 ;  /* 0x000000ffff0b7224 */ /* 0x000fe200078e0018 */
[----:B------:R-:W-:-:S04]  /*22700*/  IADD3.X R20, PT, PT, R20, R2, RZ, P4, !PT ;  /* 0x0000000214147210 */ /* 0x000fc800027fe4ff */
[----:B------:R1:W-:Y:S01]  /*22710*/  LDGSTS.E [R9+0x1080], desc[UR8][R10.64], P2 ;  /* 0x010800000a097fae */ /* 0x0003e200091a1008 */
[----:B------:R-:W-:-:S03]  /*22720*/  ISETP.GT.AND P2, PT, R8, 0x18, PT ;  /* 0x000000180800780c */ /* 0x000fc60003f44270 */
[----:B------:R-:W-:Y:S04]  /*22730*/  STL [R1+0xea0], R23 ;  /* 0x000ea01701007387 */ /* 0x000fe80000100800 */
[----:B------:R-:W-:Y:S01]  /*22740*/  STL [R1+0xe9c], R24 ;  /* 0x000e9c1801007387 */ /* 0x000fe20000100800 */
[----:B-1----:R-:W-:Y:S01]  /*22750*/  MOV R10, R14 ;  /* 0x0000000e000a7202 */ /* 0x002fe20000000f00 */
[----:B------:R-:W-:Y:S01]  /*22760*/  IMAD.MOV.U32 R11, RZ, RZ, R20 ;  /* 0x000000ffff0b7224 */ /* 0x000fe200078e0014 */
[-C--:B------:R-:W-:Y:S01]  /*22770*/  IADD3 R19, P3, PT, R19, R3.reuse, RZ ;  /* 0x0000000313137210 */ /* 0x080fe20007f7e0ff */
[----:B------:R-:W-:Y:S04]  /*22780*/  STL [R1+0xe58], R14 ;  /* 0x000e580e01007387 */ /* 0x000fe80000100800 */
[----:B------:R1:W-:Y:S01]  /*22790*/  LDGSTS.E [R9+0x1400], desc[UR8][R10.64], P1 ;  /* 0x014000000a097fae */ /* 0x0003e200089a1008 */
[----:B------:R-:W-:Y:S01]  /*227a0*/  IMAD.X R21, R21, 0x1, R2, P3 ;  /* 0x0000000115157824 */ /* 0x000fe200018e0602 */
[----:B------:R-:W-:-:S02]  /*227b0*/  IADD3 R12, P4, PT, R12, R3, RZ ;  /* 0x000000030c0c7210 */ /* 0x000fc40007f9e0ff */
[----:B------:R4:W-:Y:S02]  /*227c0*/  STL [R1+0xe54], R20 ;  /* 0x000e541401007387 */ /* 0x0009e40000100800 */
[----:B------:R-:W-:Y:S02]  /*227d0*/  IADD3.X R22, PT, PT, R22, R2, RZ, P4, !PT ;  /* 0x0000000216167210 */ /* 0x000fe400027fe4ff */
[----:B-1----:R-:W-:Y:S01]  /*227e0*/  SEL R10, RZ, 0x4, !P2 ;  /* 0x00000004ff0a7807 */ /* 0x002fe20005000000 */
[----:B----4-:R-:W4:Y:S01]  /*227f0*/  LDL.LU R20, [R1+0xdd0] ;  /* 0x000dd00001147983 */ /* 0x010f220000300800 */
[----:B------:R-:W-:Y:S02]  /*22800*/  IMAD.MOV.U32 R11, RZ, RZ, R21 ;  /* 0x000000ffff0b7224 */ /* 0x000fe400078e0015 */
[----:B------:R-:W-:Y:S01]  /*22810*/  SEL R10, R10, RZ, !P0 ;  /* 0x000000ff0a0a7207 */ /* 0x000fe20004000000 */
[----:B------:R-:W4:Y:S04]  /*22820*/  LDL.LU R14, [R1+0xd88] ;  /* 0x000d8800010e7983 */ /* 0x000f280000300800 */
[----:B------:R-:W-:Y:S04]  /*22830*/  STL [R1+0xe60], R19 ;  /* 0x000e601301007387 */ /* 0x000fe80000100800 */
[----:B------:R1:W-:Y:S01]  /*22840*/  STL [R1+0xe5c], R21 ;  /* 0x000e5c1501007387 */ /* 0x0003e20000100800 */
[----:B------:R-:W-:-:S03]  /*22850*/  ISETP.NE.U32.AND P2, PT, R10, RZ, PT ;  /* 0x000000ff0a00720c */ /* 0x000fc60003f45070 */
[----:B------:R1:W-:Y:S01]  /*22860*/  STL [R1+0xe18], R12 ;  /* 0x000e180c01007387 */ /* 0x0003e20000100800 */
[----:B------:R-:W-:-:S03]  /*22870*/  IMAD.MOV.U32 R10, RZ, RZ, R19 ;  /* 0x000000ffff0a7224 */ /* 0x000fc600078e0013 */
[----:B-1----:R-:W4:Y:S04]  /*22880*/  LDL.LU R21, [R1+0xdcc] ;  /* 0x000dcc0001157983 */ /* 0x002f280000300800 */
[----:B------:R-:W-:Y:S04]  /*22890*/  STL [R1+0xe14], R22 ;  /* 0x000e141601007387 */ /* 0x000fe80000100800 */
[----:B------:R-:W4:Y:S04]  /*228a0*/  LDL.LU R19, [R1+0xd84] ;  /* 0x000d840001137983 */ /* 0x000f280000300800 */
[----:B------:R1:W-:Y:S01]  /*228b0*/  LDGSTS.E [R9+0x1480], desc[UR8][R10.64], P1 ;  /* 0x014800000a097fae */ /* 0x0003e200089a1008 */
[----:B------:R-:W-:-:S03]  /*228c0*/  ISETP.GT.AND P1, PT, R8, 0x1c, PT ;  /* 0x0000001c0800780c */ /* 0x000fc60003f24270 */
[----:B------:R-:W4:Y:S01]  /*228d0*/  LDL.LU R23, [R1+0xd90] ;  /* 0x000d900001177983 */ /* 0x000f220000300800 */
[----:B-1----:R-:W-:Y:S01]  /*228e0*/  MOV R10, R12 ;  /* 0x0000000c000a7202 */ /* 0x002fe20000000f00 */
[----:B------:R-:W-:Y:S02]  /*228f0*/  IMAD.MOV.U32 R11, RZ, RZ, R22 ;  /* 0x000000ffff0b7224 */ /* 0x000fe400078e0016 */
[----:B------:R-:W4:Y:S04]  /*22900*/  LDL.LU R12, [R1+0xd48] ;  /* 0x000d4800010c7983 */ /* 0x000f280000300800 */
[----:B------:R1:W-:Y:S02]  /*22910*/  LDGSTS.E [R9+0x1800], desc[UR8][R10.64], P2 ;  /* 0x018000000a097fae */ /* 0x0003e400091a1008 */
[----:B-1----:R-:W-:-:S04]  /*22920*/  SEL R10, RZ, 0x4, !P1 ;  /* 0x00000004ff0a7807 */ /* 0x002fc80004800000 */
[----:B------:R-:W-:-:S04]  /*22930*/  SEL R10, R10, RZ, !P0 ;  /* 0x000000ff0a0a7207 */ /* 0x000fc80004000000 */
[----:B------:R-:W-:Y:S02]  /*22940*/  ISETP.NE.U32.AND P1, PT, R10, RZ, PT ;  /* 0x000000ff0a00720c */ /* 0x000fe40003f25070 */
[----:B--2---:R-:W-:-:S05]  /*22950*/  IADD3 R16, P3, PT, R16, R3, RZ ;  /* 0x0000000310107210 */ /* 0x004fca0007f7e0ff */
[----:B------:R-:W-:Y:S01]  /*22960*/  IMAD.X R17, R17, 0x1, R2, P3 ;  /* 0x0000000111117824 */ /* 0x000fe200018e0602 */
[----:B------:R1:W-:Y:S01]  /*22970*/  STL [R1+0xe20], R16 ;  /* 0x000e201001007387 */ /* 0x0003e20000100800 */
[----:B---3--:R-:W-:-:S03]  /*22980*/  IADD3 R13, P4, PT, R13, R3, RZ ;  /* 0x000000030d0d7210 */ /* 0x008fc60007f9e0ff */
[----:B------:R2:W-:Y:S01]  /*22990*/  STL [R1+0xe1c], R17 ;  /* 0x000e1c1101007387 */ /* 0x0005e20000100800 */
[----:B------:R-:W-:-:S03]  /*229a0*/  IADD3.X R15, PT, PT, R15, R2, RZ, P4, !PT ;  /* 0x000000020f0f7210 */ /* 0x000fc600027fe4ff */
[----:B------:R-:W-:Y:S01]  /*229b0*/  STL [R1+0xdc8], R13 ;  /* 0x000dc80d01007387 */ /* 0x000fe20000100800 */
[----:B------:R-:W-:-:S03]  /*229c0*/  IMAD.MOV.U32 R10, RZ, RZ, R16 ;  /* 0x000000ffff0a7224 */ /* 0x000fc600078e0010 */
[----:B------:R-:W3:Y:S01]  /*229d0*/  LDL.LU R24, [R1+0xd8c] ;  /* 0x000d8c0001187983 */ /* 0x000ee20000300800 */
[----:B------:R-:W-:-:S03]  /*229e0*/  IMAD.MOV.U32 R11, RZ, RZ, R17 ;  /* 0x000000ffff0b7224 */ /* 0x000fc600078e0011 */
[----:B------:R2:W-:Y:S04]  /*229f0*/  STL [R1+0xdc4], R15 ;  /* 0x000dc40f01007387 */ /* 0x0005e80000100800 */
[----:B-1----:R-:W3:Y:S04]  /*22a00*/  LDL.LU R16, [R1+0xd44] ;  /* 0x000d440001107983 */ /* 0x002ee80000300800 */
[----:B------:R1:W-:Y:S01]  /*22a10*/  LDGSTS.E [R9+0x1880], desc[UR8][R10.64], P2 ;  /* 0x018800000a097fae */ /* 0x0003e200091a1008 */
[----:B------:R-:W-:-:S03]  /*22a20*/  ISETP.GT.AND P2, PT, R8, 0x20, PT ;  /* 0x000000200800780c */ /* 0x000fc60003f44270 */
[----:B--2---:R-:W2:Y:S01]  /*22a30*/  LDL.LU R17, [R1+0xd4c] ;  /* 0x000d4c0001117983 */ /* 0x004ea20000300800 */
[----:B-1----:R-:W-:Y:S01]  /*22a40*/  MOV R10, R13 ;  /* 0x0000000d000a7202 */ /* 0x002fe20000000f00 */
[----:B------:R-:W-:Y:S02]  /*22a50*/  IMAD.MOV.U32 R11, RZ, RZ, R15 ;  /* 0x000000ffff0b7224 */ /* 0x000fe400078e000f */
[----:B------:R-:W2:Y:S04]  /*22a60*/  LDL.LU R15, [R1+0xd50] ;  /* 0x000d5000010f7983 */ /* 0x000ea80000300800 */
[----:B------:R1:W-:Y:S04]  /*22a70*/  LDGSTS.E [R9+0x1c00], desc[UR8][R10.64], P1 ;  /* 0x01c000000a097fae */ /* 0x0003e800089a1008 */
[----:B------:R-:W2:Y:S04]  /*22a80*/  LDL.LU R22, [R1+0xd04] ;  /* 0x000d040001167983 */ /* 0x000ea80000300800 */
[----:B------:R-:W2:Y:S01]  /*22a90*/  LDL.LU R13, [R1+0xd08] ;  /* 0x000d0800010d7983 */ /* 0x000ea20000300800 */
[----:B-1----:R-:W-:-:S02]  /*22aa0*/  SEL R10, RZ, 0x4, !P2 ;  /* 0x00000004ff0a7807 */ /* 0x002fc40005000000 */
[-C--:B----4-:R-:W-:Y:S02]  /*22ab0*/  IADD3 R20, P3, PT, R20, R3.reuse, RZ ;  /* 0x0000000314147210 */ /* 0x090fe40007f7e0ff */
[----:B------:R-:W-:Y:S02]  /*22ac0*/  SEL R10, R10, RZ, !P0 ;  /* 0x000000ff0a0a7207 */ /* 0x000fe40004000000 */
[----:B------:R-:W-:Y:S02]  /*22ad0*/  IADD3 R14, P4, PT, R14, R3, RZ ;  /* 0x000000030e0e7210 */ /* 0x000fe40007f9e0ff */
[----:B------:R-:W-:Y:S01]  /*22ae0*/  ISETP.NE.U32.AND P2, PT, R10, RZ, PT ;  /* 0x000000ff0a00720c */ /* 0x000fe20003f45070 */
[----:B------:R-:W-:Y:S01]  /*22af0*/  IMAD.MOV.U32 R10, RZ, RZ, R20 ;  /* 0x000000ffff0a7224 */ /* 0x000fe200078e0014 */
[----:B------:R-:W-:Y:S01]  /*22b00*/  STL [R1+0xdd0], R20 ;  /* 0x000dd01401007387 */ /* 0x000fe20000100800 */
[----:B------:R-:W-:-:S04]  /*22b10*/  IMAD.X R21, R21, 0x1, R2, P3 ;  /* 0x0000000115157824 */ /* 0x000fc800018e0602 */
[----:B------:R-:W-:Y:S01]  /*22b20*/  IMAD.MOV.U32 R11, RZ, RZ, R21 ;  /* 0x000000ffff0b7224 */ /* 0x000fe200078e0015 */
[----:B------:R1:W-:Y:S01]  /*22b30*/  STL [R1+0xdcc], R21 ;  /* 0x000dcc1501007387 */ /* 0x0003e20000100800 */
[----:B------:R-:W-:-:S03]  /*22b40*/  IADD3.X R19, PT, PT, R19, R2, RZ, P4, !PT ;  /* 0x0000000213137210 */ /* 0x000fc600027fe4ff */
[----:B------:R4:W-:Y:S04]  /*22b50*/  STL [R1+0xd88], R14 ;  /* 0x000d880e01007387 */ /* 0x0009e80000100800 */
[----:B------:R4:W-:Y:S04]  /*22b60*/  LDGSTS.E [R9+0x1c80], desc[UR8][R10.64], P1 ;  /* 0x01c800000a097fae */ /* 0x0009e800089a1008 */
[----:B------:R4:W-:Y:S04]  /*22b70*/  STL [R1+0xd84], R19 ;  /* 0x000d841301007387 */ /* 0x0009e80000100800 */
[----:B-1----:R-:W2:Y:S01]  /*22b80*/  LDL.LU R21, [R1+0xd0c] ;  /* 0x000d0c0001157983 */ /* 0x002ea20000300800 */
[----:B----4-:R-:W-:-:S03]  /*22b90*/  MOV R10, R14 ;  /* 0x0000000e000a7202 */ /* 0x010fc60000000f00 */
[----:B------:R-:W4:Y:S01]  /*22ba0*/  LDL.LU R14, [R1+0xd10] ;  /* 0x000d1000010e7983 */ /* 0x000f220000300800 */
[----:B------:R-:W-:-:S03]  /*22bb0*/  IMAD.MOV.U32 R11, RZ, RZ, R19 ;  /* 0x000000ffff0b7224 */ /* 0x000fc600078e0013 */
[----:B------:R-:W4:Y:S04]  /*22bc0*/  LDL.LU R20, [R1+0xcc4] ;  /* 0x000cc40001147983 */ /* 0x000f280000300800 */
[----:B------:R-:W4:Y:S01]  /*22bd0*/  LDL.LU R19, [R1+0xcc8] ;  /* 0x000cc80001137983 */ /* 0x000f220000300800 */
[----:B------:R-:W-:-:S03]  /*22be0*/  ISETP.GT.AND P1, PT, R8, 0x24, PT ;  /* 0x000000240800780c */ /* 0x000fc60003f24270 */
[----:B------:R1:W-:Y:S01]  /*22bf0*/  LDGSTS.E [R9+0x2000], desc[UR8][R10.64], P2 ;  /* 0x020000000a097fae */ /* 0x0003e200091a1008 */
[-C--:B------:R-:W-:Y:S02]  /*22c00*/  IADD3 R23, P3, PT, R23, R3.reuse, RZ ;  /* 0x0000000317177210 */ /* 0x080fe40007f7e0ff */
[----:B------:R-:W-:Y:S02]  /*22c10*/  IADD3 R12, P4, PT, R12, R3, RZ ;  /* 0x000000030c0c7210 */ /* 0x000fe40007f9e0ff */
[----:B-1----:R-:W-:-:S04]  /*22c20*/  SEL R10, RZ, 0x4, !P1 ;  /* 0x00000004ff0a7807 */ /* 0x002fc80004800000 */
[----:B------:R-:W-:-:S04]  /*22c30*/  SEL R10, R10, RZ, !P0 ;  /* 0x000000ff0a0a7207 */ /* 0x000fc80004000000 */
[----:B------:R-:W-:Y:S01]  /*22c40*/  ISETP.NE.U32.AND P1, PT, R10, RZ, PT ;  /* 0x000000ff0a00720c */ /* 0x000fe20003f25070 */
[----:B------:R-:W-:Y:S01]  /*22c50*/  IMAD.MOV.U32 R10, RZ, RZ, R23 ;  /* 0x000000ffff0a7224 */ /* 0x000fe200078e0017 */
[----:B------:R-:W-:Y:S01]  /*22c60*/  STL [R1+0xd90], R23 ;  /* 0x000d901701007387 */ /* 0x000fe20000100800 */
[----:B---3--:R-:W-:-:S04]  /*22c70*/  IMAD.X R24, R24, 0x1, R2, P3 ;  /* 0x0000000118187824 */ /* 0x008fc800018e0602 */
[----:B------:R-:W-:Y:S01]  /*22c80*/  IMAD.MOV.U32 R11, RZ, RZ, R24 ;  /* 0x000000ffff0b7224 */ /* 0x000fe200078e0018 */
[----:B------:R-:W-:-:S04]  /*22c90*/  IADD3.X R16, PT, PT, R16, R2, RZ, P4, !PT ;  /* 0x0000000210107210 */ /* 0x000fc800027fe4ff */
[----:B------:R1:W-:Y:S01]  /*22ca0*/  LDGSTS.E [R9+0x2080], desc[UR8][R10.64], P2 ;  /* 0x020800000a097fae */ /* 0x0003e200091a1008 */
[----:B------:R-:W-:-:S03]  /*22cb0*/  ISETP.GT.AND P2, PT, R8, 0x28, PT ;  /* 0x000000280800780c */ /* 0x000fc60003f44270 */
[----:B------:R-:W-:Y:S01]  /*22cc0*/  STL [R1+0xd8c], R24 ;  /* 0x000d8c1801007387 */ /* 0x000fe20000100800 */
[----:B-1----:R-:W-:Y:S01]  /*22cd0*/  MOV R10, R12 ;  /* 0x0000000c000a7202 */ /* 0x002fe20000000f00 */
[----:B------:R-:W-:Y:S01]  /*22ce0*/  IMAD.MOV.U32 R11, RZ, RZ, R16 ;  /* 0x000000ffff0b7224 */ /* 0x000fe200078e0010 */
[----:B--2---:R-:W-:Y:S01]  /*22cf0*/  IADD3 R15, P3, PT, R15, R3, RZ ;  /* 0x000000030f0f7210 */ /* 0x004fe20007f7e0ff */
[----:B------:R-:W-:Y:S04]  /*22d00*/  STL [R1+0xd48], R12 ;  /* 0x000d480c01007387 */ /* 0x000fe80000100800 */
[----:B------:R1:W-:Y:S01]  /*22d10*/  LDGSTS.E [R9+0x2400], desc[UR8][R10.64], P1 ;  /* 0x024000000a097fae */ /* 0x0003e200089a1008 */
[----:B------:R-:W-:-:S03]  /*22d20*/  IMAD.X R17, R17, 0x1, R2, P3 ;  /* 0x0000000111117824 */ /* 0x000fc600018e0602 */
[----:B------:R2:W-:Y:S01]  /*22d30*/  STL [R1+0xd44], R16 ;  /* 0x000d441001007387 */ /* 0x0005e20000100800 */
[----:B------:R-:W-:Y:S02]  /*22d40*/  IADD3 R13, P4, PT, R13, R3, RZ ;  /* 0x000000030d0d7210 */ /* 0x000fe40007f9e0ff */
[----:B-1----:R-:W-:Y:S01]  /*22d50*/  SEL R10, RZ, 0x4, !P2 ;  /* 0x00000004ff0a7807 */ /* 0x002fe20005000000 */
[----:B--2---:R-:W2:Y:S01]  /*22d60*/  LDL.LU R16, [R1+0xcd0] ;  /* 0x000cd00001107983 */ /* 0x004ea20000300800 */
[----:B------:R-:W-:-:S03]  /*22d70*/  IADD3.X R22, PT, PT, R22, R2, RZ, P4, !PT ;  /* 0x0000000216167210 */ /* 0x000fc600027fe4ff */
[----:B------:R-:W3:Y:S01]  /*22d80*/  LDL.LU R12, [R1+0xc78] ;  /* 0x000c7800010c7983 */ /* 0x000ee20000300800 */
[----:B------:R-:W-:Y:S01]  /*22d90*/  SEL R10, R10, RZ, !P0 ;  /* 0x000000ff0a0a7207 */ /* 0x000fe20004000000 */
[----:B------:R-:W-:Y:S02]  /*22da0*/  IMAD.MOV.U32 R11, RZ, RZ, R17 ;  /* 0x000000ffff0b7224 */ /* 0x000fe400078e0011 */
[----:B------:R-:W-:Y:S04]  /*22db0*/  STL [R1+0xd50], R15 ;  /* 0x000d500f01007387 */ /* 0x000fe80000100800 */
[----:B------:R1:W-:Y:S01]  /*22dc0*/  STL [R1+0xd4c], R17 ;  /* 0x000d4c1101007387 */ /* 0x0003e20000100800 */
[----:B------:R-:W-:-:S03]  /*22dd0*/  ISETP.NE.U32.AND P2, PT, R10, RZ, PT ;  /* 0x000000ff0a00720c */ /* 0x000fc60003f45070 */
[----:B------:R4:W-:Y:S01]  /*22de0*/  STL [R1+0xd08], R13 ;  /* 0x000d080d01007387 */ /* 0x0009e20000100800 */
[----:B------:R-:W-:-:S03]  /*22df0*/  IMAD.MOV.U32 R10, RZ, RZ, R15 ;  /* 0x000000ffff0a7224 */ /* 0x000fc600078e000f */
[----:B-1----:R-:W3:Y:S04]  /*22e00*/  LDL.LU R17, [R1+0xccc] ;  /* 0x000ccc0001117983 */ /* 0x002ee80000300800 */
[----:B------:R-:W-:Y:S04]  /*22e10*/  STL [R1+0xd04], R22 ;  /* 0x000d041601007387 */ /* 0x000fe80000100800 */
[----:B------:R-:W3:Y:S04]  /*22e20*/  LDL.LU R15, [R1+0xc74] ;  /* 0x000c7400010f7983 */ /* 0x000ee80000300800 */
[----:B------:R1:W-:Y:S01]  /*22e30*/  LDGSTS.E [R9+0x2480], desc[UR8][R10.64], P1 ;  /* 0x024800000a097fae */ /* 0x0003e200089a1008 */
[----:B------:R-:W-:-:S03]  /*22e40*/  ISETP.GT.AND P1, PT, R8, 0x2c, PT ;  /* 0x0000002c0800780c */ /* 0x000fc60003f24270 */
[----:B------:R-:W3:Y:S01]  /*22e50*/  LDL.LU R23, [R1+0xc80] ;  /* 0x000c800001177983 */ /* 0x000ee20000300800 */
[----:B-1----:R-:W-:Y:S01]  /*22e60*/  MOV R10, R13 ;  /* 0x0000000d000a7202 */ /* 0x002fe20000000f00 */
[----:B------:R-:W-:Y:S01]  /*22e70*/  IMAD.MOV.U32 R11, RZ, RZ, R22 ;  /* 0x000000ffff0b7224 */ /* 0x000fe200078e0016 */
[-C--:B----4-:R-:W-:Y:S01]  /*22e80*/  IADD3 R14, P3, PT, R14, R3.reuse, RZ ;  /* 0x000000030e0e7210 */ /* 0x090fe20007f7e0ff */
[----:B------:R-:W4:Y:S04]  /*22e90*/  LDL.LU R13, [R1+0xc38] ;  /* 0x000c3800010d7983 */ /* 0x000f280000300800 */
[----:B------:R-:W-:Y:S01]  /*22ea0*/  IMAD.X R21, R21, 0x1, R2, P3 ;  /* 0x0000000115157824 */ /* 0x000fe200018e0602 */
[----:B------:R1:W-:Y:S01]  /*22eb0*/  LDGSTS.E [R9+0x2800], desc[UR8][R10.64], P2 ;  /* 0x028000000a097fae */ /* 0x0003e200091a1008 */
[----:B------:R-:W-:-:S03]  /*22ec0*/  IADD3 R19, P4, PT, R19, R3, RZ ;  /* 0x0000000313137210 */ /* 0x000fc60007f9e0ff */
[----:B------:R1:W-:Y:S01]  /*22ed0*/  STL [R1+0xd10], R14 ;  /* 0x000d100e01007387 */ /* 0x0003e20000100800 */
[----:B------:R-:W-:-:S03]  /*22ee0*/  IADD3.X R20, PT, PT, R20, R2, RZ, P4, !PT ;  /* 0x0000000214147210 */ /* 0x000fc600027fe4ff */
[----:B------:R1:W-:Y:S02]  /*22ef0*/  STL [R1+0xd0c], R21 ;  /* 0x000d0c1501007387 */ /* 0x0003e40000100800 */
[----:B-1----:R-:W-:Y:S02]  /*22f00*/  SEL R10, RZ, 0x4, !P1 ;  /* 0x00000004ff0a7807 */ /* 0x002fe40004800000 */
[----:B------:R-:W-:Y:S02]  /*22f10*/  STL [R1+0xcc8], R19 ;  /* 0x000cc81301007387 */ /* 0x000fe40000100800 */
[----:B------:R-:W-:Y:S02]  /*22f20*/  SEL R10, R10, RZ, !P0 ;  /* 0x000000ff0a0a7207 */ /* 0x000fe40004000000 */
[----:B------:R-:W4:Y:S02]  /*22f30*/  LDL.LU R24, [R1+0xc7c] ;  /* 0x000c7c0001187983 */ /* 0x000f240000300800 */
[----:B------:R-:W-:Y:S01]  /*22f40*/  ISETP.NE.U32.AND P1, PT, R10, RZ, PT ;  /* 0x000000ff0a00720c */ /* 0x000fe20003f25070 */
[----:B------:R-:W-:Y:S01]  /*22f50*/  IMAD.MOV.U32 R10, RZ, RZ, R14 ;  /* 0x000000ffff0a7224 */ /* 0x000fe200078e000e */
[----:B------:R1:W-:Y:S04]  /*22f60*/  STL [R1+0xcc4], R20 ;  /* 0x000cc41401007387 */ /* 0x0003e80000100800 */
[----:B------:R-:W4:Y:S01]  /*22f70*/  LDL.LU R14, [R1+0xc34] ;  /* 0x000c3400010e7983 */ /* 0x000f220000300800 */
[----:B------:R-:W-:-:S03]  /*22f80*/  IMAD.MOV.U32 R11, RZ, RZ, R21 ;  /* 0x000000ffff0b7224 */ /* 0x000fc600078e0015 */
[----:B------:R-:W4:Y:S04]  /*22f90*/  LDL.LU R22, [R1+0xc3c] ;  /* 0x000c3c0001167983 */ /* 0x000f280000300800 */
[----:B------:R1:W-:Y:S01]  /*22fa0*/  LDGSTS.E [R9+0x2880], desc[UR8][R10.64], P2 ;  /* 0x028800000a097fae */ /* 0x0003e200091a1008 */
[----:B------:R-:W-:-:S03]  /*22fb0*/  ISETP.GT.AND P2, PT, R8, 0x30, PT ;  /* 0x000000300800780c */ /* 0x000fc60003f44270 */
[----:B------:R-:W4:Y:S01]  /*22fc0*/  LDL.LU R21, [R1+0xc40] ;  /* 0x000c400001157983 */ /* 0x000f220000300800 */
[----:B-1----:R-:W-:Y:S01]  /*22fd0*/  MOV R10, R19 ;  /* 0x00000013000a7202 */ /* 0x002fe20000000f00 */
[----:B------:R-:W-:Y:S02]  /*22fe0*/  IMAD.MOV.U32 R11, RZ, RZ, R20 ;  /* 0x000000ffff0b7224 */ /* 0x000fe400078e0014 */
[----:B------:R-:W4:Y:S04]  /*22ff0*/  LDL.LU R20, [R1+0xbf4] ;  /* 0x000bf40001147983 */ /* 0x000f280000300800 */
[----:B------:R1:W-:Y:S04]  /*23000*/  LDGSTS.E [R9+0x2c00], desc[UR8][R10.64], P1 ;  /* 0x02c000000a097fae */ /* 0x0003e800089a1008 */
[----:B------:R-:W4:Y:S01]  /*23010*/  LDL.LU R19, [R1+0xbf8] ;  /* 0x000bf80001137983 */ /* 0x000f220000300800 */
[----:B-1----:R-:W-:-:S04]  /*23020*/  SEL R10, RZ, 0x4, !P2 ;  /* 0x00000004ff0a7807 */ /* 0x002fc80005000000 */
[----:B------:R-:W-:-:S04]  /*23030*/  SEL R10, R10, RZ, !P0 ;  /* 0x000000ff0a0a7207 */ /* 0x000fc80004000000 */
[----:B------:R-:W-:Y:S02]  /*23040*/  ISETP.NE.U32.AND P2, PT, R10, RZ, PT ;  /* 0x000000ff0a00720c */ /* 0x000fe40003f45070 */
[-C--:B--2---:R-:W-:Y:S02]  /*23050*/  IADD3 R16, P3, PT, R16, R3.reuse, RZ ;  /* 0x0000000310107210 */ /* 0x084fe40007f7e0ff */
[----:B---3--:R-:W-:-:S03]  /*23060*/  IADD3 R12, P4, PT, R12, R3, RZ ;  /* 0x000000030c0c7210 */ /* 0x008fc60007f9e0ff */
[----:B------:R-:W-:Y:S02]  /*23070*/  IMAD.MOV.U32 R10, RZ, RZ, R16 ;  /* 0x000000ffff0a7224 */ /* 0x000fe400078e0010 */
[----:B------:R-:W-:-:S04]  /*23080*/  IMAD.X R17, R17, 0x1, R2, P3 ;  /* 0x0000000111117824 */ /* 0x000fc800018e0602 */
[----:B------:R-:W-:Y:S01]  /*23090*/  IMAD.MOV.U32 R11, RZ, RZ, R17 ;  /* 0x000000ffff0b7224 */ /* 0x000fe200078e0011 */
[----:B------:R-:W-:-:S04]  /*230a0*/  IADD3.X R15, PT, PT, R15, R2, RZ, P4, !PT ;  /* 0x000000020f0f7210 */ /* 0x000fc800027fe4ff */
[----:B------:R1:W-:Y:S01]  /*230b0*/  LDGSTS.E [R9+0x2c80], desc[UR8][R10.64], P1 ;  /* 0x02c800000a097fae */ /* 0x0003e200089a1008 */
[----:B------:R-:W-:-:S03]  /*230c0*/  ISETP.GT.AND P1, PT, R8, 0x34, PT ;  /* 0x000000340800780c */ /* 0x000fc60003f24270 */
[----:B------:R-:W-:Y:S01]  /*230d0*/  STL [R1+0xcd0], R16 ;  /* 0x000cd01001007387 */ /* 0x000fe20000100800 */
[----:B-1----:R-:W-:Y:S01]  /*230e0*/  MOV R10, R12 ;  /* 0x0000000c000a7202 */ /* 0x002fe20000000f00 */
[----:B------:R-:W-:Y:S01]  /*230f0*/  IMAD.MOV.U32 R11, RZ, RZ, R15 ;  /* 0x000000ffff0b7224 */ /* 0x000fe200078e000f */
[----:B------:R-:W-:-:S04]  /*23100*/  IADD3 R23, P3, PT, R23, R3, RZ ;  /* 0x0000000317177210 */ /* 0x000fc80007f7e0ff */
[----:B------:R1:W-:Y:S01]  /*23110*/  LDGSTS.E [R9+0x3000], desc[UR8][R10.64], P2 ;  /* 0x030000000a097fae */ /* 0x0003e200091a1008 */
[----:B----4-:R-:W-:-:S03]  /*23120*/  IADD3 R13, P4, PT, R13, R3, RZ ;  /* 0x000000030d0d7210 */ /* 0x010fc60007f9e0ff */
[----:B------:R2:W-:Y:S04]  /*23130*/  STL [R1+0xccc], R17 ;  /* 0x000ccc1101007387 */ /* 0x0005e80000100800 */
[----:B------:R-:W-:Y:S01]  /*23140*/  STL [R1+0xc78], R12 ;  /* 0x000c780c01007387 */ /* 0x000fe20000100800 */
[----:B-1----:R-:W-:-:S03]  /*23150*/  SEL R10, RZ, 0x4, !P1 ;  /* 0x00000004ff0a7807 */ /* 0x002fc60004800000 */
[----:B------:R1:W-:Y:S01]  /*23160*/  STL [R1+0xc74], R15 ;  /* 0x000c740f01007387 */ /* 0x0003e20000100800 */
[----:B------:R-:W-:-:S03]  /*23170*/  SEL R10, R10, RZ, !P0 ;  /* 0x000000ff0a0a7207 */ /* 0x000fc60004000000 */
[----:B--2---:R-:W2:Y:S01]  /*23180*/  LDL.LU R17, [R1+0xbfc] ;  /* 0x000bfc0001117983 */ /* 0x004ea20000300800 */
[----:B------:R-:W-:-:S03]  /*23190*/  IMAD.X R24, R24, 0x1, R2, P3 ;  /* 0x0000000118187824 */ /* 0x000fc600018e0602 */
[----:B------:R-:W3:Y:S01]  /*231a0*/  LDL.LU R16, [R1+0xc00] ;  /* 0x000c000001107983 */ /* 0x000ee20000300800 */
[----:B------:R-:W-:Y:S01]  /*231b0*/  ISETP.NE.U32.AND P1, PT, R10, RZ, PT ;  /* 0x000000ff0a00720c */ /* 0x000fe20003f25070 */
[----:B------:R-:W-:Y:S02]  /*231c0*/  IMAD.MOV.U32 R10, RZ, RZ, R23 ;  /* 0x000000ffff0a7224 */ /* 0x000fe400078e0017 */
[----:B------:R-:W-:Y:S01]  /*231d0*/  IMAD.MOV.U32 R11, RZ, RZ, R24 ;  /* 0x000000ffff0b7224 */ /* 0x000fe200078e0018 */
[----:B-1----:R-:W4:Y:S01]  /*231e0*/  LDL.LU R15, [R1+0xbb4] ;  /* 0x000bb400010f7983 */ /* 0x002f220000300800 */
[----:B------:R-:W-:-:S03]  /*231f0*/  IADD3.X R14, PT, PT, R14, R2, RZ, P4, !PT ;  /* 0x000000020e0e7210 */ /* 0x000fc600027fe4ff */
[----:B------:R-:W4:Y:S04]  /*23200*/  LDL.LU R12, [R1+0xbb8] ;  /* 0x000bb800010c7983 */ /* 0x000f280000300800 */
[----:B------:R-:W-:Y:S04]  /*23210*/  STL [R1+0xc80], R23 ;  /* 0x000c801701007387 */ /* 0x000fe80000100800 */
[----:B------:R-:W-:Y:S04]  /*23220*/  STL [R1+0xc7c], R24 ;  /* 0x000c7c1801007387 */ /* 0x000fe80000100800 */
[----:B------:R-:W-:Y:S04]  /*23230*/  STL [R1+0xc38], R13 ;  /* 0x000c380d01007387 */ /* 0x000fe80000100800 */
[----:B------:R1:W-:Y:S04]  /*23240*/  LDGSTS.E [R9+0x3080], desc[UR8][R10.64], P2 ;  /* 0x030800000a097fae */ /* 0x0003e800091a1008 */
[----:B------:R1:W-:Y:S02]  /*23250*/  STL [R1+0xc34], R14 ;  /* 0x000c340e01007387 */ /* 0x0003e40000100800 */
[----:B-1----:R-:W-:Y:S01]  /*23260*/  IMAD.MOV.U32 R11, RZ, RZ, R14 ;  /* 0x000000ffff0b7224 */ /* 0x002fe200078e000e */
[----:B------:R-:W-:Y:S01]  /*23270*/  MOV R10, R13 ;  /* 0x0000000d000a7202 */ /* 0x000fe20000000f00 */
[----:B------:R-:W4:Y:S04]  /*23280*/  LDL.LU R14, [R1+0xbbc] ;  /* 0x000bbc00010e7983 */ /* 0x000f280000300800 */
[----:B------:R-:W4:Y:S01]  /*23290*/  LDL.LU R13, [R1+0xbc0] ;  /* 0x000bc000010d7983 */ /* 0x000f220000300800 */
[----:B------:R-:W-:-:S03]  /*232a0*/  ISETP.GT.AND P2, PT, R8, 0x38, PT ;  /* 0x000000380800780c */ /* 0x000fc60003f44270 */
[----:B------:R1:W-:Y:S01]  /*232b0*/  LDGSTS.E [R9+0x3400], desc[UR8][R10.64], P1 ;  /* 0x034000000a097fae */ /* 0x0003e200089a1008 */
[-C--:B------:R-:W-:Y:S02]  /*232c0*/  IADD3 R21, P3, PT, R21, R3.reuse, RZ ;  /* 0x0000000315157210 */ /* 0x080fe40007f7e0ff */
[----:B------:R-:W-:-:S03]  /*232d0*/  IADD3 R19, P4, PT, R19, R3, RZ ;  /* 0x0000000313137210 */ /* 0x000fc60007f9e0ff */
[----:B------:R-:W-:Y:S01]  /*232e0*/  IMAD.X R22, R22, 0x1, R2, P3 ;  /* 0x0000000116167824 */ /* 0x000fe200018e0602 */
[----:B-1----:R-:W-:-:S04]  /*232f0*/  SEL R10, RZ, 0x4, !P2 ;  /* 0x00000004ff0a7807 */ /* 0x002fc80005000000 */
[----:B------:R-:W-:Y:S01]  /*23300*/  SEL R10, R10, RZ, !P0 ;  /* 0x000000ff0a0a7207 */ /* 0x000fe20004000000 */
[----:B------:R-:W-:-:S03]  /*23310*/  IMAD.MOV.U32 R11, RZ, RZ, R22 ;  /* 0x000000ffff0b7224 */ /* 0x000fc600078e0016 */
[----:B------:R-:W-:Y:S01]  /*23320*/  ISETP.NE.U32.AND P2, PT, R10, RZ, PT ;  /* 0x000000ff0a00720c */ /* 0x000fe20003f45070 */
[----:B------:R-:W-:Y:S01]  /*23330*/  IMAD.MOV.U32 R10, RZ, RZ, R21 ;  /* 0x000000ffff0a7224 */ /* 0x000fe200078e0015 */
[----:B------:R-:W-:-:S04]  /*23340*/  IADD3.X R20, PT, PT, R20, R2, RZ, P4, !PT ;  /* 0x0000000214147210 */ /* 0x000fc800027fe4ff */
[----:B------:R1:W-:Y:S01]  /*23350*/  LDGSTS.E [R9+0x3480], desc[UR8][R10.64], P1 ;  /* 0x034800000a097fae */ /* 0x0003e200089a1008 */
[----:B------:R-:W-:Y:S02]  /*23360*/  ISETP.GT.AND P1, PT, R8, 0x3c, PT ;  /* 0x0000003c0800780c */ /* 0x000fe40003f24270 */
[----:B-1----:R-:W-:Y:S01]  /*23370*/  MOV R10, R19 ;  /* 0x00000013000a7202 */ /* 0x002fe20000000f00 */
[----:B------:R-:W-:-:S05]  /*23380*/  IMAD.MOV.U32 R11, RZ, RZ, R20 ;  /* 0x000000ffff0b7224 */ /* 0x000fca00078e0014 */
[----:B------:R1:W-:Y:S02]  /*23390*/  LDGSTS.E [R9+0x3800], desc[UR8][R10.64], P2 ;  /* 0x038000000a097fae */ /* 0x0003e400091a1008 */
[----:B-1----:R-:W-:-:S04]  /*233a0*/  SEL R10, RZ, 0x4, !P1 ;  /* 0x00000004ff0a7807 */ /* 0x002fc80004800000 */
[----:B------:R-:W-:Y:S01]  /*233b0*/  SEL R10, R10, RZ, !P0 ;  /* 0x000000ff0a0a7207 */ /* 0x000fe20004000000 */
[----:B------:R-:W-:Y:S03]  /*233c0*/  STL [R1+0xc40], R21 ;  /* 0x000c401501007387 */ /* 0x000fe60000100800 */
[----:B------:R-:W-:Y:S01]  /*233d0*/  ISETP.NE.U32.AND P1, PT, R10, RZ, PT ;  /* 0x000000ff0a00720c */ /* 0x000fe20003f25070 */
[----:B------:R-:W-:Y:S04]  /*233e0*/  STL [R1+0xc3c], R22 ;  /* 0x000c3c1601007387 */ /* 0x000fe80000100800 */
[----:B------:R-:W-:Y:S04]  /*233f0*/  STL [R1+0xbf8], R19 ;  /* 0x000bf81301007387 */ /* 0x000fe80000100800 */
[----:B------:R-:W-:Y:S01]  /*23400*/  STL [R1+0xbf4], R20 ;  /* 0x000bf41401007387 */ /* 0x000fe20000100800 */
[----:B---3--:R-:W-:-:S05]  /*23410*/  IADD3 R16, P3, PT, R16, R3, RZ ;  /* 0x0000000310107210 */ /* 0x008fca0007f7e0ff */
[----:B--2---:R-:W-:Y:S01]  /*23420*/  IMAD.X R17, R17, 0x1, R2, P3 ;  /* 0x0000000111117824 */ /* 0x004fe200018e0602 */
[----:B----4-:R-:W-:Y:S01]  /*23430*/  IADD3 R12, P4, PT, R12, R3, RZ ;  /* 0x000000030c0c7210 */ /* 0x010fe20007f9e0ff */
[----:B------:R-:W-:Y:S02]  /*23440*/  IMAD.MOV.U32 R10, RZ, RZ, R16 ;  /* 0x000000ffff0a7224 */ /* 0x000fe400078e0010 */
[----:B------:R-:W-:Y:S01]  /*23450*/  IMAD.MOV.U32 R11, RZ, RZ, R17 ;  /* 0x000000ffff0b7224 */ /* 0x000fe200078e0011 */
[----:B------:R-:W-:Y:S01]  /*23460*/  IADD3.X R15, PT, PT, R15, R2, RZ, P4, !PT ;  /* 0x000000020f0f7210 */ /* 0x000fe200027fe4ff */
[----:B------:R-:W-:Y:S04]  /*23470*/  STL [R1+0xc00], R16 ;  /* 0x000c001001007387 */ /* 0x000fe80000100800 */
[----:B------:R-:W-:Y:S04]  /*23480*/  STL [R1+0xbfc], R17 ;  /* 0x000bfc1101007387 */ /* 0x000fe80000100800 */
[----:B------:R1:W-:Y:S01]  /*23490*/  LDGSTS.E [R9+0x3880], desc[UR8][R10.64], P2 ;  /* 0x038800000a097fae */ /* 0x0003e200091a1008 */
[----:B------:R-:W-:-:S03]  /*234a0*/  ISETP.GT.AND P2, PT, R8, 0x40, PT ;  /* 0x000000400800780c */ /* 0x000fc60003f44270 */
[----:B------:R2:W-:Y:S04]  /*234b0*/  STL [R1+0xbb8], R12 ;  /* 0x000bb80c01007387 */ /* 0x0005e80000100800 */
[----:B------:R3:W-:Y:S01]  /*234c0*/  STL [R1+0xbb4], R15 ;  /* 0x000bb40f01007387 */ /* 0x0007e20000100800 */
[----:B-1----:R-:W-:Y:S01]  /*234d0*/  MOV R10, R12 ;  /* 0x0000000c000a7202 */ /* 0x002fe20000000f00 */
[----:B------:R-:W-:Y:S02]  /*234e0*/  IMAD.MOV.U32 R11, RZ, RZ, R15 ;  /* 0x000000ffff0b7224 */ /* 0x000fe400078e000f */
[----:B--2---:R-:W2:Y:S04]  /*234f0*/  LDL.LU R12, [R1+0x34] ;  /* 0x00003400010c7983 */ /* 0x004ea80000300800 */
[----:B------:R1:W-:Y:S01]  /*23500*/  LDGSTS.E [R9+0x3c00], desc[UR8][R10.64], P1 ;  /* 0x03c000000a097fae */ /* 0x0003e200089a1008 */
[----:B------:R-:W-:-:S05]  /*23510*/  IADD3 R13, P3, PT, R13, R3, RZ ;  /* 0x000000030d0d7210 */ /* 0x000fca0007f7e0ff */
[----:B------:R-:W-:Y:S01]  /*23520*/  IMAD.X R14, R14, 0x1, R2, P3 ;  /* 0x000000010e0e7824 */ /* 0x000fe200018e0602 */
[----:B------:R4:W-:Y:S01]  /*23530*/  STL [R1+0xbc0], R13 ;  /* 0x000bc00d01007387 */ /* 0x0009e20000100800 */
[----:B-1----:R-:W-:-:S03]  /*23540*/  SEL R10, RZ, 0x4, !P2 ;  /* 0x00000004ff0a7807 */ /* 0x002fc60005000000 */
[----:B------:R1:W-:Y:S04]  /*23550*/  STL [R1+0xbbc], R14 ;  /* 0x000bbc0e01007387 */ /* 0x0003e80000100800 */
[----:B------:R-:W2:Y:S01]  /*23560*/  LDL.LU R22, [R1+0x30] ;  /* 0x0000300001167983 */ /* 0x000ea20000300800 */
[----:B------:R-:W-:-:S03]  /*23570*/  SEL R10, R10, RZ, !P0 ;  /* 0x000000ff0a0a7207 */ /* 0x000fc60004000000 */
[----:B------:R-:W2:Y:S04]  /*23580*/  LDL.LU R21, [R1+0x38] ;  /* 0x0000380001157983 */ /* 0x000ea80000300800 */
[----:B------:R-:W2:Y:S01]  /*23590*/  LDL.LU R16, [R1+0x3c] ;  /* 0x00003c0001107983 */ /* 0x000ea20000300800 */
[----:B------:R-:W-:Y:S01]  /*235a0*/  ISETP.NE.U32.AND P2, PT, R10, RZ, PT ;  /* 0x000000ff0a00720c */ /* 0x000fe20003f45070 */
[----:B------:R-:W-:Y:S02]  /*235b0*/  IMAD.MOV.U32 R10, RZ, RZ, R13 ;  /* 0x000000ffff0a7224 */ /* 0x000fe400078e000d */
[----:B---3--:R-:W3:Y:S04]  /*235c0*/  LDL.LU R15, [R1+0x70] ;  /* 0x00007000010f7983 */ /* 0x008ee80000300800 */
[----:B----4-:R-:W4:Y:S01]  /*235d0*/  LDL.LU R13, [R1+0x74] ;  /* 0x00007400010d7983 */ /* 0x010f220000300800 */
[-C--:B------:R-:W-:Y:S01]  /*235e0*/  IADD3 R234, P4, PT, R234, R3.reuse, RZ ;  /* 0x00000003eaea7210 */ /* 0x080fe20007f9e0ff */
[----:B------:R-:W-:Y:S01]  /*235f0*/  IMAD.MOV.U32 R11, RZ, RZ, R14 ;  /* 0x000000ffff0b7224 */ /* 0x000fe200078e000e */
[----:B------:R-:W-:Y:S01]  /*23600*/  IADD3 R236, P3, PT, R236, R3, RZ ;  /* 0x00000003ecec7210 */ /* 0x000fe20007f7e0ff */
[----:B------:R-:W3:Y:S01]  /*23610*/  LDL.LU R20, [R1+0x78] ;  /* 0x0000780001147983 */ /* 0x000ee20000300800 */
[----:B------:R-:W-:-:S03]  /*23620*/  IADD3.X R233, PT, PT, R233, R2, RZ, P4, !PT ;  /* 0x00000002e9e97210 */ /* 0x000fc600027fe4ff */
[----:B------:R1:W-:Y:S01]  /*23630*/  LDGSTS.E [R9+0x3c80], desc[UR8][R10.64], P1 ;  /* 0x03c800000a097fae */ /* 0x0003e200089a1008 */
[----:B------:R-:W-:Y:S01]  /*23640*/  ISETP.GT.AND P1, PT, R8, 0x44, PT ;  /* 0x000000440800780c */ /* 0x000fe20003f24270 */
[----:B------:R-:W-:Y:S02]  /*23650*/  IMAD.X R235, R235, 0x1, R2, P3 ;  /* 0x00000001ebeb7824 */ /* 0x000fe400018e0602 */
[----:B------:R-:W3:Y:S01]  /*23660*/  LDL.LU R19, [R1+0x7c] ;  /* 0x00007c0001137983 */ /* 0x000ee20000300800 */
[----:B-1----:R-:W-:Y:S01]  /*23670*/  MOV R10, R234 ;  /* 0x000000ea000a7202 */ /* 0x002fe20000000f00 */
[----:B------:R-:W-:Y:S01]  /*23680*/  IMAD.MOV.U32 R11, RZ, RZ, R233 ;  /* 0x000000ffff0b7224 */ /* 0x000fe200078e00e9 */
[----:B------:R-:W-:Y:S01]  /*23690*/  IADD3 R250, P4, PT, R250, R3, RZ ;  /* 0x00000003fafa7210 */ /* 0x000fe20007f9e0ff */
[----:B------:R-:W3:Y:S04]  /*236a0*/  LDL.LU R17, [R1+0xb0] ;  /* 0x0000b00001117983 */ /* 0x000ee80000300800 */
[----:B------:R1:W-:Y:S01]  /*236b0*/  LDGSTS.E [R9+0x4000], desc[UR8][R10.64], P2 ;  /* 0x040000000a097fae */ /* 0x0003e200091a1008 */
[----:B------:R-:W-:-:S02]  /*236c0*/  IADD3.X R249, PT, PT, R249, R2, RZ, P4, !PT ;  /* 0x00000002f9f97210 */ /* 0x000fc400027fe4ff */
[----:B------:R-:W-:Y:S01]  /*236d0*/  IADD3 R252, P3, PT, R252, R3, RZ ;  /* 0x00000003fcfc7210 */ /* 0x000fe20007f7e0ff */
[----:B------:R-:W3:Y:S01]  /*236e0*/  LDL.LU R14, [R1+0xb4] ;  /* 0x0000b400010e7983 */ /* 0x000ee20000300800 */
[----:B-1----:R-:W-:-:S04]  /*236f0*/  SEL R10, RZ, 0x4, !P1 ;  /* 0x00000004ff0a7807 */ /* 0x002fc80004800000 */
[----:B------:R-:W-:Y:S01]  /*23700*/  SEL R10, R10, RZ, !P0 ;  /* 0x000000ff0a0a7207 */ /* 0x000fe20004000000 */
[----:B------:R-:W-:-:S03]  /*23710*/  IMAD.MOV.U32 R11, RZ, RZ, R235 ;  /* 0x000000ffff0b7224 */ /* 0x000fc600078e00eb */
[----:B------:R-:W-:Y:S01]  /*23720*/  ISETP.NE.U32.AND P1, PT, R10, RZ, PT ;  /* 0x000000ff0a00720c */ /* 0x000fe20003f25070 */
[----:B------:R-:W-:-:S05]  /*23730*/  IMAD.MOV.U32 R10, RZ, RZ, R236 ;  /* 0x000000ffff0a7224 */ /* 0x000fca00078e00ec */
[----:B------:R1:W-:Y:S01]  /*23740*/  LDGSTS.E [R9+0x4080], desc[UR8][R10.64], P2 ;  /* 0x040800000a097fae */ /* 0x0003e200091a1008 */
[----:B------:R-:W-:Y:S02]  /*23750*/  ISETP.GT.AND P2, PT, R8, 0x48, PT ;  /* 0x000000480800780c */ /* 0x000fe40003f44270 */
[----:B-1----:R-:W-:Y:S01]  /*23760*/  MOV R10, R250 ;  /* 0x000000fa000a7202 */ /* 0x002fe20000000f00 */
[----:B------:R-:W-:-:S05]  /*23770*/  IMAD.MOV.U32 R11, RZ, RZ, R249 ;  /* 0x000000ffff0b7224 */ /* 0x000fca00078e00f9 */
[----:B------:R1:W-:Y:S01]  /*23780*/  LDGSTS.E [R9+0x4400], desc[UR8][R10.64], P1 ;  /* 0x044000000a097fae */ /* 0x0003e200089a1008 */
[----:B------:R-:W-:Y:S01]  /*23790*/  IMAD.X R251, R251, 0x1, R2, P3 ;  /* 0x00000001fbfb7824 */ /* 0x000fe200018e0602 */
[----:B-1----:R-:W-:-:S04]  /*237a0*/  SEL R10, RZ, 0x4, !P2 ;  /* 0x00000004ff0a7807 */ /* 0x002fc80005000000 */
[----:B------:R-:W-:Y:S01]  /*237b0*/  SEL R10, R10, RZ, !P0 ;  /* 0x000000ff0a0a7207 */ /* 0x000fe20004000000 */
[----:B------:R-:W-:-:S03]  /*237c0*/  IMAD.MOV.U32 R11, RZ, RZ, R251 ;  /* 0x000000ffff0b7224 */ /* 0x000fc600078e00fb */
[----:B------:R-:W-:Y:S01]  /*237d0*/  ISETP.NE.U32.AND P2, PT, R10, RZ, PT ;  /* 0x000000ff0a00720c */ /* 0x000fe20003f45070 */
[----:B------:R-:W-:-:S05]  /*237e0*/  IMAD.MOV.U32 R10, RZ, RZ, R252 ;  /* 0x000000ffff0a7224 */ /* 0x000fca00078e00fc */
[----:B------:R1:W-:Y:S01]  /*237f0*/  LDGSTS.E [R9+0x4480], desc[UR8][R10.64], P1 ;  /* 0x044800000a097fae */ /* 0x0003e200089a1008 */
[----:B------:R-:W-:Y:S02]  /*23800*/  ISETP.GT.AND P1, PT, R8, 0x4c, PT ;  /* 0x0000004c0800780c */ /* 0x000fe40003f24270 */
[----:B--2---:R-:W-:-:S04]  /*23810*/  IADD3 R12, P4, PT, R12, R3, RZ ;  /* 0x000000030c0c7210 */ /* 0x004fc80007f9e0ff */
[----:B-1----:R-:W-:Y:S01]  /*23820*/  MOV R10, R12 ;  /* 0x0000000c000a7202 */ /* 0x002fe20000000f00 */
[----:B------:R1:W-:Y:S01]  /*23830*/  STL [R1+0x34], R12 ;  /* 0x0000340c01007387 */ /* 0x0003e20000100800 */
[----:B------:R-:W-:-:S05]  /*23840*/  IADD3.X R22, PT, PT, R22, R2, RZ, P4, !PT ;  /* 0x0000000216167210 */ /* 0x000fca00027fe4ff */
[----:B------:R-:W-:Y:S01]  /*23850*/  IMAD.MOV.U32 R11, RZ, RZ, R22 ;  /* 0x000000ffff0b7224 */ /* 0x000fe200078e0016 */
[-C--:B------:R-:W-:Y:S01]  /*23860*/  IADD3 R16, P3, PT, R16, R3.reuse, RZ ;  /* 0x0000000310107210 */ /* 0x080fe20007f7e0ff */
[----:B------:R-:W-:Y:S04]  /*23870*/  STL [R1+0x30], R22 ;  /* 0x0000301601007387 */ /* 0x000fe80000100800 */
[----:B------:R-:W-:Y:S01]  /*23880*/  IMAD.X R21, R21, 0x1, R2, P3 ;  /* 0x0000000115157824 */ /* 0x000fe200018e0602 */
[----:B------:R2:W-:Y:S01]  /*23890*/  LDGSTS.E [R9+0x4800], desc[UR8][R10.64], P2 ;  /* 0x048000000a097fae */ /* 0x0005e200091a1008 */
[----:B----4-:R-:W-:-:S03]  /*238a0*/  IADD3 R13, P4, PT, R13, R3, RZ ;  /* 0x000000030d0d7210 */ /* 0x010fc60007f9e0ff */
[----:B------:R-:W4:Y:S04]  /*238b0*/  LDL.LU R23, [R1+0xbc] ;  /* 0x0000bc0001177983 */ /* 0x000f280000300800 */
[----:B-1----:R-:W4:Y:S01]  /*238c0*/  LDL.LU R12, [R1+0xf4] ;  /* 0x0000f400010c7983 */ /* 0x002f220000300800 */
[----:B--2---:R-:W-:-:S03]  /*238d0*/  SEL R10, RZ, 0x4, !P1 ;  /* 0x00000004ff0a7807 */ /* 0x004fc60004800000 */
[----:B------:R1:W-:Y:S01]  /*238e0*/  STL [R1+0x3c], R16 ;  /* 0x00003c1001007387 */ /* 0x0003e20000100800 */
[----:B---3--:R-:W-:Y:S02]  /*238f0*/  IADD3.X R15, PT, PT, R15, R2, RZ, P4, !PT ;  /* 0x000000020f0f7210 */ /* 0x008fe400027fe4ff */
[----:B------:R-:W-:Y:S01]  /*23900*/  SEL R10, R10, RZ, !P0 ;  /* 0x000000ff0a0a7207 */ /* 0x000fe20004000000 */
[----:B------:R2:W-:Y:S04]  /*23910*/  STL [R1+0x38], R21 ;  /* 0x0000381501007387 */ /* 0x0005e80000100800 */
[----:B------:R3:W-:Y:S01]  /*23920*/  STL [R1+0x74], R13 ;  /* 0x0000740d01007387 */ /* 0x0007e20000100800 */
[----:B------:R-:W-:-:S03]  /*23930*/  ISETP.NE.U32.AND P1, PT, R10, RZ, PT ;  /* 0x000000ff0a00720c */ /* 0x000fc60003f25070 */
[----:B------:R-:W4:Y:S01]  /*23940*/  LDL.LU R24, [R1+0xb8] ;  /* 0x0000b80001187983 */ /* 0x000f220000300800 */
[----:B------:R-:W-:Y:S02]  /*23950*/  IMAD.MOV.U32 R10, RZ, RZ, R16 ;  /* 0x000000ffff0a7224 */ /* 0x000fe400078e0010 */
[----:B------:R-:W-:Y:S01]  /*23960*/  IMAD.MOV.U32 R11, RZ, RZ, R21 ;  /* 0x000000ffff0b7224 */ /* 0x000fe200078e0015 */
[----:B------:R2:W-:Y:S04]  /*23970*/  STL [R1+0x70], R15 ;  /* 0x0000700f01007387 */ /* 0x0005e80000100800 */
[----:B-1----:R-:W4:Y:S04]  /*23980*/  LDL.LU R16, [R1+0xf0] ;  /* 0x0000f00001107983 */ /* 0x002f280000300800 */
[----:B------:R1:W-:Y:S04]  /*23990*/  LDGSTS.E [R9+0x4880], desc[UR8][R10.64], P2 ;  /* 0x048800000a097fae */ /* 0x0003e800091a1008 */
[----:B--2---:R-:W2:Y:S01]  /*239a0*/  LDL.LU R21, [R1+0xf8] ;  /* 0x0000f80001157983 */ /* 0x004ea20000300800 */
[----:B-1----:R-:W-:-:S03]  /*239b0*/  MOV R10, R13 ;  /* 0x0000000d000a7202 */ /* 0x002fc60000000f00 */
[----:B---3--:R-:W3:Y:S01]  /*239c0*/  LDL.LU R13, [R1+0xfc] ;  /* 0x0000fc00010d7983 */ /* 0x008ee20000300800 */
[----:B------:R-:W-:-:S03]  /*239d0*/  IMAD.MOV.U32 R11, RZ, RZ, R15 ;  /* 0x000000ffff0b7224 */ /* 0x000fc600078e000f */
[----:B------:R-:W2:Y:S04]  /*239e0*/  LDL.LU R22, [R1+0x130] ;  /* 0x0001300001167983 */ /* 0x000ea80000300800 */
[----:B------:R-:W2:Y:S01]  /*239f0*/  LDL.LU R15, [R1+0x134] ;  /* 0x00013400010f7983 */ /* 0x000ea20000300800 */
        /* <DEDUP_REMOVED lines=10> */
[----:B------:R-:W-:Y:S01]  /*23aa0*/  IADD3.X R17, PT, PT, R17, R2, RZ, P4, !PT ;  /* 0x0000000211117210 */ /* 0x000fe200027fe4ff */
[----:B------:R-:W-:Y:S04]  /*23ab0*/  STL [R1+0x7c], R19 ;  /* 0x00007c1301007387 */ /* 0x000fe80000100800 */
[----:B------:R1:W-:Y:S04]  /*23ac0*/  STL [R1+0x78], R20 ;  /* 0x0000781401007387 */ /* 0x0003e80000100800 */
[----:B------:R-:W-:Y:S04]  /*23ad0*/  STL [R1+0xb4], R14 ;  /* 0x0000b40e01007387 */ /* 0x000fe80000100800 */
[----:B------:R1:W-:Y:S01]  /*23ae0*/  LDGSTS.E [R9+0x4c80], desc[UR8][R10.64], P1 ;  /* 0x04c800000a097fae */ /* 0x0003e200089a1008 */
[----:B------:R-:W-:-:S03]  /*23af0*/  ISETP.GT.AND P1, PT, R8, 0x54, PT ;  /* 0x000000540800780c */ /* 0x000fc60003f24270 */
[----:B------:R1:W-:Y:S04]  /*23b00*/  STL [R1+0xb0], R17 ;  /* 0x0000b01101007387 */ /* 0x0003e80000100800 */
[----:B-1----:R-:W2:Y:S01]  /*23b10*/  LDL.LU R20, [R1+0x138] ;  /* 0x0001380001147983 */ /* 0x002ea20000300800 */
[----:B------:R-:W-:Y:S01]  /*23b20*/  MOV R10, R14 ;  /* 0x0000000e000a7202 */ /* 0x000fe20000000f00 */
[----:B------:R-:W-:Y:S02]  /*23b30*/  IMAD.MOV.U32 R11, RZ, RZ, R17 ;  /* 0x000000ffff0b7224 */ /* 0x000fe400078e0011 */
[----:B------:R-:W2:Y:S04]  /*23b40*/  LDL.LU R19, [R1+0x13c] ;  /* 0x00013c0001137983 */ /* 0x000ea80000300800 */
[----:B------:R1:W-:Y:S04]  /*23b50*/  LDGSTS.E [R9+0x5000], desc[UR8][R10.64], P2 ;  /* 0x050000000a097fae */ /* 0x0003e800091a1008 */
[----:B------:R-:W2:Y:S04]  /*23b60*/  LDL.LU R17, [R1+0x170] ;  /* 0x0001700001117983 */ /* 0x000ea80000300800 */
[----:B------:R-:W2:Y:S01]  /*23b70*/  LDL.LU R14, [R1+0x174] ;  /* 0x00017400010e7983 */ /* 0x000ea20000300800 */
[----:B-1----:R-:W-:-:S04]  /*23b80*/  SEL R10, RZ, 0x4, !P1 ;  /* 0x00000004ff0a7807 */ /* 0x002fc80004800000 */
[----:B------:R-:W-:-:S04]  /*23b90*/  SEL R10, R10, RZ, !P0 ;  /* 0x000000ff0a0a7207 */ /* 0x000fc80004000000 */
[----:B------:R-:W-:Y:S02]  /*23ba0*/  ISETP.NE.U32.AND P1, PT, R10, RZ, PT ;  /* 0x000000ff0a00720c */ /* 0x000fe40003f25070 */
[-C--:B----4-:R-:W-:Y:S02]  /*23bb0*/  IADD3 R23, P3, PT, R23, R3.reuse, RZ ;  /* 0x0000000317177210 */ /* 0x090fe40007f7e0ff */
[----:B------:R-:W-:-:S03]  /*23bc0*/  IADD3 R12, P4, PT, R12, R3, RZ ;  /* 0x000000030c0c7210 */ /* 0x000fc60007f9e0ff */
[----:B------:R-:W-:Y:S01]  /*23bd0*/  IMAD.MOV.U32 R10, RZ, RZ, R23 ;  /* 0x000000ffff0a7224 */ /* 0x000fe200078e0017 */
[----:B------:R-:W-:Y:S01]  /*23be0*/  STL [R1+0xbc], R23 ;  /* 0x0000bc1701007387 */ /* 0x000fe20000100800 */
        /* <DEDUP_REMOVED lines=8> */
[----:B---3--:R-:W-:-:S04]  /*23c70*/  IADD3 R13, P3, PT, R13, R3, RZ ;  /* 0x000000030d0d7210 */ /* 0x008fc80007f7e0ff */
[----:B------:R1:W-:Y:S04]  /*23c80*/  LDGSTS.E [R9+0x5400], desc[UR8][R10.64], P1 ;  /* 0x054000000a097fae */ /* 0x0003e800089a1008 */
[----:B------:R-:W-:Y:S01]  /*23c90*/  STL [R1+0xf4], R12 ;  /* 0x0000f40c01007387 */ /* 0x000fe20000100800 */
[----:B--2---:R-:W-:Y:S01]  /*23ca0*/  IMAD.X R21, R21, 0x1, R2, P3 ;  /* 0x0000000115157824 */ /* 0x004fe200018e0602 */
[----:B------:R-:W-:Y:S02]  /*23cb0*/  IADD3 R15, P4, PT, R15, R3, RZ ;  /* 0x000000030f0f7210 */ /* 0x000fe40007f9e0ff */
[----:B------:R2:W-:Y:S01]  /*23cc0*/  STL [R1+0xf0], R16 ;  /* 0x0000f01001007387 */ /* 0x0005e20000100800 */
[----:B-1----:R-:W-:Y:S02]  /*23cd0*/  SEL R10, RZ, 0x4, !P2 ;  /* 0x00000004ff0a7807 */ /* 0x002fe40005000000 */
[----:B------:R-:W-:-:S02]  /*23ce0*/  IADD3.X R22, PT, PT, R22, R2, RZ, P4, !PT ;  /* 0x0000000216167210 */ /* 0x000fc400027fe4ff */
[----:B------:R-:W-:Y:S01]  /*23cf0*/  SEL R10, R10, RZ, !P0 ;  /* 0x000000ff0a0a7207 */ /* 0x000fe20004000000 */
[----:B--2---:R-:W2:Y:S01]  /*23d00*/  LDL.LU R16, [R1+0x17c] ;  /* 0x00017c0001107983 */ /* 0x004ea20000300800 */
[----:B------:R-:W-:-:S03]  /*23d10*/  IMAD.MOV.U32 R11, RZ, RZ, R21 ;  /* 0x000000ffff0b7224 */ /* 0x000fc600078e0015 */
[----:B------:R-:W3:Y:S01]  /*23d20*/  LDL.LU R12, [R1+0x1b4] ;  /* 0x0001b400010c7983 */ /* 0x000ee20000300800 */
[----:B------:R-:W-:-:S03]  /*23d30*/  ISETP.NE.U32.AND P2, PT, R10, RZ, PT ;  /* 0x000000ff0a00720c */ /* 0x000fc60003f45070 */
[----:B------:R-:W-:Y:S01]  /*23d40*/  STL [R1+0xfc], R13 ;  /* 0x0000fc0d01007387 */ /* 0x000fe20000100800 */
[----:B------:R-:W-:-:S03]  /*23d50*/  IMAD.MOV.U32 R10, RZ, RZ, R13 ;  /* 0x000000ffff0a7224 */ /* 0x000fc600078e000d */
[----:B------:R1:W-:Y:S04]  /*23d60*/  STL [R1+0xf8], R21 ;  /* 0x0000f81501007387 */ /* 0x0003e80000100800 */
[----:B------:R4:W-:Y:S04]  /*23d70*/  STL [R1+0x134], R15 ;  /* 0x0001340f01007387 */ /* 0x0009e80000100800 */
[----:B------:R4:W-:Y:S04]  /*23d80*/  LDGSTS.E [R9+0x5480], desc[UR8][R10.64], P1 ;  /* 0x054800000a097fae */ /* 0x0009e800089a1008 */
[----:B-1----:R-:W3:Y:S04]  /*23d90*/  LDL.LU R21, [R1+0x178] ;  /* 0x0001780001157983 */ /* 0x002ee80000300800 */
[----:B------:R-:W-:Y:S04]  /*23da0*/  STL [R1+0x130], R22 ;  /* 0x0001301601007387 */ /* 0x000fe80000100800 */
[----:B------:R-:W3:Y:S01]  /*23db0*/  LDL.LU R13, [R1+0x1b0] ;  /* 0x0001b000010d7983 */ /* 0x000ee20000300800 */
[----:B----4-:R-:W-:Y:S01]  /*23dc0*/  MOV R10, R15 ;  /* 0x0000000f000a7202 */ /* 0x010fe20000000f00 */
[----:B------:R-:W-:Y:S01]  /*23dd0*/  IMAD.MOV.U32 R11, RZ, RZ, R22 ;  /* 0x000000ffff0b7224 */ /* 0x000fe200078e0016 */
[----:B------:R-:W-:Y:S01]  /*23de0*/  ISETP.GT.AND P1, PT, R8, 0x5c, PT ;  /* 0x0000005c0800780c */ /* 0x000fe20003f24270 */
[----:B------:R-:W4:Y:S04]  /*23df0*/  LDL.LU R23, [R1+0x1bc] ;  /* 0x0001bc0001177983 */ /* 0x000f280000300800 */
[----:B------:R1:W-:Y:S01]  /*23e00*/  LDGSTS.E [R9+0x5800], desc[UR8][R10.64], P2 ;  /* 0x058000000a097fae */ /* 0x0003e200091a1008 */
[----:B------:R-:W-:-:S03]  /*23e10*/  IADD3 R19, P3, PT, R19, R3, RZ ;  /* 0x0000000313137210 */ /* 0x000fc60007f7e0ff */
[----:B------:R-:W4:Y:S02]  /*23e20*/  LDL.LU R15, [R1+0x1f4] ;  /* 0x0001f400010f7983 */ /* 0x000f240000300800 */
[----:B------:R-:W-:Y:S02]  /*23e30*/  IMAD.X R20, R20, 0x1, R2, P3 ;  /* 0x0000000114147824 */ /* 0x000fe400018e0602 */
[----:B------:R1:W-:Y:S02]  /*23e40*/  STL [R1+0x13c], R19 ;  /* 0x00013c1301007387 */ /* 0x0003e40000100800 */
[----:B-1----:R-:W-:Y:S02]  /*23e50*/  SEL R10, RZ, 0x4, !P1 ;  /* 0x00000004ff0a7807 */ /* 0x002fe40004800000 */
[----:B------:R-:W-:Y:S01]  /*23e60*/  IADD3 R14, P4, PT, R14, R3, RZ ;  /* 0x000000030e0e7210 */ /* 0x000fe20007f9e0ff */
[----:B------:R1:W-:Y:S01]  /*23e70*/  STL [R1+0x138], R20 ;  /* 0x0001381401007387 */ /* 0x0003e20000100800 */
[----:B------:R-:W-:-:S02]  /*23e80*/  SEL R10, R10, RZ, !P0 ;  /* 0x000000ff0a0a7207 */ /* 0x000fc40004000000 */
[----:B------:R-:W-:Y:S01]  /*23e90*/  IADD3.X R17, PT, PT, R17, R2, RZ, P4, !PT ;  /* 0x0000000211117210 */ /* 0x000fe200027fe4ff */
[----:B------:R-:W-:Y:S01]  /*23ea0*/  STL [R1+0x174], R14 ;  /* 0x0001740e01007387 */ /* 0x000fe20000100800 */
[----:B------:R-:W-:Y:S01]  /*23eb0*/  ISETP.NE.U32.AND P1, PT, R10, RZ, PT ;  /* 0x000000ff0a00720c */ /* 0x000fe20003f25070 */
[----:B------:R-:W-:Y:S02]  /*23ec0*/  IMAD.MOV.U32 R10, RZ, RZ, R19 ;  /* 0x000000ffff0a7224 */ /* 0x000fe400078e0013 */
[----:B------:R-:W4:Y:S01]  /*23ed0*/  LDL.LU R24, [R1+0x1b8] ;  /* 0x0001b80001187983 */ /* 0x000f220000300800 */
[----:B------:R-:W-:-:S03]  /*23ee0*/  IMAD.MOV.U32 R11, RZ, RZ, R20 ;  /* 0x000000ffff0b7224 */ /* 0x000fc600078e0014 */
[----:B------:R1:W-:Y:S04]  /*23ef0*/  STL [R1+0x170], R17 ;  /* 0x0001701101007387 */ /* 0x0003e80000100800 */
[----:B------:R-:W4:Y:S04]  /*23f00*/  LDL.LU R19, [R1+0x1f0] ;  /* 0x0001f00001137983 */ /* 0x000f280000300800 */
[----:B------:R1:W-:Y:S04]  /*23f10*/  LDGSTS.E [R9+0x5880], desc[UR8][R10.64], P2 ;  /* 0x058800000a097fae */ /* 0x0003e800091a1008 */
[----:B-1----:R-:W4:Y:S01]  /*23f20*/  LDL.LU R20, [R1+0x1f8] ;  /* 0x0001f80001147983 */ /* 0x002f220000300800 */
[----:B------:R-:W-:-:S03]  /*23f30*/  IMAD.MOV.U32 R11, RZ, RZ, R17 ;  /* 0x000000ffff0b7224 */ /* 0x000fc600078e0011 */
[----:B------:R-:W4:Y:S01]  /*23f40*/  LDL.LU R17, [R1+0x1fc] ;  /* 0x0001fc0001117983 */ /* 0x000f220000300800 */
[----:B------:R-:W-:-:S03]  /*23f50*/  MOV R10, R14 ;  /* 0x0000000e000a7202 */ /* 0x000fc60000000f00 */
[----:B------:R-:W4:Y:S01]  /*23f60*/  LDL.LU R22, [R1+0x230] ;  /* 0x0002300001167983 */ /* 0x000f220000300800 */
[----:B------:R-:W-:-:S03]  /*23f70*/  ISETP.GT.AND P2, PT, R8, 0x60, PT ;  /* 0x000000600800780c */ /* 0x000fc60003f44270 */
[----:B------:R-:W4:Y:S04]  /*23f80*/  LDL.LU R14, [R1+0x234] ;  /* 0x00023400010e7983 */ /* 0x000f280000300800 */
[----:B------:R1:W-:Y:S02]  /*23f90*/  LDGSTS.E [R9+0x5c00], desc[UR8][R10.64], P1 ;  /* 0x05c000000a097fae */ /* 0x0003e400089a1008 */
[----:B-1----:R-:W-:-:S04]  /*23fa0*/  SEL R10, RZ, 0x4, !P2 ;  /* 0x00000004ff0a7807 */ /* 0x002fc80005000000 */
[----:B------:R-:W-:-:S04]  /*23fb0*/  SEL R10, R10, RZ, !P0 ;  /* 0x000000ff0a0a7207 */ /* 0x000fc80004000000 */
[----:B------:R-:W-:Y:S02]  /*23fc0*/  ISETP.NE.U32.AND P2, PT, R10, RZ, PT ;  /* 0x000000ff0a00720c */ /* 0x000fe40003f45070 */
[-C--:B--2---:R-:W-:Y:S02]  /*23fd0*/  IADD3 R16, P3, PT, R16, R3.reuse, RZ ;  /* 0x0000000310107210 */ /* 0x084fe40007f7e0ff */
[----:B---3--:R-:W-:-:S03]  /*23fe0*/  IADD3 R12, P4, PT, R12, R3, RZ ;  /* 0x000000030c0c7210 */ /* 0x008fc60007f9e0ff */
[----:B------:R-:W-:Y:S01]  /*23ff0*/  STL [R1+0x17c], R16 ;  /* 0x00017c1001007387 */ /* 0x000fe20000100800 */
[----:B------:R-:W-:Y:S02]  /*24000*/  IMAD.MOV.U32 R10, RZ, RZ, R16 ;  /* 0x000000ffff0a7224 */ /* 0x000fe400078e0010 */
[----:B------:R-:W-:-:S05]  /*24010*/  IMAD.X R21, R21, 0x1, R2, P3 ;  /* 0x0000000115157824 */ /* 0x000fca00018e0602 */
[----:B------:R1:W-:Y:S01]  /*24020*/  STL [R1+0x178], R21 ;  /* 0x0001781501007387 */ /* 0x0003e20000100800 */
[----:B------:R-:W-:-:S03]  /*24030*/  IADD3.X R13, PT, PT, R13, R2, RZ, P4, !PT ;  /* 0x000000020d0d7210 */ /* 0x000fc600027fe4ff */
[----:B------:R-:W-:Y:S01]  /*24040*/  STL [R1+0x1b4], R12 ;  /* 0x0001b40c01007387 */ /* 0x000fe20000100800 */
[----:B------:R-:W-:-:S03]  /*24050*/  IMAD.MOV.U32 R11, RZ, RZ, R21 ;  /* 0x000000ffff0b7224 */ /* 0x000fc600078e0015 */
[----:B------:R2:W-:Y:S04]  /*24060*/  STL [R1+0x1b0], R13 ;  /* 0x0001b00d01007387 */ /* 0x0005e80000100800 */
[----:B-1----:R-:W3:Y:S04]  /*24070*/  LDL.LU R21, [R1+0x238] ;  /* 0x0002380001157983 */ /* 0x002ee80000300800 */
[----:B------:R-:W3:Y:S04]  /*24080*/  LDL.LU R16, [R1+0x23c] ;  /* 0x00023c0001107983 */ /* 0x000ee80000300800 */
[----:B------:R1:W-:Y:S02]  /*24090*/  LDGSTS.E [R9+0x5c80], desc[UR8][R10.64], P1 ;  /* 0x05c800000a097fae */ /* 0x0003e400089a1008 */
[----:B-1----:R-:W-:Y:S01]  /*240a0*/  IMAD.MOV.U32 R11, RZ, RZ, R13 ;  /* 0x000000ffff0b7224 */ /* 0x002fe200078e000d */
[----:B------:R-:W-:Y:S01]  /*240b0*/  MOV R10, R12 ;  /* 0x0000000c000a7202 */ /* 0x000fe20000000f00 */
[----:B--2---:R-:W2:Y:S04]  /*240c0*/  LDL.LU R13, [R1+0x270] ;  /* 0x00027000010d7983 */ /* 0x004ea80000300800 */
[----:B------:R-:W2:Y:S01]  /*240d0*/  LDL.LU R12, [R1+0x274] ;  /* 0x00027400010c7983 */ /* 0x000ea20000300800 */
[----:B------:R-:W-:-:S03]  /*240e0*/  ISETP.GT.AND P1, PT, R8, 0x64, PT ;  /* 0x000000640800780c */ /* 0x000fc60003f24270 */
[----:B------:R1:W-:Y:S01]  /*240f0*/  LDGSTS.E [R9+0x6000], desc[UR8][R10.64], P2 ;  /* 0x060000000a097fae */ /* 0x0003e200091a1008 */
[-C--:B----4-:R-:W-:Y:S02]  /*24100*/  IADD3 R23, P3, PT, R23, R3.reuse, RZ ;  /* 0x0000000317177210 */ /* 0x090fe40007f7e0ff */
[----:B------:R-:W-:-:S03]  /*24110*/  IADD3 R15, P4, PT, R15, R3, RZ ;  /* 0x000000030f0f7210 */ /* 0x000fc60007f9e0ff */
[----:B------:R-:W-:Y:S01]  /*24120*/  IMAD.X R24, R24, 0x1, R2, P3 ;  /* 0x0000000118187824 */ /* 0x000fe200018e0602 */
[----:B-1----:R-:W-:-:S04]  /*24130*/  SEL R10, RZ, 0x4, !P1 ;  /* 0x00000004ff0a7807 */ /* 0x002fc80004800000 */
[----:B------:R-:W-:Y:S01]  /*24140*/  SEL R10, R10, RZ, !P0 ;  /* 0x000000ff0a0a7207 */ /* 0x000fe20004000000 */
[----:B------:R-:W-:-:S03]  /*24150*/  IMAD.MOV.U32 R11, RZ, RZ, R24 ;  /* 0x000000ffff0b7224 */ /* 0x000fc600078e0018 */
[----:B------:R-:W-:Y:S01]  /*24160*/  ISETP.NE.U32.AND P1, PT, R10, RZ, PT ;  /* 0x000000ff0a00720c */ /* 0x000fe20003f25070 */
[----:B------:R-:W-:Y:S01]  /*24170*/  IMAD.MOV.U32 R10, RZ, RZ, R23 ;  /* 0x000000ffff0a7224 */ /* 0x000fe200078e0017 */
[----:B------:R-:W-:Y:S02]  /*24180*/  IADD3.X R19, PT, PT, R19, R2, RZ, P4, !PT ;  /* 0x0000000213137210 */ /* 0x000fe400027fe4ff */
[----:B------:R-:W-:Y:S02]  /*24190*/  IADD3 R17, P3, PT, R17, R3, RZ ;  /* 0x0000000311117210 */ /* 0x000fe40007f7e0ff */
[----:B------:R1:W-:Y:S01]  /*241a0*/  LDGSTS.E [R9+0x6080], desc[UR8][R10.64], P2 ;  /* 0x060800000a097fae */ /* 0x0003e200091a1008 */
[----:B------:R-:W-:-:S03]  /*241b0*/  ISETP.GT.AND P2, PT, R8, 0x68, PT ;  /* 0x000000680800780c */ /* 0x000fc60003f44270 */
[----:B------:R-:W-:Y:S01]  /*241c0*/  STL [R1+0x1bc], R23 ;  /* 0x0001bc1701007387 */ /* 0x000fe20000100800 */
[----:B------:R-:W-:Y:S01]  /*241d0*/  IMAD.X R20, R20, 0x1, R2, P3 ;  /* 0x0000000114147824 */ /* 0x000fe200018e0602 */
[----:B------:R-:W-:Y:S02]  /*241e0*/  IADD3 R14, P4, PT, R14, R3, RZ ;  /* 0x000000030e0e7210 */ /* 0x000fe40007f9e0ff */
[----:B------:R-:W-:Y:S01]  /*241f0*/  STL [R1+0x1b8], R24 ;  /* 0x0001b81801007387 */ /* 0x000fe20000100800 */
[----:B-1----:R-:W-:Y:S01]  /*24200*/  MOV R10, R15 ;  /* 0x0000000f000a7202 */ /* 0x002fe20000000f00 */
[----:B------:R-:W-:Y:S02]  /*24210*/  IMAD.MOV.U32 R11, RZ, RZ, R19 ;  /* 0x000000ffff0b7224 */ /* 0x000fe400078e0013 */
[----:B------:R-:W-:Y:S04]  /*24220*/  STL [R1+0x1f4], R15 ;  /* 0x0001f40f01007387 */ /* 0x000fe80000100800 */
[----:B------:R1:W-:Y:S04]  /*24230*/  STL [R1+0x1f0], R19 ;  /* 0x0001f01301007387 */ /* 0x0003e80000100800 */
[----:B------:R4:W-:Y:S01]  /*24240*/  LDGSTS.E [R9+0x6400], desc[UR8][R10.64], P1 ;  /* 0x064000000a097fae */ /* 0x0009e200089a1008 */
[----:B------:R-:W-:-:S03]  /*24250*/  IADD3.X R22, PT, PT, R22, R2, RZ, P4, !PT ;  /* 0x0000000216167210 */ /* 0x000fc600027fe4ff */
[----:B-1----:R-:W2:Y:S04]  /*24260*/  LDL.LU R19, [R1+0x27c] ;  /* 0x00027c0001137983 */ /* 0x002ea80000300800 */
[----:B------:R-:W2:Y:S01]  /*24270*/  LDL.LU R15, [R1+0x2b4] ;  /* 0x0002b400010f7983 */ /* 0x000ea20000300800 */
[----:B----4-:R-:W-:-:S03]  /*24280*/  SEL R10, RZ, 0x4, !P2 ;  /* 0x00000004ff0a7807 */ /* 0x010fc60005000000 */
[----:B------:R-:W-:Y:S01]  /*24290*/  STL [R1+0x1fc], R17 ;  /* 0x0001fc1101007387 */ /* 0x000fe20000100800 */
[----:B------:R-:W-:Y:S01]  /*242a0*/  IMAD.MOV.U32 R11, RZ, RZ, R20 ;  /* 0x000000ffff0b7224 */ /* 0x000fe200078e0014 */
[----:B------:R-:W-:Y:S02]  /*242b0*/  SEL R10, R10, RZ, !P0 ;  /* 0x000000ff0a0a7207 */ /* 0x000fe40004000000 */
[----:B------:R1:W-:Y:S04]  /*242c0*/  STL [R1+0x1f8], R20 ;  /* 0x0001f81401007387 */ /* 0x0003e80000100800 */
[----:B------:R4:W-:Y:S01]  /*242d0*/  STL [R1+0x234], R14 ;  /* 0x0002340e01007387 */ /* 0x0009e20000100800 */
[----:B------:R-:W-:Y:S01]  /*242e0*/  ISETP.NE.U32.AND P2, PT, R10, RZ, PT ;  /* 0x000000ff0a00720c */ /* 0x000fe20003f45070 */
[----:B------:R-:W-:-:S02]  /*242f0*/  IMAD.MOV.U32 R10, RZ, RZ, R17 ;  /* 0x000000ffff0a7224 */ /* 0x000fc400078e0011 */
[----:B-1----:R-:W2:Y:S04]  /*24300*/  LDL.LU R20, [R1+0x278] ;  /* 0x0002780001147983 */ /* 0x002ea80000300800 */
[----:B------:R-:W-:Y:S04]  /*24310*/  STL [R1+0x230], R22 ;  /* 0x0002301601007387 */ /* 0x000fe80000100800 */
[----:B------:R-:W2:Y:S04]  /*24320*/  LDL.LU R17, [R1+0x2b0] ;  /* 0x0002b00001117983 */ /* 0x000ea80000300800 */
[----:B------:R1:W-:Y:S01]  /*24330*/  LDGSTS.E [R9+0x6480], desc[UR8][R10.64], P1 ;  /* 0x064800000a097fae */ /* 0x0003e200089a1008 */
[----:B------:R-:W-:-:S03]  /*24340*/  ISETP.GT.AND P1, PT, R8, 0x6c, PT ;  /* 0x0000006c0800780c */ /* 0x000fc60003f24270 */
[----:B------:R-:W2:Y:S01]  /*24350*/  LDL.LU R23, [R1+0x2bc] ;  /* 0x0002bc0001177983 */ /* 0x000ea20000300800 */
[----:B-1----:R-:W-:Y:S01]  /*24360*/  MOV R10, R14 ;  /* 0x0000000e000a7202 */ /* 0x002fe20000000f00 */
[----:B------:R-:W-:Y:S02]  /*24370*/  IMAD.MOV.U32 R11, RZ, RZ, R22 ;  /* 0x000000ffff0b7224 */ /* 0x000fe400078e0016 */
[----:B----4-:R-:W4:Y:S04]  /*24380*/  LDL.LU R14, [R1+0x2f4] ;  /* 0x0002f400010e7983 */ /* 0x010f280000300800 */
[----:B------:R1:W-:Y:S02]  /*24390*/  LDGSTS.E [R9+0x6800], desc[UR8][R10.64], P2 ;  /* 0x068000000a097fae */ /* 0x0003e400091a1008 */
[----:B-1----:R-:W-:-:S04]  /*243a0*/  SEL R10, RZ, 0x4, !P1 ;  /* 0x00000004ff0a7807 */ /* 0x002fc80004800000 */
[----:B------:R-:W-:-:S04]  /*243b0*/  SEL R10, R10, RZ, !P0 ;  /* 0x000000ff0a0a7207 */ /* 0x000fc80004000000 */
[----:B------:R-:W-:Y:S02]  /*243c0*/  ISETP.NE.U32.AND P1, PT, R10, RZ, PT ;  /* 0x000000ff0a00720c */ /* 0x000fe40003f25070 */
[----:B---3--:R-:W-:-:S05]  /*243d0*/  IADD3 R16, P3, PT, R16, R3, RZ ;  /* 0x0000000310107210 */ /* 0x008fca0007f7e0ff */
[----:B------:R-:W-:Y:S01]  /*243e0*/  IMAD.X R21, R21, 0x1, R2, P3 ;  /* 0x0000000115157824 */ /* 0x000fe200018e0602 */
[----:B------:R1:W-:Y:S04]  /*243f0*/  STL [R1+0x23c], R16 ;  /* 0x00023c1001007387 */ /* 0x0003e80000100800 */
[----:B------:R3:W-:Y:S01]  /*24400*/  STL [R1+0x238], R21 ;  /* 0x0002381501007387 */ /* 0x0007e20000100800 */
[----:B------:R-:W-:Y:S01]  /*24410*/  IMAD.MOV.U32 R10, RZ, RZ, R16 ;  /* 0x000000ffff0a7224 */ /* 0x000fe200078e0010 */
[----:B--2---:R-:W-:-:S04]  /*24420*/  IADD3 R12, P4, PT, R12, R3, RZ ;  /* 0x000000030c0c7210 */ /* 0x004fc80007f9e0ff */
[----:B------:R-:W-:Y:S01]  /*24430*/  IADD3.X R13, PT, PT, R13, R2, RZ, P4, !PT ;  /* 0x000000020d0d7210 */ /* 0x000fe200027fe4ff */
[----:B------:R-:W-:Y:S04]  /*24440*/  STL [R1+0x274], R12 ;  /* 0x0002740c01007387 */ /* 0x000fe80000100800 */
[----:B------:R-:W2:Y:S04]  /*24450*/  LDL.LU R24, [R1+0x2b8] ;  /* 0x0002b80001187983 */ /* 0x000ea80000300800 */
[----:B------:R3:W-:Y:S04]  /*24460*/  STL [R1+0x270], R13 ;  /* 0x0002700d01007387 */ /* 0x0007e80000100800 */
[----:B-1----:R-:W2:Y:S01]  /*24470*/  LDL.LU R16, [R1+0x2f0] ;  /* 0x0002f00001107983 */ /* 0x002ea20000300800 */
[----:B------:R-:W-:-:S03]  /*24480*/  IMAD.MOV.U32 R11, RZ, RZ, R21 ;  /* 0x000000ffff0b7224 */ /* 0x000fc600078e0015 */
[----:B------:R-:W2:Y:S04]  /*24490*/  LDL.LU R22, [R1+0x2f8] ;  /* 0x0002f80001167983 */ /* 0x000ea80000300800 */
[----:B---3--:R-:W3:Y:S04]  /*244a0*/  LDL.LU R21, [R1+0x2fc] ;  /* 0x0002fc0001157983 */ /* 0x008ee80000300800 */
[----:B------:R1:W-:Y:S02]  /*244b0*/  LDGSTS.E [R9+0x6880], desc[UR8][R10.64], P2 ;  /* 0x068800000a097fae */ /* 0x0003e400091a1008 */
[----:B-1----:R-:W-:Y:S01]  /*244c0*/  IMAD.MOV.U32 R11, RZ, RZ, R13 ;  /* 0x000000ffff0b7224 */ /* 0x002fe200078e000d */
[----:B------:R-:W-:Y:S01]  /*244d0*/  MOV R10, R12 ;  /* 0x0000000c000a7202 */ /* 0x000fe20000000f00 */
[----:B------:R-:W3:Y:S04]  /*244e0*/  LDL.LU R13, [R1+0x330] ;  /* 0x00033000010d7983 */ /* 0x000ee80000300800 */
[----:B------:R-:W3:Y:S01]  /*244f0*/  LDL.LU R12, [R1+0x334] ;  /* 0x00033400010c7983 */ /* 0x000ee20000300800 */
[----:B------:R-:W-:-:S03]  /*24500*/  ISETP.GT.AND P2, PT, R8, 0x70, PT ;  /* 0x000000700800780c */ /* 0x000fc60003f44270 */
[----:B------:R1:W-:Y:S01]  /*24510*/  LDGSTS.E [R9+0x6c00], desc[UR8][R10.64], P1 ;  /* 0x06c000000a097fae */ /* 0x0003e200089a1008 */
[----:B------:R-:W-:Y:S02]  /*24520*/  IADD3 R19, P3, PT, R19, R3, RZ ;  /* 0x0000000313137210 */ /* 0x000fe40007f7e0ff */
[----:B-1----:R-:W-:-:S04]  /*24530*/  SEL R10, RZ, 0x4, !P2 ;  /* 0x00000004ff0a7807 */ /* 0x002fc80005000000 */
[----:B------:R-:W-:Y:S02]  /*24540*/  SEL R10, R10, RZ, !P0 ;  /* 0x000000ff0a0a7207 */ /* 0x000fe40004000000 */
[----:B------:R-:W-:Y:S02]  /*24550*/  IADD3 R15, P4, PT, R15, R3, RZ ;  /* 0x000000030f0f7210 */ /* 0x000fe40007f9e0ff */
[----:B------:R-:W-:Y:S01]  /*24560*/  ISETP.NE.U32.AND P2, PT, R10, RZ, PT ;  /* 0x000000ff0a00720c */ /* 0x000fe20003f45070 */
        /* <DEDUP_REMOVED lines=8> */
[----:B------:R-:W-:Y:S02]  /*245f0*/  IMAD.MOV.U32 R11, RZ, RZ, R17 ;  /* 0x000000ffff0b7224 */ /* 0x000fe400078e0011 */
[----:B------:R1:W-:Y:S01]  /*24600*/  STL [R1+0x278], R20 ;  /* 0x0002781401007387 */ /* 0x0003e20000100800 */
[----:B------:R-:W-:-:S03]  /*24610*/  IADD3 R23, P3, PT, R23, R3, RZ ;  /* 0x0000000317177210 */ /* 0x000fc60007f7e0ff */
[----:B------:R1:W-:Y:S04]  /*24620*/  LDGSTS.E [R9+0x7000], desc[UR8][R10.64], P2 ;  /* 0x070000000a097fae */ /* 0x0003e800091a1008 */
[----:B------:R4:W-:Y:S04]  /*24630*/  STL [R1+0x2b4], R15 ;  /* 0x0002b40f01007387 */ /* 0x0009e80000100800 */
[----:B------:R4:W-:Y:S01]  /*24640*/  STL [R1+0x2b0], R17 ;  /* 0x0002b01101007387 */ /* 0x0009e20000100800 */
[----:B-1----:R-:W-:-:S03]  /*24650*/  SEL R10, RZ, 0x4, !P1 ;  /* 0x00000004ff0a7807 */ /* 0x002fc60004800000 */
[----:B------:R-:W3:Y:S01]  /*24660*/  LDL.LU R20, [R1+0x338] ;  /* 0x0003380001147983 */ /* 0x000ee20000300800 */
[----:B------:R-:W-:-:S03]  /*24670*/  SEL R10, R10, RZ, !P0 ;  /* 0x000000ff0a0a7207 */ /* 0x000fc60004000000 */
[----:B----4-:R-:W4:Y:S01]  /*24680*/  LDL.LU R15, [R1+0x33c] ;  /* 0x00033c00010f7983 */ /* 0x010f220000300800 */
[----:B------:R-:W-:Y:S02]  /*24690*/  IADD3 R14, P4, PT, R14, R3, RZ ;  /* 0x000000030e0e7210 */ /* 0x000fe40007f9e0ff */
[----:B------:R-:W-:Y:S01]  /*246a0*/  ISETP.NE.U32.AND P1, PT, R10, RZ, PT ;  /* 0x000000ff0a00720c */ /* 0x000fe20003f25070 */
[----:B------:R-:W-:Y:S01]  /*246b0*/  IMAD.MOV.U32 R10, RZ, RZ, R23 ;  /* 0x000000ffff0a7224 */ /* 0x000fe200078e0017 */
[----:B------:R-:W4:Y:S04]  /*246c0*/  LDL.LU R19, [R1+0x370] ;  /* 0x0003700001137983 */ /* 0x000f280000300800 */
[----:B------:R-:W4:Y:S04]  /*246d0*/  LDL.LU R17, [R1+0x374] ;  /* 0x0003740001117983 */ /* 0x000f280000300800 */
[----:B------:R-:W-:Y:S01]  /*246e0*/  STL [R1+0x2bc], R23 ;  /* 0x0002bc1701007387 */ /* 0x000fe20000100800 */
[----:B--2---:R-:W-:-:S04]  /*246f0*/  IMAD.X R24, R24, 0x1, R2, P3 ;  /* 0x0000000118187824 */ /* 0x004fc800018e0602 */
[----:B------:R-:W-:Y:S01]  /*24700*/  IMAD.MOV.U32 R11, RZ, RZ, R24 ;  /* 0x000000ffff0b7224 */ /* 0x000fe200078e0018 */
[----:B------:R-:W-:Y:S01]  /*24710*/  IADD3.X R16, PT, PT, R16, R2, RZ, P4, !PT ;  /* 0x0000000210107210 */ /* 0x000fe200027fe4ff */
[----:B------:R-:W-:Y:S04]  /*24720*/  STL [R1+0x2b8], R24 ;  /* 0x0002b81801007387 */ /* 0x000fe80000100800 */
[----:B------:R1:W-:Y:S01]  /*24730*/  LDGSTS.E [R9+0x7080], desc[UR8][R10.64], P2 ;  /* 0x070800000a097fae */ /* 0x0003e200091a1008 */
[----:B------:R-:W-:-:S03]  /*24740*/  ISETP.GT.AND P2, PT, R8, 0x78, PT ;  /* 0x000000780800780c */ /* 0x000fc60003f44270 */
[----:B------:R-:W-:Y:S04]  /*24750*/  STL [R1+0x2f4], R14 ;  /* 0x0002f40e01007387 */ /* 0x000fe80000100800 */
[----:B------:R2:W-:Y:S01]  /*24760*/  STL [R1+0x2f0], R16 ;  /* 0x0002f01001007387 */ /* 0x0005e20000100800 */
[----:B-1----:R-:W-:Y:S01]  /*24770*/  MOV R10, R14 ;  /* 0x0000000e000a7202 */ /* 0x002fe20000000f00 */
[----:B------:R-:W-:Y:S01]  /*24780*/  IMAD.MOV.U32 R11, RZ, RZ, R16 ;  /* 0x000000ffff0b7224 */ /* 0x000fe200078e0010 */
[-C--:B---3--:R-:W-:Y:S01]  /*24790*/  IADD3 R21, P3, PT, R21, R3.reuse, RZ ;  /* 0x0000000315157210 */ /* 0x088fe20007f7e0ff */
[----:B--2---:R-:W2:Y:S04]  /*247a0*/  LDL.LU R16, [R1+0x378] ;  /* 0x0003780001107983 */ /* 0x004ea80000300800 */
[----:B------:R-:W3:Y:S04]  /*247b0*/  LDL.LU R14, [R1+0x37c] ;  /* 0x00037c00010e7983 */ /* 0x000ee80000300800 */
[----:B------:R1:W-:Y:S01]  /*247c0*/  LDGSTS.E [R9+0x7400], desc[UR8][R10.64], P1 ;  /* 0x074000000a097fae */ /* 0x0003e200089a1008 */
[----:B------:R-:W-:Y:S01]  /*247d0*/  IMAD.X R22, R22, 0x1, R2, P3 ;  /* 0x0000000116167824 */ /* 0x000fe200018e0602 */
[----:B------:R-:W-:-:S02]  /*247e0*/  IADD3 R12, P4, PT, R12, R3, RZ ;  /* 0x000000030c0c7210 */ /* 0x000fc40007f9e0ff */
[----:B-1----:R-:W-:-:S04]  /*247f0*/  SEL R10, RZ, 0x4, !P2 ;  /* 0x00000004ff0a7807 */ /* 0x002fc80005000000 */
[----:B------:R-:W-:Y:S01]  /*24800*/  SEL R10, R10, RZ, !P0 ;  /* 0x000000ff0a0a7207 */ /* 0x000fe20004000000 */
[----:B------:R-:W-:Y:S01]  /*24810*/  IMAD.MOV.U32 R11, RZ, RZ, R22 ;  /* 0x000000ffff0b7224 */ /* 0x000fe200078e0016 */
[----:B------:R-:W-:Y:S02]  /*24820*/  IADD3.X R13, PT, PT, R13, R2, RZ, P4, !PT ;  /* 0x000000020d0d7210 */ /* 0x000fe400027fe4ff */
[----:B------:R-:W-:Y:S01]  /*24830*/  ISETP.NE.U32.AND P2, PT, R10, RZ, PT ;  /* 0x000000ff0a00720c */ /* 0x000fe20003f45070 */
[----:B------:R-:W-:Y:S01]  /*24840*/  IMAD.MOV.U32 R10, RZ, RZ, R21 ;  /* 0x000000ffff0a7224 */ /* 0x000fe200078e0015 */
[----:B------:R-:W-:Y:S04]  /*24850*/  STL [R1+0x2fc], R21 ;  /* 0x0002fc1501007387 */ /* 0x000fe80000100800 */
[----:B------:R-:W-:Y:S04]  /*24860*/  STL [R1+0x2f8], R22 ;  /* 0x0002f81601007387 */ /* 0x000fe80000100800 */
[----:B------:R-:W-:Y:S04]  /*24870*/  STL [R1+0x334], R12 ;  /* 0x0003340c01007387 */ /* 0x000fe80000100800 */
[----:B------:R1:W-:Y:S04]  /*24880*/  LDGSTS.E [R9+0x7480], desc[UR8][R10.64], P1 ;  /* 0x074800000a097fae */ /* 0x0003e800089a1008 */
[----:B------:R1:W-:Y:S02]  /*24890*/  STL [R1+0x330], R13 ;  /* 0x0003300d01007387 */ /* 0x0003e40000100800 */
[----:B-1----:R-:W-:Y:S01]  /*248a0*/  IMAD.MOV.U32 R11, RZ, RZ, R13 ;  /* 0x000000ffff0b7224 */ /* 0x002fe200078e000d */
[----:B------:R-:W-:Y:S01]  /*248b0*/  MOV R10, R12 ;  /* 0x0000000c000a7202 */ /* 0x000fe20000000f00 */
[----:B------:R-:W2:Y:S04]  /*248c0*/  LDL.LU R13, [R1+0xf88] ;  /* 0x000f8800010d7983 */ /* 0x000ea80000300800 */
[----:B------:R-:W2:Y:S01]  /*248d0*/  LDL.LU R12, [R1+0xfa0] ;  /* 0x000fa000010c7983 */ /* 0x000ea20000300800 */
[----:B------:R-:W-:-:S03]  /*248e0*/  ISETP.GT.AND P1, PT, R8, 0x7c, PT ;  /* 0x0000007c0800780c */ /* 0x000fc60003f24270 */
[----:B------:R1:W-:Y:S02]  /*248f0*/  LDGSTS.E [R9+0x7800], desc[UR8][R10.64], P2 ;  /* 0x078000000a097fae */ /* 0x0003e400091a1008 */
[----:B-1----:R-:W-:-:S04]  /*24900*/  SEL R10, RZ, 0x4, !P1 ;  /* 0x00000004ff0a7807 */ /* 0x002fc80004800000 */
[----:B------:R-:W-:Y:S02]  /*24910*/  SEL R10, R10, RZ, !P0 ;  /* 0x000000ff0a0a7207 */ /* 0x000fe40004000000 */
[----:B----4-:R-:W-:Y:S02]  /*24920*/  IADD3 R15, P1, PT, R15, R3, RZ ;  /* 0x000000030f0f7210 */ /* 0x010fe40007f3e0ff */
[----:B------:R-:W-:-:S03]  /*24930*/  ISETP.NE.U32.AND P3, PT, R10, RZ, PT ;  /* 0x000000ff0a00720c */ /* 0x000fc60003f65070 */
[----:B------:R-:W-:Y:S02]  /*24940*/  IMAD.X R20, R20, 0x1, R2, P1 ;  /* 0x0000000114147824 */ /* 0x000fe400008e0602 */
[----:B------:R-:W-:Y:S02]  /*24950*/  IMAD.MOV.U32 R10, RZ, RZ, R15 ;  /* 0x000000ffff0a7224 */ /* 0x000fe400078e000f */
[----:B------:R-:W-:Y:S01]  /*24960*/  IMAD.MOV.U32 R11, RZ, RZ, R20 ;  /* 0x000000ffff0b7224 */ /* 0x000fe200078e0014 */
[----:B------:R-:W-:Y:S01]  /*24970*/  IADD3 R17, P4, PT, R17, R3, RZ ;  /* 0x0000000311117210 */ /* 0x000fe20007f9e0ff */
[----:B------:R1:W-:Y:S03]  /*24980*/  STL [R1+0x33c], R15 ;  /* 0x00033c0f01007387 */ /* 0x0003e60000100800 */
[----:B------:R-:W-:Y:S01]  /*24990*/  IADD3.X R19, PT, PT, R19, R2, RZ, P4, !PT ;  /* 0x0000000213137210 */ /* 0x000fe200027fe4ff */
[----:B------:R4:W-:Y:S04]  /*249a0*/  STL [R1+0x338], R20 ;  /* 0x0003381401007387 */ /* 0x0009e80000100800 */
[----:B------:R1:W-:Y:S04]  /*249b0*/  LDGSTS.E [R9+0x7880], desc[UR8][R10.64], P2 ;  /* 0x078800000a097fae */ /* 0x0003e800091a1008 */
[----:B------:R-:W-:Y:S04]  /*249c0*/  STL [R1+0x374], R17 ;  /* 0x0003741101007387 */ /* 0x000fe80000100800 */
[----:B------:R-:W2:Y:S01]  /*249d0*/  LDL.LU R25, [R1+0xf8c] ;  /* 0x000f8c0001197983 */ /* 0x000ea20000300800 */
[-C--:B------:R-:W-:Y:S03]  /*249e0*/  HMMA.1688.F32.TF32 R180, R204, R26.reuse, R56 ;  /* 0x0000001accb4723c */ /* 0x080fe60000081038 */
[----:B------:R2:W-:Y:S04]  /*249f0*/  STL [R1+0x370], R19 ;  /* 0x0003701301007387 */ /* 0x0005e80000100800 */
[----:B-1----:R-:W2:Y:S01]  /*24a00*/  LDL.LU R15, [R1+0xf54] ;  /* 0x000f5400010f7983 */ /* 0x002ea20000300800 */
[----:B------:R-:W-:Y:S01]  /*24a10*/  HMMA.1688.F32.TF32 R88, R200, R26, R88 ;  /* 0x0000001ac858723c */ /* 0x000fe20000081058 */
[----:B------:R-:W-:Y:S01]  /*24a20*/  MOV R10, R17 ;  /* 0x00000011000a7202 */ /* 0x000fe20000000f00 */
[----:B------:R-:W-:-:S05]  /*24a30*/  IMAD.MOV.U32 R11, RZ, RZ, R19 ;  /* 0x000000ffff0b7224 */ /* 0x000fca00078e0013 */
[----:B------:R1:W-:Y:S01]  /*24a40*/  LDGSTS.E [R9+0x7c00], desc[UR8][R10.64], P3 ;  /* 0x07c000000a097fae */ /* 0x0003e200099a1008 */
[-C--:B------:R-:W-:Y:S08]  /*24a50*/  HMMA.1688.F32.TF32 R120, R168, R26.reuse, R120 ;  /* 0x0000001aa878723c */ /* 0x080ff00000081078 */
[----:B------:R-:W-:Y:S01]  /*24a60*/  HMMA.1688.F32.TF32 R152, R172, R26, R152 ;  /* 0x0000001aac98723c */ /* 0x000fe20000081098 */
[----:B------:R-:W2:Y:S04]  /*24a70*/  LDL.LU R26, [R1+0xf80] ;  /* 0x000f8000011a7983 */ /* 0x000ea80000300800 */
[----:B----4-:R-:W4:Y:S01]  /*24a80*/  LDL.LU R20, [R1+0xf48] ;  /* 0x000f480001147983 */ /* 0x010f220000300800 */
[----:B------:R-:W-:-:S04]  /*24a90*/  ISETP.GT.AND P1, PT, R8, 0x1, PT ;  /* 0x000000010800780c */ /* 0x000fc80003f24270 */
[----:B-1----:R-:W-:-:S04]  /*24aa0*/  SEL R10, RZ, 0x4, !P1 ;  /* 0x00000004ff0a7807 */ /* 0x002fc80004800000 */
[----:B------:R-:W-:-:S04]  /*24ab0*/  SEL R10, R10, RZ, !P0 ;  /* 0x000000ff0a0a7207 */ /* 0x000fc80004000000 */
[----:B------:R-:W-:Y:S02]  /*24ac0*/  ISETP.NE.U32.AND P1, PT, R10, RZ, PT ;  /* 0x000000ff0a00720c */ /* 0x000fe40003f25070 */
[----:B---3--:R-:W-:-:S05]  /*24ad0*/  IADD3 R14, P2, PT, R14, R3, RZ ;  /* 0x000000030e0e7210 */ /* 0x008fca0007f5e0ff */
[----:B--2---:R-:W-:Y:S01]  /*24ae0*/  IMAD.X R16, R16, 0x1, R2, P2 ;  /* 0x0000000110107824 */ /* 0x004fe200010e0602 */
[----:B------:R-:W-:Y:S04]  /*24af0*/  STL [R1+0x37c], R14 ;  /* 0x00037c0e01007387 */ /* 0x000fe80000100800 */
[----:B------:R1:W-:Y:S04]  /*24b00*/  STL [R1+0x378], R16 ;  /* 0x0003781001007387 */ /* 0x0003e80000100800 */
[----:B------:R-:W2:Y:S04]  /*24b10*/  LDL.LU R21, [R1+0xf40] ;  /* 0x000f400001157983 */ /* 0x000ea80000300800 */
[----:B------:R-:W3:Y:S01]  /*24b20*/  LDL.LU R19, [R1+0xf4c] ;  /* 0x000f4c0001137983 */ /* 0x000ee20000300800 */
[----:B------:R-:W-:-:S03]  /*24b30*/  IMAD.MOV.U32 R11, RZ, RZ, R16 ;  /* 0x000000ffff0b7224 */ /* 0x000fc600078e0010 */
[----:B------:R-:W2:Y:S04]  /*24b40*/  LDL.LU R24, [R1+0xf08] ;  /* 0x000f080001187983 */ /* 0x000ea80000300800 */
[----:B-1----:R-:W2:Y:S01]  /*24b50*/  LDL.LU R16, [R1+0xf14] ;  /* 0x000f140001107983 */ /* 0x002ea20000300800 */
[----:B------:R-:W-:-:S05]  /*24b60*/  MOV R10, R14 ;  /* 0x0000000e000a7202 */ /* 0x000fca0000000f00 */
[----:B------:R1:W-:Y:S01]  /*24b70*/  LDGSTS.E [R9+0x7c80], desc[UR8][R10.64], P3 ;  /* 0x07c800000a097fae */ /* 0x0003e200099a1008 */
[----:B------:R-:W-:-:S05]  /*24b80*/  IADD3 R12, P2, PT, R12, R3, RZ ;  /* 0x000000030c0c7210 */ /* 0x000fca0007f5e0ff */
[----:B------:R-:W-:Y:S01]  /*24b90*/  IMAD.X R13, R13, 0x1, R2, P2 ;  /* 0x000000010d0d7824 */ /* 0x000fe200010e0602 */
[----:B------:R1:W-:Y:S04]  /*24ba0*/  STL [R1+0xfa0], R12 ;  /* 0x000fa00c01007387 */ /* 0x0003e80000100800 */
[----:B------:R1:W-:Y:S04]  /*24bb0*/  STL [R1+0xf88], R13 ;  /* 0x000f880d01007387 */ /* 0x0003e80000100800 */
[----:B------:R-:W2:Y:S04]  /*24bc0*/  LDL.LU R23, [R1+0xf00] ;  /* 0x000f000001177983 */ /* 0x000ea80000300800 */
[----:B------:R-:W2:Y:S04]  /*24bd0*/  LDL.LU R22, [R1+0xf0c] ;  /* 0x000f0c0001167983 */ /* 0x000ea80000300800 */
[----:B------:R-:W2:Y:S04]  /*24be0*/  LDL.LU R17, [R1+0xec8] ;  /* 0x000ec80001117983 */ /* 0x000ea80000300800 */
[----:B------:R-:W2:Y:S01]  /*24bf0*/  LDL.LU R14, [R1+0xee4] ;  /* 0x000ee400010e7983 */ /* 0x000ea20000300800 */
[----:B------:R-:W-:-:S02]  /*24c00*/  ISETP.GT.AND P2, PT, R8, 0x5, PT ;  /* 0x000000050800780c */ /* 0x000fc40003f44270 */
[----:B-1----:R-:W-:Y:S02]  /*24c10*/  LOP3.LUT R10, R18, 0x20, RZ, 0x3c, !PT ;  /* 0x00000020120a7812 */ /* 0x002fe400078e3cff */
[----:B------:R-:W-:Y:S02]  /*24c20*/  SEL R11, RZ, 0x4, !P2 ;  /* 0x00000004ff0b7807 */ /* 0x000fe40005000000 */
[----:B------:R-:W-:Y:S02]  /*24c30*/  IADD3 R10, PT, PT, R10, UR7, RZ ;  /* 0x000000070a0a7c10 */ /* 0x000fe4000fffe0ff */
[----:B------:R-:W-:-:S03]  /*24c40*/  SEL R11, R11, RZ, !P0 ;  /* 0x000000ff0b0b7207 */ /* 0x000fc60004000000 */
[----:B------:R1:W-:Y:S01]  /*24c50*/  LDGSTS.E [R10+0x100], desc[UR8][R12.64], P1 ;  /* 0x001000000c0a7fae */ /* 0x0003e200089a1008 */
[----:B------:R-:W-:Y:S02]  /*24c60*/  ISETP.NE.U32.AND P2, PT, R11, RZ, PT ;  /* 0x000000ff0b00720c */ /* 0x000fe40003f45070 */
[----:B------:R-:W-:-:S04]  /*24c70*/  IADD3 R25, P3, PT, R25, R3, RZ ;  /* 0x0000000319197210 */ /* 0x000fc80007f7e0ff */
[----:B-1----:R-:W-:Y:S02]  /*24c80*/  MOV R12, R25 ;  /* 0x00000019000c7202 */ /* 0x002fe40000000f00 */
[----:B------:R-:W-:Y:S01]  /*24c90*/  IADD3 R15, P4, PT, R15, R3, RZ ;  /* 0x000000030f0f7210 */ /* 0x000fe20007f9e0ff */
[----:B------:R-:W-:Y:S01]  /*24ca0*/  STL [R1+0xf8c], R25 ;  /* 0x000f8c1901007387 */ /* 0x000fe20000100800 */
[----:B------:R-:W-:-:S04]  /*24cb0*/  IMAD.X R26, R26, 0x1, R2, P3 ;  /* 0x000000011a1a7824 */ /* 0x000fc800018e0602 */
[----:B------:R-:W-:Y:S02]  /*24cc0*/  IMAD.MOV.U32 R13, RZ, RZ, R26 ;  /* 0x000000ffff0d7224 */ /* 0x000fe400078e001a */
[----:B----4-:R-:W-:Y:S01]  /*24cd0*/  IMAD.X R20, R20, 0x1, R2, P4 ;  /* 0x0000000114147824 */ /* 0x010fe200020e0602 */
[----:B------:R-:W-:Y:S04]  /*24ce0*/  STL [R1+0xf80], R26 ;  /* 0x000f801a01007387 */ /* 0x000fe80000100800 */
[----:B------:R1:W-:Y:S01]  /*24cf0*/  LDGSTS.E [R10+0x180], desc[UR8][R12.64], P1 ;  /* 0x001800000c0a7fae */ /* 0x0003e200089a1008 */
[----:B------:R-:W-:-:S03]  /*24d00*/  ISETP.GT.AND P1, PT, R8, 0x9, PT ;  /* 0x000000090800780c */ /* 0x000fc60003f24270 */
[----:B------:R-:W-:Y:S01]  /*24d10*/  STL [R1+0xf54], R15 ;  /* 0x000f540f01007387 */ /* 0x000fe20000100800 */
[----:B------:R-:W-:-:S03]  /*24d20*/  SEL R11, RZ, 0x4, !P1 ;  /* 0x00000004ff0b7807 */ /* 0x000fc60004800000 */
[----:B------:R4:W-:Y:S01]  /*24d30*/  STL [R1+0xf48], R20 ;  /* 0x000f481401007387 */ /* 0x0009e20000100800 */
[----:B-1----:R-:W-:Y:S01]  /*24d40*/  IMAD.MOV.U32 R12, RZ, RZ, R15 ;  /* 0x000000ffff0c7224 */ /* 0x002fe200078e000f */
[----:B------:R-:W-:Y:S02]  /*24d50*/  MOV R13, R20 ;  /* 0x00000014000d7202 */ /* 0x000fe40000000f00 */
[----:B----4-:R-:W4:Y:S04]  /*24d60*/  LDL.LU R20, [R1+0xecc] ;  /* 0x000ecc0001147983 */ /* 0x010f280000300800 */
[----:B------:R-:W4:Y:S01]  /*24d70*/  LDL.LU R15, [R1+0xea4] ;  /* 0x000ea400010f7983 */ /* 0x000f220000300800 */
[----:B------:R-:W-:-:S03]  /*24d80*/  SEL R11, R11, RZ, !P0 ;  /* 0x000000ff0b0b7207 */ /* 0x000fc60004000000 */
[----:B------:R1:W-:Y:S01]  /*24d90*/  LDGSTS.E [R10+0x500], desc[UR8][R12.64], P2 ;  /* 0x005000000c0a7fae */ /* 0x0003e200091a1008 */
[----:B------:R-:W-:Y:S02]  /*24da0*/  ISETP.NE.U32.AND P1, PT, R11, RZ, PT ;  /* 0x000000ff0b00720c */ /* 0x000fe40003f25070 */
[----:B---3--:R-:W-:-:S05]  /*24db0*/  IADD3 R19, P3, PT, R19, R3, RZ ;  /* 0x0000000313137210 */ /* 0x008fca0007f7e0ff */
[--C-:B--2---:R-:W-:Y:S01]  /*24dc0*/  IMAD.X R21, R21, 0x1, R2.reuse, P3 ;  /* 0x0000000115157824 */ /* 0x104fe200018e0602 */
[----:B------:R-:W-:Y:S01]  /*24dd0*/  IADD3 R16, P4, PT, R16, R3, RZ ;  /* 0x0000000310107210 */ /* 0x000fe20007f9e0ff */
[----:B------:R-:W-:Y:S02]  /*24de0*/  STL [R1+0xf4c], R19 ;  /* 0x000f4c1301007387 */ /* 0x000fe40000100800 */
[----:B-1----:R-:W-:Y:S02]  /*24df0*/  IMAD.MOV.U32 R13, RZ, RZ, R21 ;  /* 0x000000ffff0d7224 */ /* 0x002fe400078e0015 */
[----:B------:R-:W-:Y:S01]  /*24e00*/  IMAD.X R24, R24, 0x1, R2, P4 ;  /* 0x0000000118187824 */ /* 0x000fe200020e0602 */
[----:B------:R1:W-:Y:S04]  /*24e10*/  STL [R1+0xf40], R21 ;  /* 0x000f401501007387 */ /* 0x0003e80000100800 */
[----:B------:R2:W-:Y:S01]  /*24e20*/  STL [R1+0xf14], R16 ;  /* 0x000f141001007387 */ /* 0x0005e20000100800 */
[----:B------:R-:W-:-:S03]  /*24e30*/  MOV R12, R19 ;  /* 0x00000013000c7202 */ /* 0x000fc60000000f00 */
[----:B-1----:R-:W3:Y:S04]  /*24e40*/  LDL.LU R21, [R1+0xec0] ;  /* 0x000ec00001157983 */ /* 0x002ee80000300800 */
[----:B------:R-:W-:Y:S04]  /*24e50*/  STL [R1+0xf08], R24 ;  /* 0x000f081801007387 */ /* 0x000fe80000100800 */
[----:B------:R-:W3:Y:S04]  /*24e60*/  LDL.LU R19, [R1+0xe88] ;  /* 0x000e880001137983 */ /* 0x000ee80000300800 */
[----:B------:R1:W-:Y:S04]  /*24e70*/  LDGSTS.E [R10+0x580], desc[UR8][R12.64], P2 ;  /* 0x005800000c0a7fae */ /* 0x0003e800091a1008 */
[----:B------:R-:W3:Y:S01]  /*24e80*/  LDL.LU R25, [R1+0xe8c] ;  /* 0x000e8c0001197983 */ /* 0x000ee20000300800 */
[----:B-1----:R-:W-:Y:S01]  /*24e90*/  IMAD.MOV.U32 R12, RZ, RZ, R16 ;  /* 0x000000ffff0c7224 */ /* 0x002fe200078e0010 */
[----:B------:R-:W-:-:S02]  /*24ea0*/  MOV R13, R24 ;  /* 0x00000018000d7202 */ /* 0x000fc40000000f00 */
[----:B--2---:R-:W2:Y:S04]  /*24eb0*/  LDL.LU R16, [R1+0xe64] ;  /* 0x000e640001107983 */ /* 0x004ea80000300800 */
[----:B------:R1:W-:Y:S01]  /*24ec0*/  LDGSTS.E [R10+0x900], desc[UR8][R12.64], P1 ;  /* 0x009000000c0a7fae */ /* 0x0003e200089a1008 */
[----:B------:R-:W-:-:S05]  /*24ed0*/  IADD3 R22, P3, PT, R22, R3, RZ ;  /* 0x0000000316167210 */ /* 0x000fca0007f7e0ff */
[--C-:B------:R-:W-:Y:S01]  /*24ee0*/  IMAD.X R23, R23, 0x1, R2.reuse, P3 ;  /* 0x0000000117177824 */ /* 0x100fe200018e0602 */
[----:B------:R-:W-:Y:S01]  /*24ef0*/  IADD3 R14, P4, PT, R14, R3, RZ ;  /* 0x000000030e0e7210 */ /* 0x000fe20007f9e0ff */
[----:B------:R1:W-:Y:S02]  /*24f00*/  STL [R1+0xf0c], R22 ;  /* 0x000f0c1601007387 */ /* 0x0003e40000100800 */
[----:B-1----:R-:W-:Y:S01]  /*24f10*/  MOV R12, R22 ;  /* 0x00000016000c7202 */ /* 0x002fe20000000f00 */
[----:B------:R-:W-:Y:S02]  /*24f20*/  IMAD.MOV.U32 R13, RZ, RZ, R23 ;  /* 0x000000ffff0d7224 */ /* 0x000fe400078e0017 */
[----:B------:R-:W-:Y:S01]  /*24f30*/  IMAD.X R17, R17, 0x1, R2, P4 ;  /* 0x0000000111117824 */ /* 0x000fe200020e0602 */
[----:B------:R1:W-:Y:S04]  /*24f40*/  STL [R1+0xf00], R23 ;  /* 0x000f001701007387 */ /* 0x0003e80000100800 */
[----:B------:R-:W-:Y:S04]  /*24f50*/  STL [R1+0xee4], R14 ;  /* 0x000ee40e01007387 */ /* 0x000fe80000100800 */
[----:B------:R-:W2:Y:S04]  /*24f60*/  LDL.LU R26, [R1+0xe80] ;  /* 0x000e8000011a7983 */ /* 0x000ea80000300800 */
[----:B------:R1:W-:Y:S04]  /*24f70*/  STL [R1+0xec8], R17 ;  /* 0x000ec81101007387 */ /* 0x0003e80000100800 */
[----:B------:R-:W2:Y:S04]  /*24f80*/  LDL.LU R22, [R1+0xe48] ;  /* 0x000e480001167983 */ /* 0x000ea80000300800 */
[----:B------:R1:W-:Y:S04]  /*24f90*/  LDGSTS.E [R10+0x980], desc[UR8][R12.64], P1 ;  /* 0x009800000c0a7fae */ /* 0x0003e800089a1008 */
[----:B-1----:R-:W2:Y:S01]  /*24fa0*/  LDL.LU R23, [R1+0xe40] ;  /* 0x000e400001177983 */ /* 0x002ea20000300800 */
[----:B------:R-:W-:-:S03]  /*24fb0*/  MOV R13, R17 ;  /* 0x00000011000d7202 */ /* 0x000fc60000000f00 */
[----:B------:R-:W2:Y:S01]  /*24fc0*/  LDL.LU R17, [R1+0xe4c] ;  /* 0x000e4c0001117983 */ /* 0x000ea20000300800 */
[----:B------:R-:W-:-:S03]  /*24fd0*/  IMAD.MOV.U32 R12, RZ, RZ, R14 ;  /* 0x000000ffff0c7224 */ /* 0x000fc600078e000e */
[----:B------:R-:W2:Y:S04]  /*24fe0*/  LDL.LU R24, [R1+0xe08] ;  /* 0x000e080001187983 */ /* 0x000ea80000300800 */
[----:B------:R-:W2:Y:S01]  /*24ff0*/  LDL.LU R14, [R1+0xe24] ;  /* 0x000e2400010e7983 */ /* 0x000ea20000300800 */
[----:B------:R-:W-:-:S04]  /*25000*/  ISETP.GT.AND P2, PT, R8, 0xd, PT ;  /* 0x0000000d0800780c */ /* 0x000fc80003f44270 */
[----:B------:R-:W-:-:S04]  /*25010*/  SEL R11, RZ, 0x4, !P2 ;  /* 0x00000004ff0b7807 */ /* 0x000fc80005000000 */
[----:B------:R-:W-:-:S04]  /*25020*/  SEL R11, R11, RZ, !P0 ;  /* 0x000000ff0b0b7207 */ /* 0x000fc80004000000 */
[----:B------:R-:W-:Y:S02]  /*25030*/  ISETP.NE.U32.AND P2, PT, R11, RZ, PT ;  /* 0x000000ff0b00720c */ /* 0x000fe40003f45070 */
[----:B------:R-:W-:-:S04]  /*25040*/  ISETP.GT.AND P1, PT, R8, 0x11, PT ;  /* 0x000000110800780c */ /* 0x000fc80003f24270 */
[----:B------:R-:W-:Y:S02]  /*25050*/  SEL R11, RZ, 0x4, !P1 ;  /* 0x00000004ff0b7807 */ /* 0x000fe40004800000 */
[----:B----4-:R-:W-:-:S05]  /*25060*/  IADD3 R20, P3, PT, R20, R3, RZ ;  /* 0x0000000314147210 */ /* 0x010fca0007f7e0ff */
[----:B------:R1:W-:Y:S01]  /*25070*/  LDGSTS.E [R10+0xd00], desc[UR8][R12.64], P2 ;  /* 0x00d000000c0a7fae */ /* 0x0003e200091a1008 */
[----:B------:R-:W-:-:S03]  /*25080*/  IADD3 R15, P4, PT, R15, R3, RZ ;  /* 0x000000030f0f7210 */ /* 0x000fc60007f9e0ff */
[----:B------:R-:W-:Y:S01]  /*25090*/  STL [R1+0xecc], R20 ;  /* 0x000ecc1401007387 */ /* 0x000fe20000100800 */
[----:B------:R-:W-:Y:S02]  /*250a0*/  SEL R11, R11, RZ, !P0 ;  /* 0x000000ff0b0b7207 */ /* 0x000fe40004000000 */
[----:B-1----:R-:W-:Y:S02]  /*250b0*/  MOV R12, R20 ;  /* 0x00000014000c7202 */ /* 0x002fe40000000f00 */
[----:B------:R-:W-:Y:S01]  /*250c0*/  ISETP.NE.U32.AND P1, PT, R11, RZ, PT ;  /* 0x000000ff0b00720c */ /* 0x000fe20003f25070 */
[----:B---3--:R-:W-:-:S04]  /*250d0*/  IMAD.X R21, R21, 0x1, R2, P3 ;  /* 0x0000000115157824 */ /* 0x008fc800018e0602 */
[----:B------:R-:W-:Y:S01]  /*250e0*/  IMAD.MOV.U32 R13, RZ, RZ, R21 ;  /* 0x000000ffff0d7224 */ /* 0x000fe200078e0015 */
[----:B------:R1:W-:Y:S01]  /*250f0*/  STL [R1+0xec0], R21 ;  /* 0x000ec01501007387 */ /* 0x0003e20000100800 */
[----:B------:R-:W-:-:S03]  /*25100*/  IMAD.X R19, R19, 0x1, R2, P4 ;  /* 0x0000000113137824 */ /* 0x000fc600020e0602 */
[----:B------:R-:W-:Y:S04]  /*25110*/  STL [R1+0xea4], R15 ;  /* 0x000ea40f01007387 */ /* 0x000fe80000100800 */
[----:B------:R3:W-:Y:S01]  /*25120*/  LDGSTS.E [R10+0xd80], desc[UR8][R12.64], P2 ;  /* 0x00d800000c0a7fae */ /* 0x0007e200091a1008 */
[----:B------:R-:W-:-:S03]  /*25130*/  ISETP.GT.AND P2, PT, R8, 0x15, PT ;  /* 0x000000150800780c */ /* 0x000fc60003f44270 */
[----:B------:R4:W-:Y:S04]  /*25140*/  STL [R1+0xe88], R19 ;  /* 0x000e881301007387 */ /* 0x0009e80000100800 */
[----:B-1----:R-:W2:Y:S01]  /*25150*/  LDL.LU R21, [R1+0xe00] ;  /* 0x000e000001157983 */ /* 0x002ea20000300800 */
[----:B------:R-:W-:-:S03]  /*25160*/  SEL R11, RZ, 0x4, !P2 ;  /* 0x00000004ff0b7807 */ /* 0x000fc60005000000 */
[----:B------:R-:W2:Y:S01]  /*25170*/  LDL.LU R20, [R1+0xe0c] ;  /* 0x000e0c0001147983 */ /* 0x000ea20000300800 */
[----:B---3--:R-:W-:Y:S01]  /*25180*/  MOV R13, R19 ;  /* 0x00000013000d7202 */ /* 0x008fe20000000f00 */
[----:B------:R-:W-:Y:S01]  /*25190*/  IMAD.MOV.U32 R12, RZ, RZ, R15 ;  /* 0x000000ffff0c7224 */ /* 0x000fe200078e000f */
[----:B------:R-:W-:Y:S01]  /*251a0*/  IADD3 R25, P3, PT, R25, R3, RZ ;  /* 0x0000000319197210 */ /* 0x000fe20007f7e0ff */
[----:B----4-:R-:W3:Y:S01]  /*251b0*/  LDL.LU R19, [R1+0xdd4] ;  /* 0x000dd40001137983 */ /* 0x010ee20000300800 */
[----:B------:R-:W-:-:S03]  /*251c0*/  SEL R11, R11, RZ, !P0 ;  /* 0x000000ff0b0b7207 */ /* 0x000fc60004000000 */
[----:B------:R-:W4:Y:S01]  /*251d0*/  LDL.LU R15, [R1+0xdd8] ;  /* 0x000dd800010f7983 */ /* 0x000f220000300800 */
[----:B--2---:R-:W-:Y:S02]  /*251e0*/  IADD3 R16, P4, PT, R16, R3, RZ ;  /* 0x0000000310107210 */ /* 0x004fe40007f9e0ff */
[----:B------:R-:W-:Y:S01]  /*251f0*/  ISETP.NE.U32.AND P2, PT, R11, RZ, PT ;  /* 0x000000ff0b00720c */ /* 0x000fe20003f45070 */
[----:B------:R1:W-:Y:S04]  /*25200*/  LDGSTS.E [R10+0x1100], desc[UR8][R12.64], P1 ;  /* 0x011000000c0a7fae */ /* 0x0003e800089a1008 */
[----:B------:R-:W-:Y:S01]  /*25210*/  STL [R1+0xe8c], R25 ;  /* 0x000e8c1901007387 */ /* 0x000fe20000100800 */
[----:B-1----:R-:W-:Y:S01]  /*25220*/  MOV R12, R25 ;  /* 0x00000019000c7202 */ /* 0x002fe20000000f00 */
[----:B------:R-:W-:-:S04]  /*25230*/  IMAD.X R26, R26, 0x1, R2, P3 ;  /* 0x000000011a1a7824 */ /* 0x000fc800018e0602 */
[----:B------:R-:W-:Y:S02]  /*25240*/  IMAD.MOV.U32 R13, RZ, RZ, R26 ;  /* 0x000000ffff0d7224 */ /* 0x000fe400078e001a */
[----:B------:R-:W-:Y:S01]  /*25250*/  IMAD.X R22, R22, 0x1, R2, P4 ;  /* 0x0000000116167824 */ /* 0x000fe200020e0602 */
[----:B------:R-:W-:Y:S04]  /*25260*/  STL [R1+0xe80], R26 ;  /* 0x000e801a01007387 */ /* 0x000fe80000100800 */
[----:B------:R1:W-:Y:S04]  /*25270*/  LDGSTS.E [R10+0x1180], desc[UR8][R12.64], P1 ;  /* 0x011800000c0a7fae */ /* 0x0003e800089a1008 */
[----:B------:R-:W-:Y:S01]  /*25280*/  STL [R1+0xe64], R16 ;  /* 0x000e641001007387 */ /* 0x000fe20000100800 */
[----:B------:R-:W-:Y:S01]  /*25290*/  IADD3 R17, P3, PT, R17, R3, RZ ;  /* 0x0000000311117210 */ /* 0x000fe20007f7e0ff */
[----:B-1----:R-:W-:Y:S01]  /*252a0*/  IMAD.MOV.U32 R12, RZ, RZ, R16 ;  /* 0x000000ffff0c7224 */ /* 0x002fe200078e0010 */
[----:B------:R-:W-:Y:S01]  /*252b0*/  MOV R13, R22 ;  /* 0x00000016000d7202 */ /* 0x000fe20000000f00 */
[----:B------:R1:W-:Y:S02]  /*252c0*/  STL [R1+0xe48], R22 ;  /* 0x000e481601007387 */ /* 0x0003e40000100800 */
[----:B------:R-:W-:-:S02]  /*252d0*/  IMAD.X R23, R23, 0x1, R2, P3 ;  /* 0x0000000117177824 */ /* 0x000fc400018e0602 */
[----:B------:R2:W-:Y:S01]  /*252e0*/  LDGSTS.E [R10+0x1500], desc[UR8][R12.64], P2 ;  /* 0x015000000c0a7fae */ /* 0x0005e200091a1008 */
[----:B------:R-:W-:-:S03]  /*252f0*/  IADD3 R14, P4, PT, R14, R3, RZ ;  /* 0x000000030e0e7210 */ /* 0x000fc60007f9e0ff */
[----:B-1----:R-:W3:Y:S02]  /*25300*/  LDL.LU R22, [R1+0xde0] ;  /* 0x000de00001167983 */ /* 0x002ee40000300800 */
[----:B------:R-:W-:Y:S02]  /*25310*/  IMAD.X R24, R24, 0x1, R2, P4 ;  /* 0x0000000118187824 */ /* 0x000fe400020e0602 */
[----:B------:R-:W3:Y:S01]  /*25320*/  LDL.LU R16, [R1+0xd98] ;  /* 0x000d980001107983 */ /* 0x000ee20000300800 */
[----:B--2---:R-:W-:-:S03]  /*25330*/  IMAD.MOV.U32 R13, RZ, RZ, R23 ;  /* 0x000000ffff0d7224 */ /* 0x004fc600078e0017 */
[----:B------:R-:W-:Y:S04]  /*25340*/  STL [R1+0xe4c], R17 ;  /* 0x000e4c1101007387 */ /* 0x000fe80000100800 */
[----:B------:R1:W-:Y:S04]  /*25350*/  STL [R1+0xe40], R23 ;  /* 0x000e401701007387 */ /* 0x0003e80000100800 */
[----:B------:R2:W-:Y:S01]  /*25360*/  STL [R1+0xe24], R14 ;  /* 0x000e240e01007387 */ /* 0x0005e20000100800 */
[----:B------:R-:W-:-:S03]  /*25370*/  MOV R12, R17 ;  /* 0x00000011000c7202 */ /* 0x000fc60000000f00 */
[----:B-1----:R-:W3:Y:S04]  /*25380*/  LDL.LU R23, [R1+0xddc] ;  /* 0x000ddc0001177983 */ /* 0x002ee80000300800 */
[----:B------:R-:W-:Y:S04]  /*25390*/  STL [R1+0xe08], R24 ;  /* 0x000e081801007387 */ /* 0x000fe80000100800 */
[----:B------:R-:W3:Y:S01]  /*253a0*/  LDL.LU R17, [R1+0xd94] ;  /* 0x000d940001117983 */ /* 0x000ee20000300800 */
[----:B------:R-:W-:-:S03]  /*253b0*/  ISETP.GT.AND P1, PT, R8, 0x19, PT ;  /* 0x000000190800780c */ /* 0x000fc60003f24270 */
[----:B------:R1:W-:Y:S01]  /*253c0*/  LDGSTS.E [R10+0x1580], desc[UR8][R12.64], P2 ;  /* 0x015800000c0a7fae */ /* 0x0003e200091a1008 */
[----:B------:R-:W-:-:S03]  /*253d0*/  SEL R11, RZ, 0x4, !P1 ;  /* 0x00000004ff0b7807 */ /* 0x000fc60004800000 */
[----:B------:R-:W3:Y:S01]  /*253e0*/  LDL.LU R25, [R1+0xda0] ;  /* 0x000da00001197983 */ /* 0x000ee20000300800 */
[----:B------:R-:W-:-:S04]  /*253f0*/  SEL R11, R11, RZ, !P0 ;  /* 0x000000ff0b0b7207 */ /* 0x000fc80004000000 */
[----:B------:R-:W-:Y:S02]  /*25400*/  ISETP.NE.U32.AND P1, PT, R11, RZ, PT ;  /* 0x000000ff0b00720c */ /* 0x000fe40003f25070 */
[----:B------:R-:W-:Y:S01]  /*25410*/  ISETP.GT.AND P2, PT, R8, 0x1d, PT ;  /* 0x0000001d0800780c */ /* 0x000fe20003f44270 */
[----:B-1----:R-:W-:Y:S01]  /*25420*/  IMAD.MOV.U32 R12, RZ, RZ, R14 ;  /* 0x000000ffff0c7224 */ /* 0x002fe200078e000e */
[----:B------:R-:W-:Y:S01]  /*25430*/  MOV R13, R24 ;  /* 0x00000018000d7202 */ /* 0x000fe20000000f00 */
[----:B--2---:R-:W2:Y:S01]  /*25440*/  LDL.LU R14, [R1+0xd58] ;  /* 0x000d5800010e7983 */ /* 0x004ea20000300800 */
[----:B------:R-:W-:-:S04]  /*25450*/  SEL R11, RZ, 0x4, !P2 ;  /* 0x00000004ff0b7807 */ /* 0x000fc80005000000 */
[----:B------:R-:W-:-:S03]  /*25460*/  SEL R11, R11, RZ, !P0 ;  /* 0x000000ff0b0b7207 */ /* 0x000fc60004000000 */
[----:B------:R1:W-:Y:S01]  /*25470*/  LDGSTS.E [R10+0x1900], desc[UR8][R12.64], P1 ;  /* 0x019000000c0a7fae */ /* 0x0003e200089a1008 */
[----:B------:R-:W-:Y:S02]  /*25480*/  ISETP.NE.U32.AND P2, PT, R11, RZ, PT ;  /* 0x000000ff0b00720c */ /* 0x000fe40003f45070 */
[----:B------:R-:W-:-:S05]  /*25490*/  IADD3 R20, P3, PT, R20, R3, RZ ;  /* 0x0000000314147210 */ /* 0x000fca0007f7e0ff */
[--C-:B------:R-:W-:Y:S01]  /*254a0*/  IMAD.X R21, R21, 0x1, R2.reuse, P3 ;  /* 0x0000000115157824 */ /* 0x100fe200018e0602 */
[----:B----4-:R-:W-:Y:S01]  /*254b0*/  IADD3 R15, P4, PT, R15, R3, RZ ;  /* 0x000000030f0f7210 */ /* 0x010fe20007f9e0ff */
[----:B------:R4:W-:Y:S01]  /*254c0*/  STL [R1+0xe0c], R20 ;  /* 0x000e0c1401007387 */ /* 0x0009e20000100800 */
[----:B-1----:R-:W-:Y:S01]  /*254d0*/  MOV R12, R20 ;  /* 0x00000014000c7202 */ /* 0x002fe20000000f00 */
[----:B------:R-:W-:Y:S02]  /*254e0*/  IMAD.MOV.U32 R13, RZ, RZ, R21 ;  /* 0x000000ffff0d7224 */ /* 0x000fe400078e0015 */
[----:B---3--:R-:W-:Y:S01]  /*254f0*/  IMAD.X R19, R19, 0x1, R2, P4 ;  /* 0x0000000113137824 */ /* 0x008fe200020e0602 */
[----:B------:R1:W-:Y:S04]  /*25500*/  STL [R1+0xe00], R21 ;  /* 0x000e001501007387 */ /* 0x0003e80000100800 */
[----:B------:R-:W-:Y:S04]  /*25510*/  STL [R1+0xdd8], R15 ;  /* 0x000dd80f01007387 */ /* 0x000fe80000100800 */
[----:B------:R-:W3:Y:S04]  /*25520*/  LDL.LU R26, [R1+0xd9c] ;  /* 0x000d9c00011a7983 */ /* 0x000ee80000300800 */
[----:B------:R1:W-:Y:S04]  /*25530*/  STL [R1+0xdd4], R19 ;  /* 0x000dd41301007387 */ /* 0x0003e80000100800 */
[----:B----4-:R-:W4:Y:S04]  /*25540*/  LDL.LU R20, [R1+0xd54] ;  /* 0x000d540001147983 */ /* 0x010f280000300800 */
[----:B------:R1:W-:Y:S04]  /*25550*/  LDGSTS.E [R10+0x1980], desc[UR8][R12.64], P1 ;  /* 0x019800000c0a7fae */ /* 0x0003e800089a1008 */
[----:B-1----:R-:W4:Y:S01]  /*25560*/  LDL.LU R21, [R1+0xd5c] ;  /* 0x000d5c0001157983 */ /* 0x002f220000300800 */
[----:B------:R-:W-:-:S03]  /*25570*/  MOV R13, R19 ;  /* 0x00000013000d7202 */ /* 0x000fc60000000f00 */
[----:B------:R-:W4:Y:S01]  /*25580*/  LDL.LU R19, [R1+0xd60] ;  /* 0x000d600001137983 */ /* 0x000f220000300800 */
[----:B------:R-:W-:-:S03]  /*25590*/  IMAD.MOV.U32 R12, RZ, RZ, R15 ;  /* 0x000000ffff0c7224 */ /* 0x000fc600078e000f */
[----:B------:R-:W4:Y:S04]  /*255a0*/  LDL.LU R24, [R1+0xd14] ;  /* 0x000d140001187983 */ /* 0x000f280000300800 */
[----:B------:R-:W4:Y:S04]  /*255b0*/  LDL.LU R15, [R1+0xd18] ;  /* 0x000d1800010f7983 */ /* 0x000f280000300800 */
[----:B------:R1:W-:Y:S01]  /*255c0*/  LDGSTS.E [R10+0x1d00], desc[UR8][R12.64], P2 ;  /* 0x01d000000c0a7fae */ /* 0x0003e200091a1008 */
[-C--:B------:R-:W-:Y:S02]  /*255d0*/  IADD3 R22, P3, PT, R22, R3.reuse, RZ ;  /* 0x0000000316167210 */ /* 0x080fe40007f7e0ff */
[----:B------:R-:W-:-:S02]  /*255e0*/  IADD3 R16, P4, PT, R16, R3, RZ ;  /* 0x0000000310107210 */ /* 0x000fc40007f9e0ff */
[----:B-1----:R-:W-:Y:S01]  /*255f0*/  MOV R12, R22 ;  /* 0x00000016000c7202 */ /* 0x002fe20000000f00 */
[----:B------:R-:W-:Y:S01]  /*25600*/  STL [R1+0xde0], R22 ;  /* 0x000de01601007387 */ /* 0x000fe20000100800 */
[----:B------:R-:W-:-:S04]  /*25610*/  IMAD.X R23, R23, 0x1, R2, P3 ;  /* 0x0000000117177824 */ /* 0x000fc800018e0602 */
[----:B------:R-:W-:Y:S01]  /*25620*/  IMAD.MOV.U32 R13, RZ, RZ, R23 ;  /* 0x000000ffff0d7224 */ /* 0x000fe200078e0017 */
[----:B------:R1:W-:Y:S01]  /*25630*/  STL [R1+0xddc], R23 ;  /* 0x000ddc1701007387 */ /* 0x0003e20000100800 */
[----:B------:R-:W-:-:S03]  /*25640*/  IMAD.X R17, R17, 0x1, R2, P4 ;  /* 0x0000000111117824 */ /* 0x000fc600020e0602 */
[----:B------:R-:W-:Y:S04]  /*25650*/  STL [R1+0xd98], R16 ;  /* 0x000d981001007387 */ /* 0x000fe80000100800 */
[----:B------:R2:W-:Y:S04]  /*25660*/  LDGSTS.E [R10+0x1d80], desc[UR8][R12.64], P2 ;  /* 0x01d800000c0a7fae */ /* 0x0005e800091a1008 */
[----:B------:R2:W-:Y:S04]  /*25670*/  STL [R1+0xd94], R17 ;  /* 0x000d941101007387 */ /* 0x0005e80000100800 */
[----:B-1----:R-:W4:Y:S01]  /*25680*/  LDL.LU R23, [R1+0xd1c] ;  /* 0x000d1c0001177983 */ /* 0x002f220000300800 */
[----:B--2---:R-:W-:-:S03]  /*25690*/  MOV R13, R17 ;  /* 0x00000011000d7202 */ /* 0x004fc60000000f00 */
[----:B------:R-:W2:Y:S01]  /*256a0*/  LDL.LU R17, [R1+0xd20] ;  /* 0x000d200001117983 */ /* 0x000ea20000300800 */
[----:B------:R-:W-:-:S03]  /*256b0*/  IMAD.MOV.U32 R12, RZ, RZ, R16 ;  /* 0x000000ffff0c7224 */ /* 0x000fc600078e0010 */
[----:B------:R-:W2:Y:S04]  /*256c0*/  LDL.LU R22, [R1+0xcd4] ;  /* 0x000cd40001167983 */ /* 0x000ea80000300800 */
[----:B------:R-:W2:Y:S01]  /*256d0*/  LDL.LU R16, [R1+0xcd8] ;  /* 0x000cd80001107983 */ /* 0x000ea20000300800 */
[----:B------:R-:W-:-:S04]  /*256e0*/  ISETP.GT.AND P1, PT, R8, 0x21, PT ;  /* 0x000000210800780c */ /* 0x000fc80003f24270 */
[----:B------:R-:W-:-:S04]  /*256f0*/  SEL R11, RZ, 0x4, !P1 ;  /* 0x00000004ff0b7807 */ /* 0x000fc80004800000 */
[----:B------:R-:W-:Y:S02]  /*25700*/  SEL R11, R11, RZ, !P0 ;  /* 0x000000ff0b0b7207 */ /* 0x000fe40004000000 */
[----:B------:R-:W-:Y:S02]  /*25710*/  ISETP.GT.AND P2, PT, R8, 0x25, PT ;  /* 0x000000250800780c */ /* 0x000fe40003f44270 */
[----:B------:R-:W-:Y:S02]  /*25720*/  ISETP.NE.U32.AND P1, PT, R11, RZ, PT ;  /* 0x000000ff0b00720c */ /* 0x000fe40003f25070 */
[----:B------:R-:W-:Y:S02]  /*25730*/  SEL R11, RZ, 0x4, !P2 ;  /* 0x00000004ff0b7807 */ /* 0x000fe40005000000 */
[----:B------:R-:W-:Y:S02]  /*25740*/  IADD3 R25, P3, PT, R25, R3, RZ ;  /* 0x0000000319197210 */ /* 0x000fe40007f7e0ff */
[----:B------:R-:W-:-:S02]  /*25750*/  SEL R11, R11, RZ, !P0 ;  /* 0x000000ff0b0b7207 */ /* 0x000fc40004000000 */
[----:B------:R-:W-:Y:S02]  /*25760*/  IADD3 R14, P4, PT, R14, R3, RZ ;  /* 0x000000030e0e7210 */ /* 0x000fe40007f9e0ff */
[----:B------:R-:W-:-:S03]  /*25770*/  ISETP.NE.U32.AND P2, PT, R11, RZ, PT ;  /* 0x000000ff0b00720c */ /* 0x000fc60003f45070 */
[----:B------:R1:W-:Y:S04]  /*25780*/  LDGSTS.E [R10+0x2100], desc[UR8][R12.64], P1 ;  /* 0x021000000c0a7fae */ /* 0x0003e800089a1008 */
[----:B------:R-:W-:Y:S01]  /*25790*/  STL [R1+0xda0], R25 ;  /* 0x000da01901007387 */ /* 0x000fe20000100800 */
[----:B-1----:R-:W-:Y:S01]  /*257a0*/  MOV R12, R25 ;  /* 0x00000019000c7202 */ /* 0x002fe20000000f00 */
[----:B---3--:R-:W-:-:S04]  /*257b0*/  IMAD.X R26, R26, 0x1, R2, P3 ;  /* 0x000000011a1a7824 */ /* 0x008fc800018e0602 */
[----:B------:R-:W-:Y:S02]  /*257c0*/  IMAD.MOV.U32 R13, RZ, RZ, R26 ;  /* 0x000000ffff0d7224 */ /* 0x000fe400078e001a */
[----:B----4-:R-:W-:Y:S01]  /*257d0*/  IMAD.X R20, R20, 0x1, R2, P4 ;  /* 0x0000000114147824 */ /* 0x010fe200020e0602 */
[----:B------:R-:W-:Y:S04]  /*257e0*/  STL [R1+0xd9c], R26 ;  /* 0x000d9c1a01007387 */ /* 0x000fe80000100800 */
[----:B------:R1:W-:Y:S04]  /*257f0*/  LDGSTS.E [R10+0x2180], desc[UR8][R12.64], P1 ;  /* 0x021800000c0a7fae */ /* 0x0003e800089a1008 */
[----:B------:R-:W-:Y:S01]  /*25800*/  STL [R1+0xd58], R14 ;  /* 0x000d580e01007387 */ /* 0x000fe20000100800 */
[-C--:B------:R-:W-:Y:S01]  /*25810*/  IADD3 R19, P3, PT, R19, R3.reuse, RZ ;  /* 0x0000000313137210 */ /* 0x080fe20007f7e0ff */
[----:B-1----:R-:W-:Y:S01]  /*25820*/  IMAD.MOV.U32 R12, RZ, RZ, R14 ;  /* 0x000000ffff0c7224 */ /* 0x002fe200078e000e */
[----:B------:R-:W-:Y:S01]  /*25830*/  MOV R13, R20 ;  /* 0x00000014000d7202 */ /* 0x000fe20000000f00 */
[----:B------:R1:W-:Y:S02]  /*25840*/  STL [R1+0xd54], R20 ;  /* 0x000d541401007387 */ /* 0x0003e40000100800 */
[----:B------:R-:W-:Y:S01]  /*25850*/  IMAD.X R21, R21, 0x1, R2, P3 ;  /* 0x0000000115157824 */ /* 0x000fe200018e0602 */
[----:B------:R-:W-:Y:S01]  /*25860*/  IADD3 R15, P4, PT, R15, R3, RZ ;  /* 0x000000030f0f7210 */ /* 0x000fe20007f9e0ff */
[----:B------:R3:W-:Y:S01]  /*25870*/  LDGSTS.E [R10+0x2500], desc[UR8][R12.64], P2 ;  /* 0x025000000c0a7fae */ /* 0x0007e200091a1008 */
[----:B------:R-:W-:-:S03]  /*25880*/  ISETP.GT.AND P1, PT, R8, 0x29, PT ;  /* 0x000000290800780c */ /* 0x000fc60003f24270 */
[----:B-1----:R-:W4:Y:S01]  /*25890*/  LDL.LU R20, [R1+0xce0] ;  /* 0x000ce00001147983 */ /* 0x002f220000300800 */
[----:B------:R-:W-:-:S03]  /*258a0*/  IMAD.X R24, R24, 0x1, R2, P4 ;  /* 0x0000000118187824 */ /* 0x000fc600020e0602 */
[----:B------:R-:W4:Y:S04]  /*258b0*/  LDL.LU R14, [R1+0xc88] ;  /* 0x000c8800010e7983 */ /* 0x000f280000300800 */
[----:B------:R-:W-:Y:S01]  /*258c0*/  STL [R1+0xd60], R19 ;  /* 0x000d601301007387 */ /* 0x000fe20000100800 */
[----:B---3--:R-:W-:-:S03]  /*258d0*/  IMAD.MOV.U32 R13, RZ, RZ, R21 ;  /* 0x000000ffff0d7224 */ /* 0x008fc600078e0015 */
[----:B------:R1:W-:Y:S01]  /*258e0*/  STL [R1+0xd5c], R21 ;  /* 0x000d5c1501007387 */ /* 0x0003e20000100800 */
[----:B------:R-:W-:-:S03]  /*258f0*/  MOV R12, R19 ;  /* 0x00000013000c7202 */ /* 0x000fc60000000f00 */
[----:B------:R3:W-:Y:S01]  /*25900*/  STL [R1+0xd18], R15 ;  /* 0x000d180f01007387 */ /* 0x0007e20000100800 */
[----:B------:R-:W-:-:S03]  /*25910*/  SEL R11, RZ, 0x4, !P1 ;  /* 0x00000004ff0b7807 */ /* 0x000fc60004800000 */
[----:B------:R3:W-:Y:S04]  /*25920*/  LDGSTS.E [R10+0x2580], desc[UR8][R12.64], P2 ;  /* 0x025800000c0a7fae */ /* 0x0007e800091a1008 */
[----:B-1----:R-:W4:Y:S04]  /*25930*/  LDL.LU R21, [R1+0xcdc] ;  /* 0x000cdc0001157983 */ /* 0x002f280000300800 */
[----:B------:R-:W-:Y:S04]  /*25940*/  STL [R1+0xd14], R24 ;  /* 0x000d141801007387 */ /* 0x000fe80000100800 */
[----:B------:R-:W4:Y:S01]  /*25950*/  LDL.LU R19, [R1+0xc84] ;  /* 0x000c840001137983 */ /* 0x000f220000300800 */
[----:B------:R-:W-:Y:S01]  /*25960*/  SEL R11, R11, RZ, !P0 ;  /* 0x000000ff0b0b7207 */ /* 0x000fe20004000000 */
[----:B---3--:R-:W-:-:S02]  /*25970*/  IMAD.MOV.U32 R12, RZ, RZ, R15 ;  /* 0x000000ffff0c7224 */ /* 0x008fc400078e000f */
[----:B------:R-:W3:Y:S01]  /*25980*/  LDL.LU R25, [R1+0xc90] ;  /* 0x000c900001197983 */ /* 0x000ee20000300800 */
[----:B------:R-:W-:-:S03]  /*25990*/  ISETP.NE.U32.AND P1, PT, R11, RZ, PT ;  /* 0x000000ff0b00720c */ /* 0x000fc60003f25070 */
[----:B------:R-:W3:Y:S01]  /*259a0*/  LDL.LU R15, [R1+0xc48] ;  /* 0x000c4800010f7983 */ /* 0x000ee20000300800 */
[----:B------:R-:W-:-:S09]  /*259b0*/  MOV R13, R24 ;  /* 0x00000018000d7202 */ /* 0x000fd20000000f00 */
[----:B------:R1:W-:Y:S01]  /*259c0*/  LDGSTS.E [R10+0x2900], desc[UR8][R12.64], P1 ;  /* 0x029000000c0a7fae */ /* 0x0003e200089a1008 */
[----:B--2---:R-:W-:-:S05]  /*259d0*/  IADD3 R17, P3, PT, R17, R3, RZ ;  /* 0x0000000311117210 */ /* 0x004fca0007f7e0ff */
[--C-:B------:R-:W-:Y:S01]  /*259e0*/  IMAD.X R23, R23, 0x1, R2.reuse, P3 ;  /* 0x0000000117177824 */ /* 0x100fe200018e0602 */
[----:B------:R-:W-:Y:S01]  /*259f0*/  IADD3 R16, P4, PT, R16, R3, RZ ;  /* 0x0000000310107210 */ /* 0x000fe20007f9e0ff */
[----:B------:R2:W-:Y:S04]  /*25a00*/  STL [R1+0xd20], R17 ;  /* 0x000d201101007387 */ /* 0x0005e80000100800 */
[----:B------:R2:W-:Y:S01]  /*25a10*/  STL [R1+0xd1c], R23 ;  /* 0x000d1c1701007387 */ /* 0x0005e20000100800 */
[----:B------:R-:W-:-:S03]  /*25a20*/  IMAD.X R22, R22, 0x1, R2, P4 ;  /* 0x0000000116167824 */ /* 0x000fc600020e0602 */
[----:B------:R-:W-:Y:S04]  /*25a30*/  STL [R1+0xcd8], R16 ;  /* 0x000cd81001007387 */ /* 0x000fe80000100800 */
[----:B------:R-:W3:Y:S01]  /*25a40*/  LDL.LU R26, [R1+0xc8c] ;  /* 0x000c8c00011a7983 */ /* 0x000ee20000300800 */
[----:B-1----:R-:W-:-:S03]  /*25a50*/  MOV R12, R17 ;  /* 0x00000011000c7202 */ /* 0x002fc60000000f00 */
[----:B------:R1:W-:Y:S04]  /*25a60*/  STL [R1+0xcd4], R22 ;  /* 0x000cd41601007387 */ /* 0x0003e80000100800 */
[----:B--2---:R-:W2:Y:S01]  /*25a70*/  LDL.LU R17, [R1+0xc44] ;  /* 0x000c440001117983 */ /* 0x004ea20000300800 */
[----:B------:R-:W-:Y:S01]  /*25a80*/  ISETP.GT.AND P2, PT, R8, 0x2d, PT ;  /* 0x0000002d0800780c */ /* 0x000fe20003f44270 */
[----:B------:R-:W-:Y:S02]  /*25a90*/  IMAD.MOV.U32 R13, RZ, RZ, R23 ;  /* 0x000000ffff0d7224 */ /* 0x000fe400078e0017 */
[----:B------:R-:W2:Y:S01]  /*25aa0*/  LDL.LU R24, [R1+0xc4c] ;  /* 0x000c4c0001187983 */ /* 0x000ea20000300800 */
[----:B------:R-:W-:-:S03]  /*25ab0*/  SEL R11, RZ, 0x4, !P2 ;  /* 0x00000004ff0b7807 */ /* 0x000fc60005000000 */
[----:B------:R1:W-:Y:S01]  /*25ac0*/  LDGSTS.E [R10+0x2980], desc[UR8][R12.64], P1 ;  /* 0x029800000c0a7fae */ /* 0x0003e200089a1008 */
[----:B------:R-:W-:-:S03]  /*25ad0*/  SEL R11, R11, RZ, !P0 ;  /* 0x000000ff0b0b7207 */ /* 0x000fc60004000000 */
[----:B------:R-:W2:Y:S01]  /*25ae0*/  LDL.LU R23, [R1+0xc50] ;  /* 0x000c500001177983 */ /* 0x000ea20000300800 */
[----:B------:R-:W-:Y:S02]  /*25af0*/  ISETP.NE.U32.AND P2, PT, R11, RZ, PT ;  /* 0x000000ff0b00720c */ /* 0x000fe40003f45070 */
[----:B------:R-:W-:Y:S01]  /*25b00*/  ISETP.GT.AND P1, PT, R8, 0x31, PT ;  /* 0x000000310800780c */ /* 0x000fe20003f24270 */
[----:B-1----:R-:W-:Y:S01]  /*25b10*/  IMAD.MOV.U32 R12, RZ, RZ, R16 ;  /* 0x000000ffff0c7224 */ /* 0x002fe200078e0010 */
[----:B------:R-:W-:Y:S02]  /*25b20*/  MOV R13, R22 ;  /* 0x00000016000d7202 */ /* 0x000fe40000000f00 */
[----:B------:R-:W2:Y:S01]  /*25b30*/  LDL.LU R22, [R1+0xc04] ;  /* 0x000c040001167983 */ /* 0x000ea20000300800 */
[----:B------:R-:W-:-:S03]  /*25b40*/  SEL R11, RZ, 0x4, !P1 ;  /* 0x00000004ff0b7807 */ /* 0x000fc60004800000 */
[----:B------:R-:W2:Y:S01]  /*25b50*/  LDL.LU R16, [R1+0xc08] ;  /* 0x000c080001107983 */ /* 0x000ea20000300800 */
[----:B------:R-:W-:-:S03]  /*25b60*/  SEL R11, R11, RZ, !P0 ;  /* 0x000000ff0b0b7207 */ /* 0x000fc60004000000 */
[----:B------:R1:W-:Y:S01]  /*25b70*/  LDGSTS.E [R10+0x2d00], desc[UR8][R12.64], P2 ;  /* 0x02d000000c0a7fae */ /* 0x0003e200091a1008 */
[----:B------:R-:W-:Y:S02]  /*25b80*/  ISETP.NE.U32.AND P1, PT, R11, RZ, PT ;  /* 0x000000ff0b00720c */ /* 0x000fe40003f25070 */
[-C--:B----4-:R-:W-:Y:S02]  /*25b90*/  IADD3 R20, P3, PT, R20, R3.reuse, RZ ;  /* 0x0000000314147210 */ /* 0x090fe40007f7e0ff */
[----:B------:R-:W-:-:S03]  /*25ba0*/  IADD3 R14, P4, PT, R14, R3, RZ ;  /* 0x000000030e0e7210 */ /* 0x000fc60007f9e0ff */
[----:B------:R-:W-:Y:S01]  /*25bb0*/  STL [R1+0xce0], R20 ;  /* 0x000ce01401007387 */ /* 0x000fe20000100800 */
[----:B-1----:R-:W-:Y:S01]  /*25bc0*/  MOV R12, R20 ;  /* 0x00000014000c7202 */ /* 0x002fe20000000f00 */
[----:B------:R-:W-:-:S04]  /*25bd0*/  IMAD.X R21, R21, 0x1, R2, P3 ;  /* 0x0000000115157824 */ /* 0x000fc800018e0602 */
[----:B------:R-:W-:Y:S01]  /*25be0*/  IMAD.MOV.U32 R13, RZ, RZ, R21 ;  /* 0x000000ffff0d7224 */ /* 0x000fe200078e0015 */
[----:B------:R1:W-:Y:S01]  /*25bf0*/  STL [R1+0xcdc], R21 ;  /* 0x000cdc1501007387 */ /* 0x0003e20000100800 */
[----:B------:R-:W-:-:S03]  /*25c00*/  IMAD.X R19, R19, 0x1, R2, P4 ;  /* 0x0000000113137824 */ /* 0x000fc600020e0602 */
[----:B------:R-:W-:Y:S04]  /*25c10*/  STL [R1+0xc88], R14 ;  /* 0x000c880e01007387 */ /* 0x000fe80000100800 */
[----:B------:R4:W-:Y:S04]  /*25c20*/  STL [R1+0xc84], R19 ;  /* 0x000c841301007387 */ /* 0x0009e80000100800 */
[----:B-1----:R-:W2:Y:S04]  /*25c30*/  LDL.LU R21, [R1+0xc0c] ;  /* 0x000c0c0001157983 */ /* 0x002ea80000300800 */
[----:B------:R1:W-:Y:S04]  /*25c40*/  LDGSTS.E [R10+0x2d80], desc[UR8][R12.64], P2 ;  /* 0x02d800000c0a7fae */ /* 0x0003e800091a1008 */
[----:B------:R-:W2:Y:S01]  /*25c50*/  LDL.LU R20, [R1+0xc10] ;  /* 0x000c100001147983 */ /* 0x000ea20000300800 */
[----:B---3--:R-:W-:-:S02]  /*25c60*/  IADD3 R25, P3, PT, R25, R3, RZ ;  /* 0x0000000319197210 */ /* 0x008fc40007f7e0ff */
[----:B-1----:R-:W-:Y:S01]  /*25c70*/  MOV R13, R19 ;  /* 0x00000013000d7202 */ /* 0x002fe20000000f00 */
[----:B------:R-:W-:Y:S01]  /*25c80*/  IMAD.MOV.U32 R12, RZ, RZ, R14 ;  /* 0x000000ffff0c7224 */ /* 0x000fe200078e000e */
[----:B----4-:R-:W3:Y:S04]  /*25c90*/  LDL.LU R19, [R1+0xbc4] ;  /* 0x000bc40001137983 */ /* 0x010ee80000300800 */
[----:B------:R-:W4:Y:S01]  /*25ca0*/  LDL.LU R14, [R1+0xbc8] ;  /* 0x000bc800010e7983 */ /* 0x000f220000300800 */
[----:B------:R-:W-:-:S03]  /*25cb0*/  IADD3 R15, P4, PT, R15, R3, RZ ;  /* 0x000000030f0f7210 */ /* 0x000fc60007f9e0ff */
[----:B------:R1:W-:Y:S01]  /*25cc0*/  LDGSTS.E [R10+0x3100], desc[UR8][R12.64], P1 ;  /* 0x031000000c0a7fae */ /* 0x0003e200089a1008 */
[----:B------:R-:W-:Y:S01]  /*25cd0*/  IMAD.X R26, R26, 0x1, R2, P3 ;  /* 0x000000011a1a7824 */ /* 0x000fe200018e0602 */
[----:B-1----:R-:W-:-:S03]  /*25ce0*/  MOV R12, R25 ;  /* 0x00000019000c7202 */ /* 0x002fc60000000f00 */
[----:B------:R-:W-:Y:S01]  /*25cf0*/  IMAD.MOV.U32 R13, RZ, RZ, R26 ;  /* 0x000000ffff0d7224 */ /* 0x000fe200078e001a */
[----:B------:R-:W-:Y:S01]  /*25d00*/  STL [R1+0xc90], R25 ;  /* 0x000c901901007387 */ /* 0x000fe20000100800 */
[----:B--2---:R-:W-:-:S03]  /*25d10*/  IMAD.X R17, R17, 0x1, R2, P4 ;  /* 0x0000000111117824 */ /* 0x004fc600020e0602 */
[----:B------:R-:W-:Y:S04]  /*25d20*/  STL [R1+0xc8c], R26 ;  /* 0x000c8c1a01007387 */ /* 0x000fe80000100800 */
[----:B------:R-:W-:Y:S04]  /*25d30*/  STL [R1+0xc48], R15 ;  /* 0x000c480f01007387 */ /* 0x000fe80000100800 */
[----:B------:R1:W-:Y:S04]  /*25d40*/  LDGSTS.E [R10+0x3180], desc[UR8][R12.64], P1 ;  /* 0x031800000c0a7fae */ /* 0x0003e800089a1008 */
[----:B------:R2:W-:Y:S01]  /*25d50*/  STL [R1+0xc44], R17 ;  /* 0x000c441101007387 */ /* 0x0005e20000100800 */
[----:B-1----:R-:W-:Y:S01]  /*25d60*/  MOV R13, R17 ;  /* 0x00000011000d7202 */ /* 0x002fe20000000f00 */
[----:B------:R-:W-:-:S02]  /*25d70*/  IMAD.MOV.U32 R12, RZ, RZ, R15 ;  /* 0x000000ffff0c7224 */ /* 0x000fc400078e000f */
[----:B--2---:R-:W2:Y:S04]  /*25d80*/  LDL.LU R17, [R1+0xbcc] ;  /* 0x000bcc0001117983 */ /* 0x004ea80000300800 */
        /* <DEDUP_REMOVED lines=9> */
[----:B------:R-:W-:Y:S01]  /*25e20*/  IADD3 R16, P4, PT, R16, R3, RZ ;  /* 0x0000000310107210 */ /* 0x000fe20007f9e0ff */
[----:B------:R-:W-:Y:S01]  /*25e30*/  IMAD.X R24, R24, 0x1, R2, P3 ;  /* 0x0000000118187824 */ /* 0x000fe200018e0602 */
[----:B------:R-:W-:-:S03]  /*25e40*/  ISETP.NE.U32.AND P1, PT, R11, RZ, PT ;  /* 0x000000ff0b00720c */ /* 0x000fc60003f25070 */
[----:B------:R1:W-:Y:S01]  /*25e50*/  LDGSTS.E [R10+0x3500], desc[UR8][R12.64], P2 ;  /* 0x035000000c0a7fae */ /* 0x0003e200091a1008 */
[----:B------:R-:W-:-:S03]  /*25e60*/  IMAD.X R22, R22, 0x1, R2, P4 ;  /* 0x0000000116167824 */ /* 0x000fc600020e0602 */
[----:B------:R-:W-:Y:S01]  /*25e70*/  STL [R1+0xc50], R23 ;  /* 0x000c501701007387 */ /* 0x000fe20000100800 */
[----:B-1----:R-:W-:Y:S01]  /*25e80*/  MOV R12, R23 ;  /* 0x00000017000c7202 */ /* 0x002fe20000000f00 */
[----:B------:R-:W-:Y:S02]  /*25e90*/  IMAD.MOV.U32 R13, RZ, RZ, R24 ;  /* 0x000000ffff0d7224 */ /* 0x000fe400078e0018 */
[----:B------:R-:W-:Y:S04]  /*25ea0*/  STL [R1+0xc4c], R24 ;  /* 0x000c4c1801007387 */ /* 0x000fe80000100800 */
[----:B------:R1:W-:Y:S04]  /*25eb0*/  LDGSTS.E [R10+0x3580], desc[UR8][R12.64], P2 ;  /* 0x035800000c0a7fae */ /* 0x0003e800091a1008 */
[----:B------:R1:W-:Y:S04]  /*25ec0*/  STL [R1+0xc08], R16 ;  /* 0x000c081001007387 */ /* 0x0003e80000100800 */
[----:B------:R-:W-:Y:S01]  /*25ed0*/  STL [R1+0xc04], R22 ;  /* 0x000c041601007387 */ /* 0x000fe20000100800 */
[----:B-1----:R-:W-:Y:S01]  /*25ee0*/  IMAD.MOV.U32 R12, RZ, RZ, R16 ;  /* 0x000000ffff0c7224 */ /* 0x002fe200078e0010 */
[----:B------:R-:W-:-:S02]  /*25ef0*/  MOV R13, R22 ;  /* 0x00000016000d7202 */ /* 0x000fc40000000f00 */
[----:B------:R-:W2:Y:S01]  /*25f00*/  LDL.LU R16, [R1+0x4] ;  /* 0x0000040001107983 */ /* 0x000ea20000300800 */
[----:B------:R-:W-:-:S03]  /*25f10*/  ISETP.GT.AND P2, PT, R8, 0x3d, PT ;  /* 0x0000003d0800780c */ /* 0x000fc60003f44270 */
[----:B------:R1:W-:Y:S01]  /*25f20*/  LDGSTS.E [R10+0x3900], desc[UR8][R12.64], P1 ;  /* 0x039000000c0a7fae */ /* 0x0003e200089a1008 */
[----:B------:R-:W-:-:S04]  /*25f30*/  SEL R11, RZ, 0x4, !P2 ;  /* 0x00000004ff0b7807 */ /* 0x000fc80005000000 */
[----:B------:R-:W-:-:S04]  /*25f40*/  SEL R11, R11, RZ, !P0 ;  /* 0x000000ff0b0b7207 */ /* 0x000fc80004000000 */
[----:B------:R-:W-:Y:S02]  /*25f50*/  ISETP.NE.U32.AND P2, PT, R11, RZ, PT ;  /* 0x000000ff0b00720c */ /* 0x000fe40003f45070 */
[----:B------:R-:W-:-:S05]  /*25f60*/  IADD3 R20, P3, PT, R20, R3, RZ ;  /* 0x0000000314147210 */ /* 0x000fca0007f7e0ff */
[----:B------:R-:W-:Y:S01]  /*25f70*/  IMAD.X R21, R21, 0x1, R2, P3 ;  /* 0x0000000115157824 */ /* 0x000fe200018e0602 */
[----:B------:R-:W-:Y:S01]  /*25f80*/  STL [R1+0xc10], R20 ;  /* 0x000c101401007387 */ /* 0x000fe20000100800 */
[----:B----4-:R-:W-:-:S03]  /*25f90*/  IADD3 R14, P4, PT, R14, R3, RZ ;  /* 0x000000030e0e7210 */ /* 0x010fc60007f9e0ff */
[----:B------:R4:W-:Y:S01]  /*25fa0*/  STL [R1+0xc0c], R21 ;  /* 0x000c0c1501007387 */ /* 0x0009e20000100800 */
[----:B-1----:R-:W-:Y:S02]  /*25fb0*/  IMAD.MOV.U32 R13, RZ, RZ, R21 ;  /* 0x000000ffff0d7224 */ /* 0x002fe400078e0015 */
[----:B---3--:R-:W-:Y:S01]  /*25fc0*/  IMAD.X R19, R19, 0x1, R2, P4 ;  /* 0x0000000113137824 */ /* 0x008fe200020e0602 */
[----:B------:R1:W-:Y:S01]  /*25fd0*/  STL [R1+0xbc8], R14 ;  /* 0x000bc80e01007387 */ /* 0x0003e20000100800 */
[----:B------:R-:W-:-:S03]  /*25fe0*/  MOV R12, R20 ;  /* 0x00000014000c7202 */ /* 0x000fc60000000f00 */
[----:B----4-:R-:W3:Y:S04]  /*25ff0*/  LDL.LU R21, [R1] ;  /* 0x0000000001157983 */ /* 0x010ee80000300800 */
[----:B------:R4:W-:Y:S04]  /*26000*/  STL [R1+0xbc4], R19 ;  /* 0x000bc41301007387 */ /* 0x0009e80000100800 */
[----:B------:R-:W3:Y:S04]  /*26010*/  LDL.LU R22, [R1+0x8] ;  /* 0x0000080001167983 */ /* 0x000ee80000300800 */
[----:B------:R-:W3:Y:S04]  /*26020*/  LDL.LU R20, [R1+0xc] ;  /* 0x00000c0001147983 */ /* 0x000ee80000300800 */
[----:B------:R1:W-:Y:S04]  /*26030*/  LDGSTS.E [R10+0x3980], desc[UR8][R12.64], P1 ;  /* 0x039800000c0a7fae */ /* 0x0003e800089a1008 */
[----:B------:R-:W3:Y:S01]  /*26040*/  LDL.LU R24, [R1+0x40] ;  /* 0x0000400001187983 */ /* 0x000ee20000300800 */
[----:B-1----:R-:W-:-:S03]  /*26050*/  IMAD.MOV.U32 R12, RZ, RZ, R14 ;  /* 0x000000ffff0c7224 */ /* 0x002fc600078e000e */
[----:B------:R-:W3:Y:S01]  /*26060*/  LDL.LU R14, [R1+0x44] ;  /* 0x00004400010e7983 */ /* 0x000ee20000300800 */
[----:B--2---:R-:W-:Y:S02]  /*26070*/  IADD3 R15, P3, PT, R15, R3, RZ ;  /* 0x000000030f0f7210 */ /* 0x004fe40007f7e0ff */
[----:B------:R-:W-:-:S03]  /*26080*/  MOV R13, R19 ;  /* 0x00000013000d7202 */ /* 0x000fc60000000f00 */
[----:B------:R-:W-:Y:S01]  /*26090*/  IMAD.X R17, R17, 0x1, R2, P3 ;  /* 0x0000000111117824 */ /* 0x000fe200018e0602 */
[----:B------:R-:W-:Y:S04]  /*260a0*/  STL [R1+0xbd0], R15 ;  /* 0x000bd00f01007387 */ /* 0x000fe80000100800 */
[----:B------:R1:W-:Y:S04]  /*260b0*/  STL [R1+0xbcc], R17 ;  /* 0x000bcc1101007387 */ /* 0x0003e80000100800 */
[----:B------:R-:W2:Y:S04]  /*260c0*/  LDL.LU R23, [R1+0x48] ;  /* 0x0000480001177983 */ /* 0x000ea80000300800 */
[----:B----4-:R-:W4:Y:S04]  /*260d0*/  LDL.LU R19, [R1+0x4c] ;  /* 0x00004c0001137983 */ /* 0x010f280000300800 */
[----:B------:R1:W-:Y:S02]  /*260e0*/  LDGSTS.E [R10+0x3d00], desc[UR8][R12.64], P2 ;  /* 0x03d000000c0a7fae */ /* 0x0003e400091a1008 */
[----:B-1----:R-:W-:Y:S01]  /*260f0*/  IMAD.MOV.U32 R13, RZ, RZ, R17 ;  /* 0x000000ffff0d7224 */ /* 0x002fe200078e0011 */
[----:B------:R-:W-:Y:S01]  /*26100*/  MOV R12, R15 ;  /* 0x0000000f000c7202 */ /* 0x000fe20000000f00 */
[----:B------:R-:W2:Y:S04]  /*26110*/  LDL.LU R17, [R1+0x80] ;  /* 0x0000800001117983 */ /* 0x000ea80000300800 */
[----:B------:R-:W2:Y:S01]  /*26120*/  LDL.LU R15, [R1+0x84] ;  /* 0x00008400010f7983 */ /* 0x000ea20000300800 */
[----:B------:R-:W-:-:S02]  /*26130*/  ISETP.GT.AND P1, PT, R8, 0x41, PT ;  /* 0x000000410800780c */ /* 0x000fc40003f24270 */
[----:B------:R-:W-:Y:S01]  /*26140*/  IADD3 R238, P4, PT, R238, R3, RZ ;  /* 0x00000003eeee7210 */ /* 0x000fe20007f9e0ff */
[----:B------:R1:W-:Y:S01]  /*26150*/  LDGSTS.E [R10+0x3d80], desc[UR8][R12.64], P2 ;  /* 0x03d800000c0a7fae */ /* 0x0003e200091a1008 */
[----:B------:R-:W-:-:S04]  /*26160*/  SEL R11, RZ, 0x4, !P1 ;  /* 0x00000004ff0b7807 */ /* 0x000fc80004800000 */
[----:B------:R-:W-:Y:S02]  /*26170*/  SEL R11, R11, RZ, !P0 ;  /* 0x000000ff0b0b7207 */ /* 0x000fe40004000000 */
[----:B------:R-:W-:Y:S02]  /*26180*/  ISETP.GT.AND P2, PT, R8, 0x45, PT ;  /* 0x000000450800780c */ /* 0x000fe40003f44270 */
[----:B------:R-:W-:Y:S01]  /*26190*/  ISETP.NE.U32.AND P1, PT, R11, RZ, PT ;  /* 0x000000ff0b00720c */ /* 0x000fe20003f25070 */
[----:B------:R-:W-:Y:S01]  /*261a0*/  IMAD.X R237, R237, 0x1, R2, P4 ;  /* 0x00000001eded7824 */ /* 0x000fe200020e0602 */
[----:B------:R-:W-:Y:S02]  /*261b0*/  SEL R11, RZ, 0x4, !P2 ;  /* 0x00000004ff0b7807 */ /* 0x000fe40005000000 */
[----:B------:R-:W-:Y:S01]  /*261c0*/  IADD3 R240, P3, PT, R240, R3, RZ ;  /* 0x00000003f0f07210 */ /* 0x000fe20007f7e0ff */
[----:B-1----:R-:W-:Y:S01]  /*261d0*/  IMAD.MOV.U32 R12, RZ, RZ, R238 ;  /* 0x000000ffff0c7224 */ /* 0x002fe200078e00ee */
[----:B------:R-:W-:-:S02]  /*261e0*/  MOV R13, R237 ;  /* 0x000000ed000d7202 */ /* 0x000fc40000000f00 */
[----:B------:R-:W-:Y:S01]  /*261f0*/  SEL R11, R11, RZ, !P0 ;  /* 0x000000ff0b0b7207 */ /* 0x000fe20004000000 */
[----:B------:R-:W-:Y:S01]  /*26200*/  IMAD.X R239, R239, 0x1, R2, P3 ;  /* 0x00000001efef7824 */ /* 0x000fe200018e0602 */
[----:B------:R-:W-:Y:S02]  /*26210*/  IADD3 R16, P4, PT, R16, R3, RZ ;  /* 0x0000000310107210 */ /* 0x000fe40007f9e0ff */
[----:B------:R-:W-:Y:S01]  /*26220*/  ISETP.NE.U32.AND P2, PT, R11, RZ, PT ;  /* 0x000000ff0b00720c */ /* 0x000fe20003f45070 */
[----:B------:R1:W-:Y:S04]  /*26230*/  LDGSTS.E [R10+0x4100], desc[UR8][R12.64], P1 ;  /* 0x041000000c0a7fae */ /* 0x0003e800089a1008 */
[----:B------:R-:W-:Y:S01]  /*26240*/  STL [R1+0x4], R16 ;  /* 0x0000041001007387 */ /* 0x000fe20000100800 */
[----:B-1----:R-:W-:Y:S01]  /*26250*/  MOV R12, R240 ;  /* 0x000000f0000c7202 */ /* 0x002fe20000000f00 */
[----:B------:R-:W-:-:S05]  /*26260*/  IMAD.MOV.U32 R13, RZ, RZ, R239 ;  /* 0x000000ffff0d7224 */ /* 0x000fca00078e00ef */
[----:B------:R1:W-:Y:S01]  /*26270*/  LDGSTS.E [R10+0x4180], desc[UR8][R12.64], P1 ;  /* 0x041800000c0a7fae */ /* 0x0003e200089a1008 */
[----:B------:R-:W-:-:S04]  /*26280*/  ISETP.GT.AND P1, PT, R8, 0x49, PT ;  /* 0x000000490800780c */ /* 0x000fc80003f24270 */
[----:B------:R-:W-:Y:S01]  /*26290*/  SEL R11, RZ, 0x4, !P1 ;  /* 0x00000004ff0b7807 */ /* 0x000fe20004800000 */
[----:B-1----:R-:W-:-:S03]  /*262a0*/  IMAD.MOV.U32 R12, RZ, RZ, R16 ;  /* 0x000000ffff0c7224 */ /* 0x002fc600078e0010 */
[----:B------:R-:W-:-:S04]  /*262b0*/  SEL R11, R11, RZ, !P0 ;  /* 0x000000ff0b0b7207 */ /* 0x000fc80004000000 */
[----:B------:R-:W-:Y:S01]  /*262c0*/  ISETP.NE.U32.AND P1, PT, R11, RZ, PT ;  /* 0x000000ff0b00720c */ /* 0x000fe20003f25070 */
[----:B---3--:R-:W-:-:S05]  /*262d0*/  IMAD.X R21, R21, 0x1, R2, P4 ;  /* 0x0000000115157824 */ /* 0x008fca00020e0602 */
[----:B------:R-:W-:Y:S01]  /*262e0*/  MOV R13, R21 ;  /* 0x00000015000d7202 */ /* 0x000fe20000000f00 */
[----:B------:R1:W-:Y:S04]  /*262f0*/  STL [R1], R21 ;  /* 0x0000001501007387 */ /* 0x0003e80000100800 */
[----:B------:R3:W-:Y:S01]  /*26300*/  LDGSTS.E [R10+0x4500], desc[UR8][R12.64], P2 ;  /* 0x045000000c0a7fae */ /* 0x0007e200091a1008 */
[----:B------:R-:W-:-:S03]  /*26310*/  IADD3 R20, P3, PT, R20, R3, RZ ;  /* 0x0000000314147210 */ /* 0x000fc60007f7e0ff */
[----:B-1----:R-:W2:Y:S02]  /*26320*/  LDL.LU R21, [R1+0x8c] ;  /* 0x00008c0001157983 */ /* 0x002ea40000300800 */
[----:B------:R-:W-:Y:S02]  /*26330*/  IMAD.X R22, R22, 0x1, R2, P3 ;  /* 0x0000000116167824 */ /* 0x000fe400018e0602 */
[----:B------:R-:W2:Y:S02]  /*26340*/  LDL.LU R16, [R1+0xc4] ;  /* 0x0000c40001107983 */ /* 0x000ea40000300800 */
[----:B---3--:R-:W-:Y:S02]  /*26350*/  IMAD.MOV.U32 R13, RZ, RZ, R22 ;  /* 0x000000ffff0d7224 */ /* 0x008fe400078e0016 */
[----:B------:R-:W-:Y:S01]  /*26360*/  STL [R1+0xc], R20 ;  /* 0x00000c1401007387 */ /* 0x000fe20000100800 */
[----:B------:R-:W-:-:S03]  /*26370*/  IADD3 R14, P4, PT, R14, R3, RZ ;  /* 0x000000030e0e7210 */ /* 0x000fc60007f9e0ff */
[----:B------:R1:W-:Y:S04]  /*26380*/  STL [R1+0x8], R22 ;  /* 0x0000081601007387 */ /* 0x0003e80000100800 */
[----:B------:R3:W-:Y:S01]  /*26390*/  STL [R1+0x44], R14 ;  /* 0x0000440e01007387 */ /* 0x0007e20000100800 */
[----:B------:R-:W-:-:S03]  /*263a0*/  IMAD.X R24, R24, 0x1, R2, P4 ;  /* 0x0000000118187824 */ /* 0x000fc600020e0602 */
[----:B-1----:R-:W2:Y:S01]  /*263b0*/  LDL.LU R22, [R1+0x88] ;  /* 0x0000880001167983 */ /* 0x002ea20000300800 */
[----:B------:R-:W-:-:S03]  /*263c0*/  MOV R12, R20 ;  /* 0x00000014000c7202 */ /* 0x000fc60000000f00 */
[----:B------:R-:W-:Y:S04]  /*263d0*/  STL [R1+0x40], R24 ;  /* 0x0000401801007387 */ /* 0x000fe80000100800 */
[----:B------:R-:W2:Y:S04]  /*263e0*/  LDL.LU R20, [R1+0xc0] ;  /* 0x0000c00001147983 */ /* 0x000ea80000300800 */
[----:B------:R1:W-:Y:S01]  /*263f0*/  LDGSTS.E [R10+0x4580], desc[UR8][R12.64], P2 ;  /* 0x045800000c0a7fae */ /* 0x0003e200091a1008 */
[----:B----4-:R-:W-:-:S03]  /*26400*/  IADD3 R19, P3, PT, R19, R3, RZ ;  /* 0x0000000313137210 */ /* 0x010fc60007f7e0ff */
[----:B------:R-:W4:Y:S02]  /*26410*/  LDL.LU R25, [R1+0xcc] ;  /* 0x0000cc0001197983 */ /* 0x000f240000300800 */
[----:B--2---:R-:W-:Y:S02]  /*26420*/  IMAD.X R23, R23, 0x1, R2, P3 ;  /* 0x0000000117177824 */ /* 0x004fe400018e0602 */
[----:B-1----:R-:W-:Y:S01]  /*26430*/  IMAD.MOV.U32 R12, RZ, RZ, R14 ;  /* 0x000000ffff0c7224 */ /* 0x002fe200078e000e */
[----:B------:R-:W-:Y:S01]  /*26440*/  MOV R13, R24 ;  /* 0x00000018000d7202 */ /* 0x000fe20000000f00 */
[----:B---3--:R-:W2:Y:S04]  /*26450*/  LDL.LU R14, [R1+0x104] ;  /* 0x00010400010e7983 */ /* 0x008ea80000300800 */
[----:B------:R1:W-:Y:S01]  /*26460*/  LDGSTS.E [R10+0x4900], desc[UR8][R12.64], P1 ;  /* 0x049000000c0a7fae */ /* 0x0003e200089a1008 */
[----:B------:R-:W-:-:S03]  /*26470*/  IADD3 R15, P4, PT, R15, R3, RZ ;  /* 0x000000030f0f7210 */ /* 0x000fc60007f9e0ff */
[----:B------:R3:W-:Y:S02]  /*26480*/  STL [R1+0x4c], R19 ;  /* 0x00004c1301007387 */ /* 0x0007e40000100800 */
[----:B------:R-:W-:Y:S02]  /*26490*/  IMAD.X R17, R17, 0x1, R2, P4 ;  /* 0x0000000111117824 */ /* 0x000fe400020e0602 */
[----:B------:R3:W-:Y:S01]  /*264a0*/  STL [R1+0x48], R23 ;  /* 0x0000481701007387 */ /* 0x0007e20000100800 */
[----:B-1----:R-:W-:Y:S01]  /*264b0*/  MOV R12, R19 ;  /* 0x00000013000c7202 */ /* 0x002fe20000000f00 */
[----:B------:R-:W-:Y:S02]  /*264c0*/  IMAD.MOV.U32 R13, RZ, RZ, R23 ;  /* 0x000000ffff0d7224 */ /* 0x000fe400078e0017 */
[----:B------:R-:W-:Y:S04]  /*264d0*/  STL [R1+0x84], R15 ;  /* 0x0000840f01007387 */ /* 0x000fe80000100800 */
[----:B------:R-:W2:Y:S04]  /*264e0*/  LDL.LU R26, [R1+0xc8] ;  /* 0x0000c800011a7983 */ /* 0x000ea80000300800 */
[----:B------:R1:W-:Y:S04]  /*264f0*/  STL [R1+0x80], R17 ;  /* 0x0000801101007387 */ /* 0x0003e80000100800 */
[----:B---3--:R-:W3:Y:S04]  /*26500*/  LDL.LU R19, [R1+0x100] ;  /* 0x0001000001137983 */ /* 0x008ee80000300800 */
[----:B------:R1:W-:Y:S04]  /*26510*/  LDGSTS.E [R10+0x4980], desc[UR8][R12.64], P1 ;  /* 0x049800000c0a7fae */ /* 0x0003e800089a1008 */
[----:B------:R-:W3:Y:S01]  /*26520*/  LDL.LU R23, [R1+0x108] ;  /* 0x0001080001177983 */ /* 0x000ee20000300800 */
[----:B-1----:R-:W-:-:S03]  /*26530*/  MOV R13, R17 ;  /* 0x00000011000d7202 */ /* 0x002fc60000000f00 */
[----:B------:R-:W3:Y:S01]  /*26540*/  LDL.LU R17, [R1+0x10c] ;  /* 0x00010c0001117983 */ /* 0x000ee20000300800 */
[----:B------:R-:W-:-:S03]  /*26550*/  IMAD.MOV.U32 R12, RZ, RZ, R15 ;  /* 0x000000ffff0c7224 */ /* 0x000fc600078e000f */
[----:B------:R-:W3:Y:S04]  /*26560*/  LDL.LU R24, [R1+0x140] ;  /* 0x0001400001187983 */ /* 0x000ee80000300800 */
[----:B------:R-:W3:Y:S01]  /*26570*/  LDL.LU R15, [R1+0x144] ;  /* 0x00014400010f7983 */ /* 0x000ee20000300800 */
[----:B------:R-:W-:-:S04]  /*26580*/  ISETP.GT.AND P2, PT, R8, 0x4d, PT ;  /* 0x0000004d0800780c */ /* 0x000fc80003f44270 */
[----:B------:R-:W-:-:S04]  /*26590*/  SEL R11, RZ, 0x4, !P2 ;  /* 0x00000004ff0b7807 */ /* 0x000fc80005000000 */
[----:B------:R-:W-:-:S04]  /*265a0*/  SEL R11, R11, RZ, !P0 ;  /* 0x000000ff0b0b7207 */ /* 0x000fc80004000000 */
[----:B------:R-:W-:Y:S02]  /*265b0*/  ISETP.NE.U32.AND P2, PT, R11, RZ, PT ;  /* 0x000000ff0b00720c */ /* 0x000fe40003f45070 */
[----:B------:R-:W-:-:S04]  /*265c0*/  ISETP.GT.AND P1, PT, R8, 0x51, PT ;  /* 0x000000510800780c */ /* 0x000fc80003f24270 */
[----:B------:R-:W-:-:S04]  /*265d0*/  SEL R11, RZ, 0x4, !P1 ;  /* 0x00000004ff0b7807 */ /* 0x000fc80004800000 */
[----:B------:R-:W-:-:S03]  /*265e0*/  SEL R11, R11, RZ, !P0 ;  /* 0x000000ff0b0b7207 */ /* 0x000fc60004000000 */
[----:B------:R1:W-:Y:S01]  /*265f0*/  LDGSTS.E [R10+0x4d00], desc[UR8][R12.64], P2 ;  /* 0x04d000000c0a7fae */ /* 0x0003e200091a1008 */
[----:B------:R-:W-:Y:S02]  /*26600*/  ISETP.NE.U32.AND P1, PT, R11, RZ, PT ;  /* 0x000000ff0b00720c */ /* 0x000fe40003f25070 */
[-C--:B------:R-:W-:Y:S02]  /*26610*/  IADD3 R21, P3, PT, R21, R3.reuse, RZ ;  /* 0x0000000315157210 */ /* 0x080fe40007f7e0ff */
[----:B------:R-:W-:Y:S02]  /*26620*/  IADD3 R16, P4, PT, R16, R3, RZ ;  /* 0x0000000310107210 */ /* 0x000fe40007f9e0ff */
[----:B-1----:R-:W-:Y:S01]  /*26630*/  MOV R12, R21 ;  /* 0x00000015000c7202 */ /* 0x002fe20000000f00 */
[----:B------:R-:W-:Y:S01]  /*26640*/  STL [R1+0x8c], R21 ;  /* 0x00008c1501007387 */ /* 0x000fe20000100800 */
[----:B------:R-:W-:-:S04]  /*26650*/  IMAD.X R22, R22, 0x1, R2, P3 ;  /* 0x0000000116167824 */ /* 0x000fc800018e0602 */
[----:B------:R-:W-:Y:S01]  /*26660*/  IMAD.MOV.U32 R13, RZ, RZ, R22 ;  /* 0x000000ffff0d7224 */ /* 0x000fe200078e0016 */
[----:B------:R1:W-:Y:S01]  /*26670*/  STL [R1+0x88], R22 ;  /* 0x0000881601007387 */ /* 0x0003e20000100800 */
[----:B------:R-:W-:-:S03]  /*26680*/  IMAD.X R20, R20, 0x1, R2, P4 ;  /* 0x0000000114147824 */ /* 0x000fc600020e0602 */
[----:B------:R1:W-:Y:S01]  /*26690*/  LDGSTS.E [R10+0x4d80], desc[UR8][R12.64], P2 ;  /* 0x04d800000c0a7fae */ /* 0x0003e200091a1008 */
[----:B------:R-:W-:-:S03]  /*266a0*/  ISETP.GT.AND P2, PT, R8, 0x55, PT ;  /* 0x000000550800780c */ /* 0x000fc60003f44270 */
[----:B------:R-:W-:Y:S01]  /*266b0*/  STL [R1+0xc4], R16 ;  /* 0x0000c41001007387 */ /* 0x000fe20000100800 */
[----:B------:R-:W-:-:S03]  /*266c0*/  SEL R11, RZ, 0x4, !P2 ;  /* 0x00000004ff0b7807 */ /* 0x000fc60005000000 */
[----:B------:R2:W-:Y:S01]  /*266d0*/  STL [R1+0xc0], R20 ;  /* 0x0000c01401007387 */ /* 0x0005e20000100800 */
[----:B----4-:R-:W-:-:S03]  /*266e0*/  IADD3 R25, P3, PT, R25, R3, RZ ;  /* 0x0000000319197210 */ /* 0x010fc60007f7e0ff */
[----:B-1----:R-:W4:Y:S01]  /*266f0*/  LDL.LU R22, [R1+0x148] ;  /* 0x0001480001167983 */ /* 0x002f220000300800 */
[----:B------:R-:W-:-:S03]  /*26700*/  MOV R13, R20 ;  /* 0x00000014000d7202 */ /* 0x000fc60000000f00 */
[----:B------:R-:W4:Y:S01]  /*26710*/  LDL.LU R21, [R1+0x14c] ;  /* 0x00014c0001157983 */ /* 0x000f220000300800 */
[----:B------:R-:W-:Y:S01]  /*26720*/  IMAD.MOV.U32 R12, RZ, RZ, R16 ;  /* 0x000000ffff0c7224 */ /* 0x000fe200078e0010 */
[----:B------:R-:W-:Y:S02]  /*26730*/  SEL R11, R11, RZ, !P0 ;  /* 0x000000ff0b0b7207 */ /* 0x000fe40004000000 */
[----:B--2---:R-:W2:Y:S01]  /*26740*/  LDL.LU R20, [R1+0x180] ;  /* 0x0001800001147983 */ /* 0x004ea20000300800 */
[----:B------:R-:W-:-:S03]  /*26750*/  IADD3 R14, P4, PT, R14, R3, RZ ;  /* 0x000000030e0e7210 */ /* 0x000fc60007f9e0ff */
[----:B------:R-:W2:Y:S01]  /*26760*/  LDL.LU R16, [R1+0x184] ;  /* 0x0001840001107983 */ /* 0x000ea20000300800 */
[----:B------:R-:W-:-:S03]  /*26770*/  ISETP.NE.U32.AND P2, PT, R11, RZ, PT ;  /* 0x000000ff0b00720c */ /* 0x000fc60003f45070 */
[----:B------:R1:W-:Y:S04]  /*26780*/  LDGSTS.E [R10+0x5100], desc[UR8][R12.64], P1 ;  /* 0x051000000c0a7fae */ /* 0x0003e800089a1008 */
[----:B------:R-:W-:Y:S01]  /*26790*/  STL [R1+0xcc], R25 ;  /* 0x0000cc1901007387 */ /* 0x000fe20000100800 */
[----:B------:R-:W-:Y:S01]  /*267a0*/  IMAD.X R26, R26, 0x1, R2, P3 ;  /* 0x000000011a1a7824 */ /* 0x000fe200018e0602 */
[----:B-1----:R-:W-:-:S03]  /*267b0*/  MOV R12, R25 ;  /* 0x00000019000c7202 */ /* 0x002fc60000000f00 */
[----:B------:R-:W-:Y:S02]  /*267c0*/  IMAD.MOV.U32 R13, RZ, RZ, R26 ;  /* 0x000000ffff0d7224 */ /* 0x000fe400078e001a */
[----:B---3--:R-:W-:Y:S01]  /*267d0*/  IMAD.X R19, R19, 0x1, R2, P4 ;  /* 0x0000000113137824 */ /* 0x008fe200020e0602 */
        /* <DEDUP_REMOVED lines=10> */
[----:B-1----:R-:W2:Y:S02]  /*26880*/  LDL.LU R19, [R1+0x18c] ;  /* 0x00018c0001137983 */ /* 0x002ea40000300800 */
[----:B------:R-:W-:Y:S02]  /*26890*/  IMAD.X R24, R24, 0x1, R2, P4 ;  /* 0x0000000118187824 */ /* 0x000fe400020e0602 */
[----:B------:R-:W2:Y:S01]  /*268a0*/  LDL.LU R14, [R1+0x1c4] ;  /* 0x0001c400010e7983 */ /* 0x000ea20000300800 */
[----:B---3--:R-:W-:-:S03]  /*268b0*/  IMAD.MOV.U32 R13, RZ, RZ, R23 ;  /* 0x000000ffff0d7224 */ /* 0x008fc600078e0017 */
[----:B------:R-:W-:Y:S01]  /*268c0*/  STL [R1+0x10c], R17 ;  /* 0x00010c1101007387 */ /* 0x000fe20000100800 */
[----:B------:R-:W-:-:S03]  /*268d0*/  MOV R12, R17 ;  /* 0x00000011000c7202 */ /* 0x000fc60000000f00 */
[----:B------:R1:W-:Y:S04]  /*268e0*/  STL [R1+0x108], R23 ;  /* 0x0001081701007387 */ /* 0x0003e80000100800 */
[----:B------:R3:W-:Y:S01]  /*268f0*/  STL [R1+0x144], R15 ;  /* 0x0001440f01007387 */ /* 0x0007e20000100800 */
[----:B------:R-:W-:-:S03]  /*26900*/  ISETP.GT.AND P1, PT, R8, 0x59, PT ;  /* 0x000000590800780c */ /* 0x000fc60003f24270 */
[----:B------:R3:W-:Y:S04]  /*26910*/  LDGSTS.E [R10+0x5580], desc[UR8][R12.64], P2 ;  /* 0x055800000c0a7fae */ /* 0x0007e800091a1008 */
[----:B-1----:R-:W2:Y:S04]  /*26920*/  LDL.LU R23, [R1+0x188] ;  /* 0x0001880001177983 */ /* 0x002ea80000300800 */
[----:B------:R-:W-:Y:S04]  /*26930*/  STL [R1+0x140], R24 ;  /* 0x0001401801007387 */ /* 0x000fe80000100800 */
[----:B------:R-:W2:Y:S01]  /*26940*/  LDL.LU R17, [R1+0x1c0] ;  /* 0x0001c00001117983 */ /* 0x000ea20000300800 */
[----:B------:R-:W-:Y:S01]  /*26950*/  SEL R11, RZ, 0x4, !P1 ;  /* 0x00000004ff0b7807 */ /* 0x000fe20004800000 */
[----:B---3--:R-:W-:Y:S01]  /*26960*/  IMAD.MOV.U32 R12, RZ, RZ, R15 ;  /* 0x000000ffff0c7224 */ /* 0x008fe200078e000f */
[----:B------:R-:W-:Y:S01]  /*26970*/  MOV R13, R24 ;  /* 0x00000018000d7202 */ /* 0x000fe20000000f00 */
[----:B------:R-:W3:Y:S01]  /*26980*/  LDL.LU R25, [R1+0x1cc] ;  /* 0x0001cc0001197983 */ /* 0x000ee20000300800 */
[----:B------:R-:W-:-:S02]  /*26990*/  SEL R11, R11, RZ, !P0 ;  /* 0x000000ff0b0b7207 */ /* 0x000fc40004000000 */
[----:B------:R-:W-:Y:S01]  /*269a0*/  ISETP.GT.AND P2, PT, R8, 0x5d, PT ;  /* 0x0000005d0800780c */ /* 0x000fe20003f44270 */
[----:B------:R-:W3:Y:S01]  /*269b0*/  LDL.LU R15, [R1+0x204] ;  /* 0x00020400010f7983 */ /* 0x000ee20000300800 */
[----:B------:R-:W-:Y:S02]  /*269c0*/  ISETP.NE.U32.AND P1, PT, R11, RZ, PT ;  /* 0x000000ff0b00720c */ /* 0x000fe40003f25070 */
[----:B------:R-:W-:-:S04]  /*269d0*/  SEL R11, RZ, 0x4, !P2 ;  /* 0x00000004ff0b7807 */ /* 0x000fc80005000000 */
[----:B------:R-:W-:-:S07]  /*269e0*/  SEL R11, R11, RZ, !P0 ;  /* 0x000000ff0b0b7207 */ /* 0x000fce0004000000 */
[----:B------:R1:W-:Y:S01]  /*269f0*/  LDGSTS.E [R10+0x5900], desc[UR8][R12.64], P1 ;  /* 0x059000000c0a7fae */ /* 0x0003e200089a1008 */
[----:B------:R-:W-:Y:S02]  /*26a00*/  ISETP.NE.U32.AND P2, PT, R11, RZ, PT ;  /* 0x000000ff0b00720c */ /* 0x000fe40003f45070 */
[----:B----4-:R-:W-:-:S05]  /*26a10*/  IADD3 R21, P3, PT, R21, R3, RZ ;  /* 0x0000000315157210 */ /* 0x010fca0007f7e0ff */
[----:B------:R-:W-:Y:S01]  /*26a20*/  IMAD.X R22, R22, 0x1, R2, P3 ;  /* 0x0000000116167824 */ /* 0x000fe200018e0602 */
[----:B--2---:R-:W-:Y:S01]  /*26a30*/  IADD3 R16, P4, PT, R16, R3, RZ ;  /* 0x0000000310107210 */ /* 0x004fe20007f9e0ff */
[----:B------:R2:W-:Y:S01]  /*26a40*/  STL [R1+0x14c], R21 ;  /* 0x00014c1501007387 */ /* 0x0005e20000100800 */
[----:B-1----:R-:W-:Y:S01]  /*26a50*/  MOV R12, R21 ;  /* 0x00000015000c7202 */ /* 0x002fe20000000f00 */
[----:B------:R-:W-:Y:S02]  /*26a60*/  IMAD.MOV.U32 R13, RZ, RZ, R22 ;  /* 0x000000ffff0d7224 */ /* 0x000fe400078e0016 */
[----:B------:R-:W-:Y:S01]  /*26a70*/  IMAD.X R20, R20, 0x1, R2, P4 ;  /* 0x0000000114147824 */ /* 0x000fe200020e0602 */
[----:B------:R1:W-:Y:S04]  /*26a80*/  STL [R1+0x148], R22 ;  /* 0x0001481601007387 */ /* 0x0003e80000100800 */
[----:B------:R-:W-:Y:S04]  /*26a90*/  STL [R1+0x184], R16 ;  /* 0x0001841001007387 */ /* 0x000fe80000100800 */
[----:B------:R-:W4:Y:S04]  /*26aa0*/  LDL.LU R26, [R1+0x1c8] ;  /* 0x0001c800011a7983 */ /* 0x000f280000300800 */
[----:B------:R1:W-:Y:S04]  /*26ab0*/  STL [R1+0x180], R20 ;  /* 0x0001801401007387 */ /* 0x0003e80000100800 */
[----:B--2---:R-:W2:Y:S04]  /*26ac0*/  LDL.LU R21, [R1+0x200] ;  /* 0x0002000001157983 */ /* 0x004ea80000300800 */
[----:B------:R1:W-:Y:S04]  /*26ad0*/  LDGSTS.E [R10+0x5980], desc[UR8][R12.64], P1 ;  /* 0x059800000c0a7fae */ /* 0x0003e800089a1008 */
[----:B-1----:R-:W2:Y:S01]  /*26ae0*/  LDL.LU R22, [R1+0x208] ;  /* 0x0002080001167983 */ /* 0x002ea20000300800 */
[----:B------:R-:W-:-:S03]  /*26af0*/  MOV R13, R20 ;  /* 0x00000014000d7202 */ /* 0x000fc60000000f00 */
[----:B------:R-:W2:Y:S01]  /*26b00*/  LDL.LU R20, [R1+0x20c] ;  /* 0x00020c0001147983 */ /* 0x000ea20000300800 */
[----:B------:R-:W-:-:S03]  /*26b10*/  IMAD.MOV.U32 R12, RZ, RZ, R16 ;  /* 0x000000ffff0c7224 */ /* 0x000fc600078e0010 */
[----:B------:R-:W2:Y:S04]  /*26b20*/  LDL.LU R24, [R1+0x240] ;  /* 0x0002400001187983 */ /* 0x000ea80000300800 */
[----:B------:R-:W2:Y:S04]  /*26b30*/  LDL.LU R16, [R1+0x244] ;  /* 0x0002440001107983 */ /* 0x000ea80000300800 */
[----:B------:R1:W-:Y:S01]  /*26b40*/  LDGSTS.E [R10+0x5d00], desc[UR8][R12.64], P2 ;  /* 0x05d000000c0a7fae */ /* 0x0003e200091a1008 */
[-C--:B------:R-:W-:Y:S02]  /*26b50*/  IADD3 R19, P3, PT, R19, R3.reuse, RZ ;  /* 0x0000000313137210 */ /* 0x080fe40007f7e0ff */
[----:B------:R-:W-:-:S03]  /*26b60*/  IADD3 R14, P4, PT, R14, R3, RZ ;  /* 0x000000030e0e7210 */ /* 0x000fc60007f9e0ff */
[----:B------:R-:W-:Y:S01]  /*26b70*/  STL [R1+0x18c], R19 ;  /* 0x00018c1301007387 */ /* 0x000fe20000100800 */
[----:B-1----:R-:W-:Y:S01]  /*26b80*/  MOV R12, R19 ;  /* 0x00000013000c7202 */ /* 0x002fe20000000f00 */
[----:B------:R-:W-:-:S05]  /*26b90*/  IMAD.X R23, R23, 0x1, R2, P3 ;  /* 0x0000000117177824 */ /* 0x000fca00018e0602 */
[----:B------:R1:W-:Y:S01]  /*26ba0*/  STL [R1+0x188], R23 ;  /* 0x0001881701007387 */ /* 0x0003e20000100800 */
[----:B------:R-:W-:-:S03]  /*26bb0*/  IMAD.X R17, R17, 0x1, R2, P4 ;  /* 0x0000000111117824 */ /* 0x000fc600020e0602 */
[----:B------:R-:W-:Y:S01]  /*26bc0*/  STL [R1+0x1c4], R14 ;  /* 0x0001c40e01007387 */ /* 0x000fe20000100800 */
[----:B------:R-:W-:-:S03]  /*26bd0*/  IMAD.MOV.U32 R13, RZ, RZ, R23 ;  /* 0x000000ffff0d7224 */ /* 0x000fc600078e0017 */
[----:B------:R3:W-:Y:S04]  /*26be0*/  STL [R1+0x1c0], R17 ;  /* 0x0001c01101007387 */ /* 0x0007e80000100800 */
[----:B-1----:R-:W2:Y:S04]  /*26bf0*/  LDL.LU R23, [R1+0x248] ;  /* 0x0002480001177983 */ /* 0x002ea80000300800 */
[----:B------:R-:W2:Y:S04]  /*26c00*/  LDL.LU R19, [R1+0x24c] ;  /* 0x00024c0001137983 */ /* 0x000ea80000300800 */
[----:B------:R1:W-:Y:S02]  /*26c10*/  LDGSTS.E [R10+0x5d80], desc[UR8][R12.64], P2 ;  /* 0x05d800000c0a7fae */ /* 0x0003e400091a1008 */
[----:B-1----:R-:W-:Y:S01]  /*26c20*/  MOV R13, R17 ;  /* 0x00000011000d7202 */ /* 0x002fe20000000f00 */
[----:B------:R-:W-:Y:S01]  /*26c30*/  IMAD.MOV.U32 R12, RZ, RZ, R14 ;  /* 0x000000ffff0c7224 */ /* 0x000fe200078e000e */
[----:B---3--:R-:W3:Y:S04]  /*26c40*/  LDL.LU R17, [R1+0x280] ;  /* 0x0002800001117983 */ /* 0x008ee80000300800 */
[----:B------:R-:W3:Y:S01]  /*26c50*/  LDL.LU R14, [R1+0x284] ;  /* 0x00028400010e7983 */ /* 0x000ee20000300800 */
        /* <DEDUP_REMOVED lines=13> */
[----:B----4-:R-:W-:-:S04]  /*26d30*/  IMAD.X R26, R26, 0x1, R2, P3 ;  /* 0x000000011a1a7824 */ /* 0x010fc800018e0602 */
[----:B------:R-:W-:Y:S02]  /*26d40*/  IMAD.MOV.U32 R13, RZ, RZ, R26 ;  /* 0x000000ffff0d7224 */ /* 0x000fe400078e001a */
[----:B--2---:R-:W-:Y:S01]  /*26d50*/  IMAD.X R21, R21, 0x1, R2, P4 ;  /* 0x0000000115157824 */ /* 0x004fe200020e0602 */
[----:B------:R-:W-:Y:S04]  /*26d60*/  STL [R1+0x1c8], R26 ;  /* 0x0001c81a01007387 */ /* 0x000fe80000100800 */
[----:B------:R1:W-:Y:S01]  /*26d70*/  LDGSTS.E [R10+0x6180], desc[UR8][R12.64], P1 ;  /* 0x061800000c0a7fae */ /* 0x0003e200089a1008 */
[----:B------:R-:W-:-:S03]  /*26d80*/  ISETP.GT.AND P1, PT, R8, 0x69, PT ;  /* 0x000000690800780c */ /* 0x000fc60003f24270 */
[----:B------:R-:W-:Y:S01]  /*26d90*/  STL [R1+0x204], R15 ;  /* 0x0002040f01007387 */ /* 0x000fe20000100800 */
[----:B------:R-:W-:Y:S01]  /*26da0*/  IADD3 R20, P3, PT, R20, R3, RZ ;  /* 0x0000000314147210 */ /* 0x000fe20007f7e0ff */
[----:B-1----:R-:W-:Y:S01]  /*26db0*/  IMAD.MOV.U32 R12, RZ, RZ, R15 ;  /* 0x000000ffff0c7224 */ /* 0x002fe200078e000f */
[----:B------:R-:W-:Y:S01]  /*26dc0*/  MOV R13, R21 ;  /* 0x00000015000d7202 */ /* 0x000fe20000000f00 */
[----:B------:R1:W-:Y:S02]  /*26dd0*/  STL [R1+0x200], R21 ;  /* 0x0002001501007387 */ /* 0x0003e40000100800 */
[----:B------:R-:W-:Y:S01]  /*26de0*/  IMAD.X R22, R22, 0x1, R2, P3 ;  /* 0x0000000116167824 */ /* 0x000fe200018e0602 */
[----:B------:R-:W-:Y:S01]  /*26df0*/  IADD3 R16, P4, PT, R16, R3, RZ ;  /* 0x0000000310107210 */ /* 0x000fe20007f9e0ff */
[----:B------:R2:W-:Y:S01]  /*26e00*/  LDGSTS.E [R10+0x6500], desc[UR8][R12.64], P2 ;  /* 0x065000000c0a7fae */ /* 0x0005e200091a1008 */
[----:B------:R-:W-:-:S03]  /*26e10*/  SEL R11, RZ, 0x4, !P1 ;  /* 0x00000004ff0b7807 */ /* 0x000fc60004800000 */
[----:B-1----:R-:W4:Y:S01]  /*26e20*/  LDL.LU R21, [R1+0x28c] ;  /* 0x00028c0001157983 */ /* 0x002f220000300800 */
[----:B------:R-:W-:-:S03]  /*26e30*/  IMAD.X R24, R24, 0x1, R2, P4 ;  /* 0x0000000118187824 */ /* 0x000fc600020e0602 */
[----:B------:R-:W4:Y:S04]  /*26e40*/  LDL.LU R15, [R1+0x2c4] ;  /* 0x0002c400010f7983 */ /* 0x000f280000300800 */
[----:B------:R-:W-:Y:S01]  /*26e50*/  STL [R1+0x20c], R20 ;  /* 0x00020c1401007387 */ /* 0x000fe20000100800 */
[----:B--2---:R-:W-:-:S03]  /*26e60*/  IMAD.MOV.U32 R13, RZ, RZ, R22 ;  /* 0x000000ffff0d7224 */ /* 0x004fc600078e0016 */
[----:B------:R1:W-:Y:S01]  /*26e70*/  STL [R1+0x208], R22 ;  /* 0x0002081601007387 */ /* 0x0003e20000100800 */
[----:B------:R-:W-:-:S03]  /*26e80*/  SEL R11, R11, RZ, !P0 ;  /* 0x000000ff0b0b7207 */ /* 0x000fc60004000000 */
[----:B------:R2:W-:Y:S01]  /*26e90*/  STL [R1+0x244], R16 ;  /* 0x0002441001007387 */ /* 0x0005e20000100800 */
[----:B------:R-:W-:-:S03]  /*26ea0*/  MOV R12, R20 ;  /* 0x00000014000c7202 */ /* 0x000fc60000000f00 */
[----:B-1----:R-:W4:Y:S01]  /*26eb0*/  LDL.LU R22, [R1+0x288] ;  /* 0x0002880001167983 */ /* 0x002f220000300800 */
[----:B------:R-:W-:-:S03]  /*26ec0*/  ISETP.NE.U32.AND P1, PT, R11, RZ, PT ;  /* 0x000000ff0b00720c */ /* 0x000fc60003f25070 */
[----:B------:R-:W-:Y:S04]  /*26ed0*/  STL [R1+0x240], R24 ;  /* 0x0002401801007387 */ /* 0x000fe80000100800 */
[----:B------:R-:W4:Y:S04]  /*26ee0*/  LDL.LU R20, [R1+0x2c0] ;  /* 0x0002c00001147983 */ /* 0x000f280000300800 */
[----:B------:R1:W-:Y:S04]  /*26ef0*/  LDGSTS.E [R10+0x6580], desc[UR8][R12.64], P2 ;  /* 0x065800000c0a7fae */ /* 0x0003e800091a1008 */
[----:B------:R-:W4:Y:S01]  /*26f00*/  LDL.LU R25, [R1+0x2cc] ;  /* 0x0002cc0001197983 */ /* 0x000f220000300800 */
[----:B------:R-:W-:Y:S01]  /*26f10*/  IADD3 R19, P3, PT, R19, R3, RZ ;  /* 0x0000000313137210 */ /* 0x000fe20007f7e0ff */
[----:B-1----:R-:W-:-:S02]  /*26f20*/  IMAD.MOV.U32 R12, RZ, RZ, R16 ;  /* 0x000000ffff0c7224 */ /* 0x002fc400078e0010 */
[----:B--2---:R-:W2:Y:S02]  /*26f30*/  LDL.LU R16, [R1+0x304] ;  /* 0x0003040001107983 */ /* 0x004ea40000300800 */
[----:B------:R-:W-:Y:S01]  /*26f40*/  IMAD.X R23, R23, 0x1, R2, P3 ;  /* 0x0000000117177824 */ /* 0x000fe200018e0602 */
[----:B------:R-:W-:Y:S01]  /*26f50*/  MOV R13, R24 ;  /* 0x00000018000d7202 */ /* 0x000fe20000000f00 */
[----:B------:R1:W-:Y:S04]  /*26f60*/  STL [R1+0x24c], R19 ;  /* 0x00024c1301007387 */ /* 0x0003e80000100800 */
[----:B------:R1:W-:Y:S04]  /*26f70*/  STL [R1+0x248], R23 ;  /* 0x0002481701007387 */ /* 0x0003e80000100800 */
[----:B------:R1:W-:Y:S01]  /*26f80*/  LDGSTS.E [R10+0x6900], desc[UR8][R12.64], P1 ;  /* 0x069000000c0a7fae */ /* 0x0003e200089a1008 */
[----:B---3--:R-:W-:-:S05]  /*26f90*/  IADD3 R14, P4, PT, R14, R3, RZ ;  /* 0x000000030e0e7210 */ /* 0x008fca0007f9e0ff */
[----:B------:R-:W-:Y:S01]  /*26fa0*/  IMAD.X R17, R17, 0x1, R2, P4 ;  /* 0x0000000111117824 */ /* 0x000fe200020e0602 */
[----:B------:R-:W-:Y:S04]  /*26fb0*/  STL [R1+0x284], R14 ;  /* 0x0002840e01007387 */ /* 0x000fe80000100800 */
[----:B------:R-:W3:Y:S01]  /*26fc0*/  LDL.LU R26, [R1+0x2c8] ;  /* 0x0002c800011a7983 */ /* 0x000ee20000300800 */
[----:B-1----:R-:W-:-:S03]  /*26fd0*/  MOV R12, R19 ;  /* 0x00000013000c7202 */ /* 0x002fc60000000f00 */
[----:B------:R1:W-:Y:S04]  /*26fe0*/  STL [R1+0x280], R17 ;  /* 0x0002801101007387 */ /* 0x0003e80000100800 */
[----:B------:R-:W3:Y:S01]  /*26ff0*/  LDL.LU R19, [R1+0x300] ;  /* 0x0003000001137983 */ /* 0x000ee20000300800 */
[----:B------:R-:W-:-:S03]  /*27000*/  IMAD.MOV.U32 R13, RZ, RZ, R23 ;  /* 0x000000ffff0d7224 */ /* 0x000fc600078e0017 */
[----:B------:R-:W3:Y:S04]  /*27010*/  LDL.LU R24, [R1+0x308] ;  /* 0x0003080001187983 */ /* 0x000ee80000300800 */
[----:B------:R-:W3:Y:S04]  /*27020*/  LDL.LU R23, [R1+0x30c] ;  /* 0x00030c0001177983 */ /* 0x000ee80000300800 */
[----:B------:R1:W-:Y:S02]  /*27030*/  LDGSTS.E [R10+0x6980], desc[UR8][R12.64], P1 ;  /* 0x069800000c0a7fae */ /* 0x0003e400089a1008 */
[----:B-1----:R-:W-:Y:S01]  /*27040*/  MOV R13, R17 ;  /* 0x00000011000d7202 */ /* 0x002fe20000000f00 */
[----:B------:R-:W-:Y:S01]  /*27050*/  IMAD.MOV.U32 R12, RZ, RZ, R14 ;  /* 0x000000ffff0c7224 */ /* 0x000fe200078e000e */
        /* <DEDUP_REMOVED lines=11> */
[-C--:B----4-:R-:W-:Y:S02]  /*27110*/  IADD3 R21, P3, PT, R21, R3.reuse, RZ ;  /* 0x0000000315157210 */ /* 0x090fe40007f7e0ff */
[----:B------:R-:W-:Y:S02]  /*27120*/  IADD3 R15, P4, PT, R15, R3, RZ ;  /* 0x000000030f0f7210 */ /* 0x000fe40007f9e0ff */
[----:B-1----:R-:W-:Y:S01]  /*27130*/  MOV R12, R21 ;  /* 0x00000015000c7202 */ /* 0x002fe20000000f00 */
[----:B------:R-:W-:Y:S01]  /*27140*/  STL [R1+0x28c], R21 ;  /* 0x00028c1501007387 */ /* 0x000fe20000100800 */
[----:B------:R-:W-:-:S04]  /*27150*/  IMAD.X R22, R22, 0x1, R2, P3 ;  /* 0x0000000116167824 */ /* 0x000fc800018e0602 */
[----:B------:R-:W-:Y:S01]  /*27160*/  IMAD.MOV.U32 R13, RZ, RZ, R22 ;  /* 0x000000ffff0d7224 */ /* 0x000fe200078e0016 */
[----:B------:R1:W-:Y:S01]  /*27170*/  STL [R1+0x288], R22 ;  /* 0x0002881601007387 */ /* 0x0003e20000100800 */
[----:B------:R-:W-:-:S03]  /*27180*/  IMAD.X R20, R20, 0x1, R2, P4 ;  /* 0x0000000114147824 */ /* 0x000fc600020e0602 */
[----:B------:R4:W-:Y:S04]  /*27190*/  STL [R1+0x2c4], R15 ;  /* 0x0002c40f01007387 */ /* 0x0009e80000100800 */
[----:B------:R4:W-:Y:S01]  /*271a0*/  LDGSTS.E [R10+0x6d80], desc[UR8][R12.64], P2 ;  /* 0x06d800000c0a7fae */ /* 0x0009e200091a1008 */
[----:B------:R-:W-:-:S03]  /*271b0*/  IADD3 R25, P3, PT, R25, R3, RZ ;  /* 0x0000000319197210 */ /* 0x000fc60007f7e0ff */
[----:B------:R2:W-:Y:S04]  /*271c0*/  STL [R1+0x2c0], R20 ;  /* 0x0002c01401007387 */ /* 0x0005e80000100800 */
[----:B-1----:R-:W3:Y:S01]  /*271d0*/  LDL.LU R22, [R1+0x348] ;  /* 0x0003480001167983 */ /* 0x002ee20000300800 */
[----:B----4-:R-:W-:-:S03]  /*271e0*/  IMAD.MOV.U32 R12, RZ, RZ, R15 ;  /* 0x000000ffff0c7224 */ /* 0x010fc600078e000f */
[----:B------:R-:W4:Y:S01]  /*271f0*/  LDL.LU R15, [R1+0x34c] ;  /* 0x00034c00010f7983 */ /* 0x000f220000300800 */
[----:B------:R-:W-:Y:S02]  /*27200*/  MOV R13, R20 ;  /* 0x00000014000d7202 */ /* 0x000fe40000000f00 */
[----:B------:R-:W-:Y:S01]  /*27210*/  ISETP.GT.AND P2, PT, R8, 0x75, PT ;  /* 0x000000750800780c */ /* 0x000fe20003f44270 */
[----:B------:R-:W4:Y:S01]  /*27220*/  LDL.LU R21, [R1+0x380] ;  /* 0x0003800001157983 */ /* 0x000f220000300800 */
[----:B--2---:R-:W-:-:S03]  /*27230*/  IADD3 R16, P4, PT, R16, R3, RZ ;  /* 0x0000000310107210 */ /* 0x004fc60007f9e0ff */
[----:B------:R-:W2:Y:S01]  /*27240*/  LDL.LU R20, [R1+0x384] ;  /* 0x0003840001147983 */ /* 0x000ea20000300800 */
[----:B------:R-:W-:-:S03]  /*27250*/  SEL R11, RZ, 0x4, !P2 ;  /* 0x00000004ff0b7807 */ /* 0x000fc60005000000 */
[----:B------:R1:W-:Y:S01]  /*27260*/  LDGSTS.E [R10+0x7100], desc[UR8][R12.64], P1 ;  /* 0x071000000c0a7fae */ /* 0x0003e200089a1008 */
[----:B------:R-:W-:-:S03]  /*27270*/  SEL R11, R11, RZ, !P0 ;  /* 0x000000ff0b0b7207 */ /* 0x000fc60004000000 */
[----:B------:R-:W-:Y:S01]  /*27280*/  STL [R1+0x2cc], R25 ;  /* 0x0002cc1901007387 */ /* 0x000fe20000100800 */
[----:B-1----:R-:W-:Y:S01]  /*27290*/  MOV R12, R25 ;  /* 0x00000019000c7202 */ /* 0x002fe20000000f00 */
[----:B---3--:R-:W-:-:S04]  /*272a0*/  IMAD.X R26, R26, 0x1, R2, P3 ;  /* 0x000000011a1a7824 */ /* 0x008fc800018e0602 */
[----:B------:R-:W-:Y:S01]  /*272b0*/  IMAD.MOV.U32 R13, RZ, RZ, R26 ;  /* 0x000000ffff0d7224 */ /* 0x000fe200078e001a */
[----:B------:R-:W-:Y:S01]  /*272c0*/  STL [R1+0x2c8], R26 ;  /* 0x0002c81a01007387 */ /* 0x000fe20000100800 */
[----:B------:R-:W-:-:S03]  /*272d0*/  IMAD.X R19, R19, 0x1, R2, P4 ;  /* 0x0000000113137824 */ /* 0x000fc600020e0602 */
[----:B------:R-:W-:Y:S01]  /*272e0*/  STL [R1+0x304], R16 ;  /* 0x0003041001007387 */ /* 0x000fe20000100800 */
[----:B------:R-:W-:-:S03]  /*272f0*/  ISETP.NE.U32.AND P2, PT, R11, RZ, PT ;  /* 0x000000ff0b00720c */ /* 0x000fc60003f45070 */
[----:B------:R1:W-:Y:S04]  /*27300*/  LDGSTS.E [R10+0x7180], desc[UR8][R12.64], P1 ;  /* 0x071800000c0a7fae */ /* 0x0003e800089a1008 */
[----:B------:R3:W-:Y:S01]  /*27310*/  STL [R1+0x300], R19 ;  /* 0x0003001301007387 */ /* 0x0007e20000100800 */
[----:B------:R-:W-:Y:S02]  /*27320*/  IADD3 R23, P3, PT, R23, R3, RZ ;  /* 0x0000000317177210 */ /* 0x000fe40007f7e0ff */
[----:B-1----:R-:W-:Y:S01]  /*27330*/  MOV R13, R19 ;  /* 0x00000013000d7202 */ /* 0x002fe20000000f00 */
[----:B------:R-:W-:Y:S01]  /*27340*/  IMAD.MOV.U32 R12, RZ, RZ, R16 ;  /* 0x000000ffff0c7224 */ /* 0x000fe200078e0010 */
[----:B---3--:R-:W3:Y:S04]  /*27350*/  LDL.LU R19, [R1+0x388] ;  /* 0x0003880001137983 */ /* 0x008ee80000300800 */
[----:B------:R-:W3:Y:S01]  /*27360*/  LDL.LU R16, [R1+0x38c] ;  /* 0x00038c0001107983 */ /* 0x000ee20000300800 */
[----:B------:R-:W-:-:S03]  /*27370*/  IMAD.X R24, R24, 0x1, R2, P3 ;  /* 0x0000000118187824 */ /* 0x000fc600018e0602 */
[----:B------:R1:W-:Y:S01]  /*27380*/  LDGSTS.E [R10+0x7500], desc[UR8][R12.64], P2 ;  /* 0x075000000c0a7fae */ /* 0x0003e200091a1008 */
[----:B------:R-:W-:-:S03]  /*27390*/  IADD3 R14, P4, PT, R14, R3, RZ ;  /* 0x000000030e0e7210 */ /* 0x000fc60007f9e0ff */
[----:B------:R-:W-:Y:S02]  /*273a0*/  STL [R1+0x30c], R23 ;  /* 0x00030c1701007387 */ /* 0x000fe40000100800 */
[----:B------:R-:W-:Y:S01]  /*273b0*/  IMAD.X R17, R17, 0x1, R2, P4 ;  /* 0x0000000111117824 */ /* 0x000fe200020e0602 */
[----:B-1----:R-:W-:Y:S01]  /*273c0*/  MOV R12, R23 ;  /* 0x00000017000c7202 */ /* 0x002fe20000000f00 */
[----:B------:R-:W-:Y:S01]  /*273d0*/  IMAD.MOV.U32 R13, RZ, RZ, R24 ;  /* 0x000000ffff0d7224 */ /* 0x000fe200078e0018 */
[----:B------:R-:W-:Y:S04]  /*273e0*/  STL [R1+0x308], R24 ;  /* 0x0003081801007387 */ /* 0x000fe80000100800 */
[----:B------:R-:W-:Y:S04]  /*273f0*/  STL [R1+0x344], R14 ;  /* 0x0003440e01007387 */ /* 0x000fe80000100800 */
[----:B------:R1:W-:Y:S04]  /*27400*/  LDGSTS.E [R10+0x7580], desc[UR8][R12.64], P2 ;  /* 0x075800000c0a7fae */ /* 0x0003e800091a1008 */
[----:B------:R1:W-:Y:S02]  /*27410*/  STL [R1+0x340], R17 ;  /* 0x0003401101007387 */ /* 0x0003e40000100800 */
[----:B-1----:R-:W-:Y:S01]  /*27420*/  MOV R13, R17 ;  /* 0x00000011000d7202 */ /* 0x002fe20000000f00 */
[----:B------:R-:W-:Y:S01]  /*27430*/  IMAD.MOV.U32 R12, RZ, RZ, R14 ;  /* 0x000000ffff0c7224 */ /* 0x000fe200078e000e */
[----:B------:R-:W3:Y:S04]  /*27440*/  LDL.LU R17, [R1+0xf78] ;  /* 0x000f780001117983 */ /* 0x000ee80000300800 */
[----:B------:R-:W3:Y:S01]  /*27450*/  LDL.LU R14, [R1+0xf84] ;  /* 0x000f8400010e7983 */ /* 0x000ee20000300800 */
[----:B------:R-:W-:-:S04]  /*27460*/  ISETP.GT.AND P1, PT, R8, 0x79, PT ;  /* 0x000000790800780c */ /* 0x000fc80003f24270 */
[----:B------:R-:W-:-:S04]  /*27470*/  SEL R11, RZ, 0x4, !P1 ;  /* 0x00000004ff0b7807 */ /* 0x000fc80004800000 */
[----:B------:R-:W-:Y:S02]  /*27480*/  SEL R11, R11, RZ, !P0 ;  /* 0x000000ff0b0b7207 */ /* 0x000fe40004000000 */
[----:B------:R-:W-:Y:S02]  /*27490*/  ISETP.GT.AND P2, PT, R8, 0x7d, PT ;  /* 0x0000007d0800780c */ /* 0x000fe40003f44270 */
[----:B------:R-:W-:Y:S02]  /*274a0*/  ISETP.NE.U32.AND P1, PT, R11, RZ, PT ;  /* 0x000000ff0b00720c */ /* 0x000fe40003f25070 */
[----:B------:R-:W-:-:S04]  /*274b0*/  SEL R11, RZ, 0x4, !P2 ;  /* 0x00000004ff0b7807 */ /* 0x000fc80005000000 */
[----:B------:R-:W-:-:S04]  /*274c0*/  SEL R11, R11, RZ, !P0 ;  /* 0x000000ff0b0b7207 */ /* 0x000fc80004000000 */
[----:B------:R-:W-:-:S03]  /*274d0*/  ISETP.NE.U32.AND P2, PT, R11, RZ, PT ;  /* 0x000000ff0b00720c */ /* 0x000fc60003f45070 */
[----:B------:R1:W-:Y:S01]  /*274e0*/  LDGSTS.E [R10+0x7900], desc[UR8][R12.64], P1 ;  /* 0x079000000c0a7fae */ /* 0x0003e200089a1008 */
[----:B----4-:R-:W-:-:S05]  /*274f0*/  IADD3 R15, P3, PT, R15, R3, RZ ;  /* 0x000000030f0f7210 */ /* 0x010fca0007f7e0ff */
[--C-:B------:R-:W-:Y:S01]  /*27500*/  IMAD.X R22, R22, 0x1, R2.reuse, P3 ;  /* 0x0000000116167824 */ /* 0x100fe200018e0602 */
[----:B--2---:R-:W-:Y:S01]  /*27510*/  IADD3 R20, P4, PT, R20, R3, RZ ;  /* 0x0000000314147210 */ /* 0x004fe20007f9e0ff */
[----:B------:R2:W-:Y:S04]  /*27520*/  STL [R1+0x34c], R15 ;  /* 0x00034c0f01007387 */ /* 0x0005e80000100800 */
[----:B------:R-:W-:Y:S01]  /*27530*/  IMAD.X R21, R21, 0x1, R2, P4 ;  /* 0x0000000115157824 */ /* 0x000fe200020e0602 */
[----:B------:R-:W-:Y:S04]  /*27540*/  STL [R1+0x348], R22 ;  /* 0x0003481601007387 */ /* 0x000fe80000100800 */
[----:B------:R4:W-:Y:S01]  /*27550*/  STL [R1+0x384], R20 ;  /* 0x0003841401007387 */ /* 0x0009e20000100800 */
[----:B-1----:R-:W-:-:S03]  /*27560*/  MOV R12, R15 ;  /* 0x0000000f000c7202 */ /* 0x002fc60000000f00 */
[----:B------:R-:W3:Y:S01]  /*27570*/  LDL.LU R25, [R1+0xf7c] ;  /* 0x000f7c0001197983 */ /* 0x000ee20000300800 */
[----:B------:R-:W-:-:S03]  /*27580*/  IMAD.MOV.U32 R13, RZ, RZ, R22 ;  /* 0x000000ffff0d7224 */ /* 0x000fc600078e0016 */
[----:B------:R1:W-:Y:S04]  /*27590*/  STL [R1+0x380], R21 ;  /* 0x0003801501007387 */ /* 0x0003e80000100800 */
[----:B--2---:R-:W2:Y:S04]  /*275a0*/  LDL.LU R15, [R1+0xf44] ;  /* 0x000f4400010f7983 */ /* 0x004ea80000300800 */
[----:B------:R-:W2:Y:S04]  /*275b0*/  LDL.LU R26, [R1+0xf70] ;  /* 0x000f7000011a7983 */ /* 0x000ea80000300800 */
[----:B------:R1:W-:Y:S02]  /*275c0*/  LDGSTS.E [R10+0x7980], desc[UR8][R12.64], P1 ;  /* 0x079800000c0a7fae */ /* 0x0003e400089a1008 */
[----:B-1----:R-:W-:Y:S01]  /*275d0*/  IMAD.MOV.U32 R12, RZ, RZ, R20 ;  /* 0x000000ffff0c7224 */ /* 0x002fe200078e0014 */
[----:B------:R-:W-:Y:S01]  /*275e0*/  MOV R13, R21 ;  /* 0x00000015000d7202 */ /* 0x000fe20000000f00 */
[----:B----4-:R-:W4:Y:S04]  /*275f0*/  LDL.LU R20, [R1+0xf38] ;  /* 0x000f380001147983 */ /* 0x010f280000300800 */
[----:B------:R1:W-:Y:S01]  /*27600*/  LDGSTS.E [R10+0x7d00], desc[UR8][R12.64], P2 ;  /* 0x07d000000c0a7fae */ /* 0x0003e200091a1008 */
[----:B---3--:R-:W-:-:S05]  /*27610*/  IADD3 R16, P3, PT, R16, R3, RZ ;  /* 0x0000000310107210 */ /* 0x008fca0007f7e0ff */
[----:B------:R-:W-:Y:S01]  /*27620*/  IMAD.X R19, R19, 0x1, R2, P3 ;  /* 0x0000000113137824 */ /* 0x000fe200018e0602 */
[----:B------:R-:W-:Y:S04]  /*27630*/  STL [R1+0x38c], R16 ;  /* 0x00038c1001007387 */ /* 0x000fe80000100800 */
[----:B------:R3:W-:Y:S01]  /*27640*/  STL [R1+0x388], R19 ;  /* 0x0003881301007387 */ /* 0x0007e20000100800 */
[----:B-1----:R-:W-:-:S03]  /*27650*/  MOV R13, R19 ;  /* 0x00000013000d7202 */ /* 0x002fc60000000f00 */
[----:B------:R-:W4:Y:S01]  /*27660*/  LDL.LU R21, [R1+0xf30] ;  /* 0x000f300001157983 */ /* 0x000f220000300800 */
[----:B------:R-:W-:-:S03]  /*27670*/  IMAD.MOV.U32 R12, RZ, RZ, R16 ;  /* 0x000000ffff0c7224 */ /* 0x000fc600078e0010 */
[----:B---3--:R-:W3:Y:S04]  /*27680*/  LDL.LU R19, [R1+0xf3c] ;  /* 0x000f3c0001137983 */ /* 0x008ee80000300800 */
[----:B------:R-:W3:Y:S04]  /*27690*/  LDL.LU R24, [R1+0xef8] ;  /* 0x000ef80001187983 */ /* 0x000ee80000300800 */
[----:B------:R-:W3:Y:S04]  /*276a0*/  LDL.LU R16, [R1+0xf04] ;  /* 0x000f040001107983 */ /* 0x000ee80000300800 */
[----:B------:R1:W-:Y:S01]  /*276b0*/  LDGSTS.E [R10+0x7d80], desc[UR8][R12.64], P2 ;  /* 0x07d800000c0a7fae */ /* 0x0003e200091a1008 */
[----:B------:R-:W-:-:S05]  /*276c0*/  IADD3 R14, P2, PT, R14, R3, RZ ;  /* 0x000000030e0e7210 */ /* 0x000fca0007f5e0ff */
[----:B------:R-:W-:Y:S01]  /*276d0*/  IMAD.X R17, R17, 0x1, R2, P2 ;  /* 0x0000000111117824 */ /* 0x000fe200010e0602 */
[----:B------:R-:W-:Y:S04]  /*276e0*/  STL [R1+0xf84], R14 ;  /* 0x000f840e01007387 */ /* 0x000fe80000100800 */
[----:B------:R1:W-:Y:S04]  /*276f0*/  STL [R1+0xf78], R17 ;  /* 0x000f781101007387 */ /* 0x0003e80000100800 */
[----:B------:R-:W3:Y:S04]  /*27700*/  LDL.LU R23, [R1+0xef0] ;  /* 0x000ef00001177983 */ /* 0x000ee80000300800 */
[----:B------:R-:W3:Y:S01]  /*27710*/  LDL.LU R22, [R1+0xefc] ;  /* 0x000efc0001167983 */ /* 0x000ee20000300800 */
[----:B-1----:R-:W-:Y:S01]  /*27720*/  IMAD.MOV.U32 R13, RZ, RZ, R17 ;  /* 0x000000ffff0d7224 */ /* 0x002fe200078e0011 */
[----:B------:R-:W-:-:S02]  /*27730*/  MOV R12, R14 ;  /* 0x0000000e000c7202 */ /* 0x000fc40000000f00 */
[----:B------:R-:W3:Y:S04]  /*27740*/  LDL.LU R17, [R1+0xeb8] ;  /* 0x000eb80001117983 */ /* 0x000ee80000300800 */
[----:B------:R-:W3:Y:S01]  /*27750*/  LDL.LU R14, [R1+0xec4] ;  /* 0x000ec400010e7983 */ /* 0x000ee20000300800 */
[----:B------:R-:W-:-:S04]  /*27760*/  ISETP.GT.AND P1, PT, R8, 0x2, PT ;  /* 0x000000020800780c */ /* 0x000fc80003f24270 */
[----:B------:R-:W-:-:S04]  /*27770*/  SEL R11, RZ, 0x4, !P1 ;  /* 0x00000004ff0b7807 */ /* 0x000fc80004800000 */
[----:B------:R-:W-:-:S04]  /*27780*/  SEL R11, R11, RZ, !P0 ;  /* 0x000000ff0b0b7207 */ /* 0x000fc80004000000 */
[----:B------:R-:W-:Y:S02]  /*27790*/  ISETP.NE.U32.AND P1, PT, R11, RZ, PT ;  /* 0x000000ff0b00720c */ /* 0x000fe40003f25070 */
[----:B------:R-:W-:Y:S02]  /*277a0*/  LOP3.LUT R11, R18, 0x40, RZ, 0x3c, !PT ;  /* 0x00000040120b7812 */ /* 0x000fe400078e3cff */
[----:B------:R-:W-:-:S03]  /*277b0*/  ISETP.GT.AND P2, PT, R8, 0x6, PT ;  /* 0x000000060800780c */ /* 0x000fc60003f44270 */
[----:B------:R-:W-:-:S06]  /*277c0*/  VIADD R11, R11, UR7 ;  /* 0x000000070b0b7c36 */ /* 0x000fcc0008000000 */
[----:B------:R1:W-:Y:S02]  /*277d0*/  LDGSTS.E [R11+0x200], desc[UR8][R12.64], P1 ;  /* 0x002000000c0b7fae */ /* 0x0003e400089a1008 */
[----:B-1----:R-:W-:-:S04]  /*277e0*/  SEL R12, RZ, 0x4, !P2 ;  /* 0x00000004ff0c7807 */ /* 0x002fc80005000000 */
[----:B------:R-:W-:-:S04]  /*277f0*/  SEL R12, R12, RZ, !P0 ;  /* 0x000000ff0c0c7207 */ /* 0x000fc80004000000 */
[----:B------:R-:W-:Y:S02]  /*27800*/  ISETP.NE.U32.AND P2, PT, R12, RZ, PT ;  /* 0x000000ff0c00720c */ /* 0x000fe40003f45070 */
[----:B------:R-:W-:-:S05]  /*27810*/  IADD3 R25, P3, PT, R25, R3, RZ ;  /* 0x0000000319197210 */ /* 0x000fca0007f7e0ff */
[----:B------:R-:W-:Y:S01]  /*27820*/  IMAD.MOV.U32 R12, RZ, RZ, R25 ;  /* 0x000000ffff0c7224 */ /* 0x000fe200078e0019 */
[----:B--2---:R-:W-:Y:S01]  /*27830*/  IADD3 R15, P4, PT, R15, R3, RZ ;  /* 0x000000030f0f7210 */ /* 0x004fe20007f9e0ff */
[----:B------:R-:W-:-:S04]  /*27840*/  IMAD.X R26, R26, 0x1, R2, P3 ;  /* 0x000000011a1a7824 */ /* 0x000fc800018e0602 */
[----:B------:R-:W-:-:S05]  /*27850*/  IMAD.MOV.U32 R13, RZ, RZ, R26 ;  /* 0x000000ffff0d7224 */ /* 0x000fca00078e001a */
[----:B------:R1:W-:Y:S01]  /*27860*/  LDGSTS.E [R11+0x280], desc[UR8][R12.64], P1 ;  /* 0x002800000c0b7fae */ /* 0x0003e200089a1008 */
[----:B------:R-:W-:Y:S02]  /*27870*/  ISETP.GT.AND P1, PT, R8, 0xa, PT ;  /* 0x0000000a0800780c */ /* 0x000fe40003f24270 */
[----:B----4-:R-:W-:Y:S02]  /*27880*/  IADD3.X R20, PT, PT, R20, R2, RZ, P4, !PT ;  /* 0x0000000214147210 */ /* 0x010fe400027fe4ff */
[----:B-1----:R-:W-:-:S03]  /*27890*/  MOV R12, R15 ;  /* 0x0000000f000c7202 */ /* 0x002fc60000000f00 */
[----:B------:R-:W-:Y:S01]  /*278a0*/  IMAD.MOV.U32 R13, RZ, RZ, R20 ;  /* 0x000000ffff0d7224 */ /* 0x000fe200078e0014 */
[----:B------:R-:W-:Y:S04]  /*278b0*/  STL [R1+0xf7c], R25 ;  /* 0x000f7c1901007387 */ /* 0x000fe80000100800 */
[----:B------:R-:W-:Y:S04]  /*278c0*/  STL [R1+0xf70], R26 ;  /* 0x000f701a01007387 */ /* 0x000fe80000100800 */
[----:B------:R1:W-:Y:S04]  /*278d0*/  LDGSTS.E [R11+0x600], desc[UR8][R12.64], P2 ;  /* 0x006000000c0b7fae */ /* 0x0003e800091a1008 */
[----:B------:R-:W-:Y:S04]  /*278e0*/  STL [R1+0xf44], R15 ;  /* 0x000f440f01007387 */ /* 0x000fe80000100800 */
[----:B------:R2:W-:Y:S01]  /*278f0*/  STL [R1+0xf38], R20 ;  /* 0x000f381401007387 */ /* 0x0005e20000100800 */
[----:B-1----:R-:W-:-:S02]  /*27900*/  SEL R12, RZ, 0x4, !P1 ;  /* 0x00000004ff0c7807 */ /* 0x002fc40004800000 */
[-C--:B---3--:R-:W-:Y:S01]  /*27910*/  IADD3 R19, P3, PT, R19, R3.reuse, RZ ;  /* 0x0000000313137210 */ /* 0x088fe20007f7e0ff */
[----:B--2---:R-:W2:Y:S04]  /*27920*/  LDL.LU R20, [R1+0xebc] ;  /* 0x000ebc0001147983 */ /* 0x004ea80000300800 */
[----:B------:R-:W-:Y:S01]  /*27930*/  IMAD.X R21, R21, 0x1, R2, P3 ;  /* 0x0000000115157824 */ /* 0x000fe200018e0602 */
[----:B------:R-:W3:Y:S01]  /*27940*/  LDL.LU R15, [R1+0xe84] ;  /* 0x000e8400010f7983 */ /* 0x000ee20000300800 */
[----:B------:R-:W-:Y:S02]  /*27950*/  IADD3 R16, P4, PT, R16, R3, RZ ;  /* 0x0000000310107210 */ /* 0x000fe40007f9e0ff */
[----:B------:R-:W-:Y:S01]  /*27960*/  SEL R12, R12, RZ, !P0 ;  /* 0x000000ff0c0c7207 */ /* 0x000fe20004000000 */
[----:B------:R-:W-:Y:S01]  /*27970*/  STL [R1+0xf3c], R19 ;  /* 0x000f3c1301007387 */ /* 0x000fe20000100800 */
[----:B------:R-:W-:Y:S01]  /*27980*/  IADD3.X R24, PT, PT, R24, R2, RZ, P4, !PT ;  /* 0x0000000218187210 */ /* 0x000fe200027fe4ff */
[----:B------:R-:W-:-:S02]  /*27990*/  IMAD.MOV.U32 R13, RZ, RZ, R21 ;  /* 0x000000ffff0d7224 */ /* 0x000fc400078e0015 */
        /* <DEDUP_REMOVED lines=10> */
[-C--:B------:R-:W-:Y:S02]  /*27a40*/  IADD3 R22, P3, PT, R22, R3.reuse, RZ ;  /* 0x0000000316167210 */ /* 0x080fe40007f7e0ff */
[----:B-1----:R-:W-:Y:S01]  /*27a50*/  MOV R12, R16 ;  /* 0x00000010000c7202 */ /* 0x002fe20000000f00 */
[----:B------:R-:W-:Y:S01]  /*27a60*/  IMAD.MOV.U32 R13, RZ, RZ, R24 ;  /* 0x000000ffff0d7224 */ /* 0x000fe200078e0018 */
[----:B------:R-:W-:Y:S01]  /*27a70*/  IADD3 R14, P4, PT, R14, R3, RZ ;  /* 0x000000030e0e7210 */ /* 0x000fe20007f9e0ff */
[----:B------:R-:W-:Y:S01]  /*27a80*/  IMAD.X R23, R23, 0x1, R2, P3 ;  /* 0x0000000117177824 */ /* 0x000fe200018e0602 */
        /* <DEDUP_REMOVED lines=35> */
[----:B------:R2:W-:Y:S04]  /*27cc0*/  STL [R1+0xe78], R19 ;  /* 0x000e781301007387 */ /* 0x0005e80000100800 */
[----:B------:R3:W-:Y:S01]  /*27cd0*/  LDGSTS.E [R11+0xe80], desc[UR8][R12.64], P2 ;  /* 0x00e800000c0b7fae */ /* 0x0007e200091a1008 */
[----:B------:R-:W-:-:S03]  /*27ce0*/  ISETP.GT.AND P2, PT, R8, 0x16, PT ;  /* 0x000000160800780c */ /* 0x000fc60003f44270 */
[----:B-1----:R-:W4:Y:S04]  /*27cf0*/  LDL.LU R21, [R1+0xdf0] ;  /* 0x000df00001157983 */ /* 0x002f280000300800 */
[----:B------:R-:W4:Y:S01]  /*27d00*/  LDL.LU R20, [R1+0xdfc] ;  /* 0x000dfc0001147983 */ /* 0x000f220000300800 */
[----:B---3--:R-:W-:Y:S01]  /*27d10*/  MOV R12, R15 ;  /* 0x0000000f000c7202 */ /* 0x008fe20000000f00 */
[----:B------:R-:W-:Y:S02]  /*27d20*/  IMAD.MOV.U32 R13, RZ, RZ, R19 ;  /* 0x000000ffff0d7224 */ /* 0x000fe400078e0013 */
[----:B--2---:R-:W2:Y:S01]  /*27d30*/  LDL.LU R19, [R1+0xdb8] ;  /* 0x000db80001137983 */ /* 0x004ea20000300800 */
[----:B------:R-:W-:-:S03]  /*27d40*/  IADD3 R25, P3, PT, R25, R3, RZ ;  /* 0x0000000319197210 */ /* 0x000fc60007f7e0ff */
[----:B------:R1:W-:Y:S04]  /*27d50*/  LDGSTS.E [R11+0x1200], desc[UR8][R12.64], P1 ;  /* 0x012000000c0b7fae */ /* 0x0003e800089a1008 */
[----:B------:R-:W3:Y:S01]  /*27d60*/  LDL.LU R15, [R1+0xde4] ;  /* 0x000de400010f7983 */ /* 0x000ee20000300800 */
[----:B----4-:R-:W-:Y:S02]  /*27d70*/  IADD3 R16, P4, PT, R16, R3, RZ ;  /* 0x0000000310107210 */ /* 0x010fe40007f9e0ff */
[----:B-1----:R-:W-:Y:S01]  /*27d80*/  SEL R12, RZ, 0x4, !P2 ;  /* 0x00000004ff0c7807 */ /* 0x002fe20005000000 */
[----:B------:R-:W-:-:S03]  /*27d90*/  IMAD.X R26, R26, 0x1, R2, P3 ;  /* 0x000000011a1a7824 */ /* 0x000fc600018e0602 */
[----:B------:R-:W-:Y:S01]  /*27da0*/  SEL R12, R12, RZ, !P0 ;  /* 0x000000ff0c0c7207 */ /* 0x000fe20004000000 */
[----:B------:R-:W-:-:S03]  /*27db0*/  IMAD.MOV.U32 R13, RZ, RZ, R26 ;  /* 0x000000ffff0d7224 */ /* 0x000fc600078e001a */
[----:B------:R-:W-:Y:S01]  /*27dc0*/  ISETP.NE.U32.AND P2, PT, R12, RZ, PT ;  /* 0x000000ff0c00720c */ /* 0x000fe20003f45070 */
        /* <DEDUP_REMOVED lines=38> */
[----:B------:R-:W-:-:S05]  /*28030*/  IADD3 R20, P3, PT, R20, R3, RZ ;  /* 0x0000000314147210 */ /* 0x000fca0007f7e0ff */
[----:B------:R-:W-:Y:S01]  /*28040*/  IMAD.X R21, R21, 0x1, R2, P3 ;  /* 0x0000000115157824 */ /* 0x000fe200018e0602 */
[----:B------:R1:W-:Y:S04]  /*28050*/  STL [R1+0xdfc], R20 ;  /* 0x000dfc1401007387 */ /* 0x0003e80000100800 */
[----:B------:R1:W-:Y:S01]  /*28060*/  STL [R1+0xdf0], R21 ;  /* 0x000df01501007387 */ /* 0x0003e20000100800 */
[----:B---3--:R-:W-:-:S04]  /*28070*/  IADD3 R15, P4, PT, R15, R3, RZ ;  /* 0x000000030f0f7210 */ /* 0x008fc80007f9e0ff */
[----:B--2---:R-:W-:Y:S01]  /*28080*/  IADD3.X R19, PT, PT, R19, R2, RZ, P4, !PT ;  /* 0x0000000213137210 */ /* 0x004fe200027fe4ff */
[----:B------:R-:W-:Y:S04]  /*28090*/  STL [R1+0xde4], R15 ;  /* 0x000de40f01007387 */ /* 0x000fe80000100800 */
[----:B------:R-:W2:Y:S01]  /*280a0*/  LDL.LU R26, [R1+0xd70] ;  /* 0x000d7000011a7983 */ /* 0x000ea20000300800 */
[----:B------:R-:W-:Y:S02]  /*280b0*/  IMAD.MOV.U32 R12, RZ, RZ, R20 ;  /* 0x000000ffff0c7224 */ /* 0x000fe400078e0014 */
[----:B------:R-:W-:Y:S01]  /*280c0*/  IMAD.MOV.U32 R13, RZ, RZ, R21 ;  /* 0x000000ffff0d7224 */ /* 0x000fe200078e0015 */
[----:B------:R3:W-:Y:S04]  /*280d0*/  STL [R1+0xdb8], R19 ;  /* 0x000db81301007387 */ /* 0x0007e80000100800 */
[----:B-1----:R-:W2:Y:S04]  /*280e0*/  LDL.LU R20, [R1+0xd38] ;  /* 0x000d380001147983 */ /* 0x002ea80000300800 */
[----:B------:R1:W-:Y:S01]  /*280f0*/  LDGSTS.E [R11+0x1a80], desc[UR8][R12.64], P1 ;  /* 0x01a800000c0b7fae */ /* 0x0003e200089a1008 */
[----:B------:R-:W-:-:S03]  /*28100*/  ISETP.GT.AND P1, PT, R8, 0x22, PT ;  /* 0x000000220800780c */ /* 0x000fc60003f24270 */
[----:B------:R-:W2:Y:S01]  /*28110*/  LDL.LU R21, [R1+0xd30] ;  /* 0x000d300001157983 */ /* 0x000ea20000300800 */
[----:B-1----:R-:W-:Y:S01]  /*28120*/  MOV R12, R15 ;  /* 0x0000000f000c7202 */ /* 0x002fe20000000f00 */
[----:B------:R-:W-:Y:S02]  /*28130*/  IMAD.MOV.U32 R13, RZ, RZ, R19 ;  /* 0x000000ffff0d7224 */ /* 0x000fe400078e0013 */
[----:B---3--:R-:W3:Y:S04]  /*28140*/  LDL.LU R19, [R1+0xd3c] ;  /* 0x000d3c0001137983 */ /* 0x008ee80000300800 */
[----:B------:R-:W3:Y:S04]  /*28150*/  LDL.LU R24, [R1+0xcf8] ;  /* 0x000cf80001187983 */ /* 0x000ee80000300800 */
[----:B------:R-:W3:Y:S04]  /*28160*/  LDL.LU R15, [R1+0xd24] ;  /* 0x000d2400010f7983 */ /* 0x000ee80000300800 */
[----:B------:R1:W-:Y:S01]  /*28170*/  LDGSTS.E [R11+0x1e00], desc[UR8][R12.64], P2 ;  /* 0x01e000000c0b7fae */ /* 0x0003e200091a1008 */
[----:B----4-:R-:W-:-:S02]  /*28180*/  IADD3 R22, P3, PT, R22, R3, RZ ;  /* 0x0000000316167210 */ /* 0x010fc40007f7e0ff */
[----:B-1----:R-:W-:Y:S02]  /*28190*/  SEL R12, RZ, 0x4, !P1 ;  /* 0x00000004ff0c7807 */ /* 0x002fe40004800000 */
[----:B------:R-:W-:Y:S02]  /*281a0*/  IADD3 R16, P4, PT, R16, R3, RZ ;  /* 0x0000000310107210 */ /* 0x000fe40007f9e0ff */
[----:B------:R-:W-:Y:S01]  /*281b0*/  SEL R12, R12, RZ, !P0 ;  /* 0x000000ff0c0c7207 */ /* 0x000fe20004000000 */
[----:B------:R-:W-:Y:S03]  /*281c0*/  STL [R1+0xdbc], R22 ;  /* 0x000dbc1601007387 */ /* 0x000fe60000100800 */
[----:B------:R-:W-:Y:S01]  /*281d0*/  ISETP.NE.U32.AND P1, PT, R12, RZ, PT ;  /* 0x000000ff0c00720c */ /* 0x000fe20003f25070 */
[----:B------:R-:W-:Y:S02]  /*281e0*/  IMAD.MOV.U32 R12, RZ, RZ, R22 ;  /* 0x000000ffff0c7224 */ /* 0x000fe400078e0016 */
[----:B------:R-:W-:-:S04]  /*281f0*/  IMAD.X R23, R23, 0x1, R2, P3 ;  /* 0x0000000117177824 */ /* 0x000fc800018e0602 */
[----:B------:R-:W-:Y:S01]  /*28200*/  IMAD.MOV.U32 R13, RZ, RZ, R23 ;  /* 0x000000ffff0d7224 */ /* 0x000fe200078e0017 */
[----:B------:R1:W-:Y:S01]  /*28210*/  STL [R1+0xdb0], R23 ;  /* 0x000db01701007387 */ /* 0x0003e20000100800 */
[----:B------:R-:W-:-:S03]  /*28220*/  IADD3.X R17, PT, PT, R17, R2, RZ, P4, !PT ;  /* 0x0000000211117210 */ /* 0x000fc600027fe4ff */
[----:B------:R-:W-:Y:S04]  /*28230*/  STL [R1+0xda4], R16 ;  /* 0x000da41001007387 */ /* 0x000fe80000100800 */
[----:B------:R4:W-:Y:S04]  /*28240*/  LDGSTS.E [R11+0x1e80], desc[UR8][R12.64], P2 ;  /* 0x01e800000c0b7fae */ /* 0x0009e800091a1008 */
[----:B------:R4:W-:Y:S04]  /*28250*/  STL [R1+0xd78], R17 ;  /* 0x000d781101007387 */ /* 0x0009e80000100800 */
[----:B-1----:R-:W3:Y:S01]  /*28260*/  LDL.LU R23, [R1+0xcf0] ;  /* 0x000cf00001177983 */ /* 0x002ee20000300800 */
[----:B----4-:R-:W-:-:S03]  /*28270*/  IMAD.MOV.U32 R13, RZ, RZ, R17 ;  /* 0x000000ffff0d7224 */ /* 0x010fc600078e0011 */
[----:B------:R-:W4:Y:S01]  /*28280*/  LDL.LU R17, [R1+0xcfc] ;  /* 0x000cfc0001117983 */ /* 0x000f220000300800 */
[----:B------:R-:W-:-:S03]  /*28290*/  MOV R12, R16 ;  /* 0x00000010000c7202 */ /* 0x000fc60000000f00 */
        /* <DEDUP_REMOVED lines=11> */
[----:B--2---:R-:W-:-:S04]  /*28350*/  IMAD.X R26, R26, 0x1, R2, P3 ;  /* 0x000000011a1a7824 */ /* 0x004fc800018e0602 */
        /* <DEDUP_REMOVED lines=10> */
[----:B------:R-:W-:Y:S01]  /*28400*/  IMAD.X R21, R21, 0x1, R2, P3 ;  /* 0x0000000115157824 */ /* 0x000fe200018e0602 */
[----:B------:R-:W-:Y:S02]  /*28410*/  IADD3 R15, P4, PT, R15, R3, RZ ;  /* 0x000000030f0f7210 */ /* 0x000fe40007f9e0ff */
[----:B------:R2:W-:Y:S01]  /*28420*/  STL [R1+0xd38], R20 ;  /* 0x000d381401007387 */ /* 0x0005e20000100800 */
[----:B-1----:R-:W-:Y:S02]  /*28430*/  SEL R12, RZ, 0x4, !P1 ;  /* 0x00000004ff0c7807 */ /* 0x002fe40004800000 */
[----:B------:R-:W-:-:S02]  /*28440*/  IADD3.X R24, PT, PT, R24, R2, RZ, P4, !PT ;  /* 0x0000000218187210 */ /* 0x000fc400027fe4ff */
[----:B------:R-:W-:Y:S01]  /*28450*/  SEL R12, R12, RZ, !P0 ;  /* 0x000000ff0c0c7207 */ /* 0x000fe20004000000 */
[----:B--2---:R-:W2:Y:S01]  /*28460*/  LDL.LU R20, [R1+0xcb8] ;  /* 0x000cb80001147983 */ /* 0x004ea20000300800 */
[----:B------:R-:W-:-:S03]  /*28470*/  MOV R13, R21 ;  /* 0x00000015000d7202 */ /* 0x000fc60000000f00 */
        /* <DEDUP_REMOVED lines=10> */
[----:B------:R-:W-:Y:S01]  /*28520*/  IMAD.MOV.U32 R12, RZ, RZ, R15 ;  /* 0x000000ffff0c7224 */ /* 0x000fe200078e000f */
[----:B------:R-:W-:-:S02]  /*28530*/  MOV R13, R24 ;  /* 0x00000018000d7202 */ /* 0x000fc40000000f00 */
[----:B------:R-:W-:Y:S01]  /*28540*/  ISETP.GT.AND P2, PT, R8, 0x2e, PT ;  /* 0x0000002e0800780c */ /* 0x000fe20003f44270 */
[----:B------:R-:W3:Y:S04]  /*28550*/  LDL.LU R25, [R1+0xca0] ;  /* 0x000ca00001197983 */ /* 0x000ee80000300800 */
[----:B------:R1:W-:Y:S04]  /*28560*/  LDGSTS.E [R11+0x2a00], desc[UR8][R12.64], P1 ;  /* 0x02a000000c0b7fae */ /* 0x0003e800089a1008 */
[----:B------:R-:W3:Y:S01]  /*28570*/  LDL.LU R15, [R1+0xc58] ;  /* 0x000c5800010f7983 */ /* 0x000ee20000300800 */
[----:B----4-:R-:W-:-:S05]  /*28580*/  IADD3 R17, P3, PT, R17, R3, RZ ;  /* 0x0000000311117210 */ /* 0x010fca0007f7e0ff */
[----:B------:R-:W-:Y:S01]  /*28590*/  IMAD.X R23, R23, 0x1, R2, P3 ;  /* 0x0000000117177824 */ /* 0x000fe200018e0602 */
[----:B-1----:R-:W-:Y:S02]  /*285a0*/  SEL R12, RZ, 0x4, !P2 ;  /* 0x00000004ff0c7807 */ /* 0x002fe40005000000 */
[----:B------:R-:W-:Y:S01]  /*285b0*/  IADD3 R16, P4, PT, R16, R3, RZ ;  /* 0x0000000310107210 */ /* 0x000fe20007f9e0ff */
[----:B------:R1:W-:Y:S01]  /*285c0*/  STL [R1+0xcfc], R17 ;  /* 0x000cfc1101007387 */ /* 0x0003e20000100800 */
[----:B------:R-:W-:-:S03]  /*285d0*/  SEL R12, R12, RZ, !P0 ;  /* 0x000000ff0c0c7207 */ /* 0x000fc60004000000 */
[----:B------:R4:W-:Y:S01]  /*285e0*/  STL [R1+0xcf0], R23 ;  /* 0x000cf01701007387 */ /* 0x0009e20000100800 */
[----:B------:R-:W-:-:S03]  /*285f0*/  IADD3.X R22, PT, PT, R22, R2, RZ, P4, !PT ;  /* 0x0000000216167210 */ /* 0x000fc600027fe4ff */
[----:B------:R-:W-:Y:S04]  /*28600*/  STL [R1+0xce4], R16 ;  /* 0x000ce41001007387 */ /* 0x000fe80000100800 */
[----:B------:R-:W3:Y:S01]  /*28610*/  LDL.LU R26, [R1+0xc9c] ;  /* 0x000c9c00011a7983 */ /* 0x000ee20000300800 */
[----:B------:R-:W-:Y:S01]  /*28620*/  ISETP.NE.U32.AND P2, PT, R12, RZ, PT ;  /* 0x000000ff0c00720c */ /* 0x000fe20003f45070 */
[----:B------:R-:W-:Y:S02]  /*28630*/  IMAD.MOV.U32 R12, RZ, RZ, R17 ;  /* 0x000000ffff0c7224 */ /* 0x000fe400078e0011 */
[----:B------:R4:W-:Y:S04]  /*28640*/  STL [R1+0xcb0], R22 ;  /* 0x000cb01601007387 */ /* 0x0009e80000100800 */
[----:B-1----:R-:W3:Y:S01]  /*28650*/  LDL.LU R17, [R1+0xc54] ;  /* 0x000c540001117983 */ /* 0x002ee20000300800 */
[----:B------:R-:W-:-:S03]  /*28660*/  MOV R13, R23 ;  /* 0x00000017000d7202 */ /* 0x000fc60000000f00 */
[----:B------:R-:W3:Y:S04]  /*28670*/  LDL.LU R24, [R1+0xc5c] ;  /* 0x000c5c0001187983 */ /* 0x000ee80000300800 */
[----:B------:R1:W-:Y:S01]  /*28680*/  LDGSTS.E [R11+0x2a80], desc[UR8][R12.64], P1 ;  /* 0x02a800000c0b7fae */ /* 0x0003e200089a1008 */
[----:B------:R-:W-:-:S03]  /*28690*/  ISETP.GT.AND P1, PT, R8, 0x32, PT ;  /* 0x000000320800780c */ /* 0x000fc60003f24270 */
[----:B----4-:R-:W4:Y:S01]  /*286a0*/  LDL.LU R23, [R1+0xc60] ;  /* 0x000c600001177983 */ /* 0x010f220000300800 */
[----:B-1----:R-:W-:Y:S01]  /*286b0*/  IMAD.MOV.U32 R12, RZ, RZ, R16 ;  /* 0x000000ffff0c7224 */ /* 0x002fe200078e0010 */
[----:B------:R-:W-:Y:S02]  /*286c0*/  MOV R13, R22 ;  /* 0x00000016000d7202 */ /* 0x000fe40000000f00 */
        /* <DEDUP_REMOVED lines=14> */
[----:B------:R-:W-:-:S03]  /*287b0*/  MOV R13, R21 ;  /* 0x00000015000d7202 */ /* 0x000fc60000000f00 */
[----:B------:R2:W-:Y:S04]  /*287c0*/  STL [R1+0xc94], R19 ;  /* 0x000c941301007387 */ /* 0x0005e80000100800 */
[----:B-1----:R-:W3:Y:S04]  /*287d0*/  LDL.LU R21, [R1+0xc1c] ;  /* 0x000c1c0001157983 */ /* 0x002ee80000300800 */
[----:B------:R-:W3:Y:S04]  /*287e0*/  LDL.LU R20, [R1+0xc20] ;  /* 0x000c200001147983 */ /* 0x000ee80000300800 */
[----:B------:R1:W-:Y:S01]  /*287f0*/  LDGSTS.E [R11+0x2e80], desc[UR8][R12.64], P2 ;  /* 0x02e800000c0b7fae */ /* 0x0003e200091a1008 */
[----:B------:R-:W-:-:S02]  /*28800*/  ISETP.GT.AND P2, PT, R8, 0x36, PT ;  /* 0x000000360800780c */ /* 0x000fc40003f44270 */
[----:B------:R-:W-:Y:S01]  /*28810*/  IADD3 R25, P3, PT, R25, R3, RZ ;  /* 0x0000000319197210 */ /* 0x000fe20007f7e0ff */
[----:B-1----:R-:W-:Y:S01]  /*28820*/  IMAD.MOV.U32 R12, RZ, RZ, R14 ;  /* 0x000000ffff0c7224 */ /* 0x002fe200078e000e */
[----:B------:R-:W-:Y:S02]  /*28830*/  MOV R13, R19 ;  /* 0x00000013000d7202 */ /* 0x000fe40000000f00 */
[----:B--2---:R-:W2:Y:S04]  /*28840*/  LDL.LU R19, [R1+0xbd4] ;  /* 0x000bd40001137983 */ /* 0x004ea80000300800 */
[----:B------:R-:W2:Y:S04]  /*28850*/  LDL.LU R14, [R1+0xbd8] ;  /* 0x000bd800010e7983 */ /* 0x000ea80000300800 */
[----:B------:R1:W-:Y:S01]  /*28860*/  LDGSTS.E [R11+0x3200], desc[UR8][R12.64], P1 ;  /* 0x032000000c0b7fae */ /* 0x0003e200089a1008 */
[----:B------:R-:W-:Y:S01]  /*28870*/  IMAD.X R26, R26, 0x1, R2, P3 ;  /* 0x000000011a1a7824 */ /* 0x000fe200018e0602 */
[----:B------:R-:W-:-:S02]  /*28880*/  IADD3 R15, P4, PT, R15, R3, RZ ;  /* 0x000000030f0f7210 */ /* 0x000fc40007f9e0ff */
[----:B-1----:R-:W-:-:S04]  /*28890*/  SEL R12, RZ, 0x4, !P2 ;  /* 0x00000004ff0c7807 */ /* 0x002fc80005000000 */
[----:B------:R-:W-:Y:S02]  /*288a0*/  SEL R12, R12, RZ, !P0 ;  /* 0x000000ff0c0c7207 */ /* 0x000fe40004000000 */
[----:B------:R-:W-:Y:S02]  /*288b0*/  MOV R13, R26 ;  /* 0x0000001a000d7202 */ /* 0x000fe40000000f00 */
[----:B------:R-:W-:Y:S01]  /*288c0*/  ISETP.NE.U32.AND P2, PT, R12, RZ, PT ;  /* 0x000000ff0c00720c */ /* 0x000fe20003f45070 */
[----:B------:R-:W-:Y:S01]  /*288d0*/  IMAD.MOV.U32 R12, RZ, RZ, R25 ;  /* 0x000000ffff0c7224 */ /* 0x000fe200078e0019 */
[----:B------:R-:W-:Y:S01]  /*288e0*/  IADD3.X R17, PT, PT, R17, R2, RZ, P4, !PT ;  /* 0x0000000211117210 */ /* 0x000fe200027fe4ff */
[----:B------:R-:W-:Y:S04]  /*288f0*/  STL [R1+0xca0], R25 ;  /* 0x000ca01901007387 */ /* 0x000fe80000100800 */
[----:B------:R-:W-:Y:S04]  /*28900*/  STL [R1+0xc9c], R26 ;  /* 0x000c9c1a01007387 */ /* 0x000fe80000100800 */
[----:B------:R-:W-:Y:S04]  /*28910*/  STL [R1+0xc58], R15 ;  /* 0x000c580f01007387 */ /* 0x000fe80000100800 */
[----:B------:R1:W-:Y:S04]  /*28920*/  LDGSTS.E [R11+0x3280], desc[UR8][R12.64], P1 ;  /* 0x032800000c0b7fae */ /* 0x0003e800089a1008 */
[----:B------:R4:W-:Y:S01]  /*28930*/  STL [R1+0xc54], R17 ;  /* 0x000c541101007387 */ /* 0x0009e20000100800 */
[----:B-1----:R-:W-:Y:S01]  /*28940*/  MOV R13, R17 ;  /* 0x00000011000d7202 */ /* 0x002fe20000000f00 */
[----:B------:R-:W-:-:S02]  /*28950*/  IMAD.MOV.U32 R12, RZ, RZ, R15 ;  /* 0x000000ffff0c7224 */ /* 0x000fc400078e000f */
[----:B----4-:R-:W4:Y:S04]  /*28960*/  LDL.LU R17, [R1+0xbdc] ;  /* 0x000bdc0001117983 */ /* 0x010f280000300800 */
[----:B------:R-:W4:Y:S01]  /*28970*/  LDL.LU R15, [R1+0xbe0] ;  /* 0x000be000010f7983 */ /* 0x000f220000300800 */
[----:B------:R-:W-:Y:S02]  /*28980*/  ISETP.GT.AND P1, PT, R8, 0x3a, PT ;  /* 0x0000003a0800780c */ /* 0x000fe40003f24270 */
[-C--:B------:R-:W-:Y:S01]  /*28990*/  IADD3 R23, P3, PT, R23, R3.reuse, RZ ;  /* 0x0000000317177210 */ /* 0x080fe20007f7e0ff */
[----:B------:R1:W-:Y:S01]  /*289a0*/  LDGSTS.E [R11+0x3600], desc[UR8][R12.64], P2 ;  /* 0x036000000c0b7fae */ /* 0x0003e200091a1008 */
[----:B------:R-:W-:-:S03]  /*289b0*/  IADD3 R16, P4, PT, R16, R3, RZ ;  /* 0x0000000310107210 */ /* 0x000fc60007f9e0ff */
[----:B------:R-:W-:Y:S01]  /*289c0*/  IMAD.X R24, R24, 0x1, R2, P3 ;  /* 0x0000000118187824 */ /* 0x000fe200018e0602 */
[----:B-1----:R-:W-:-:S04]  /*289d0*/  SEL R12, RZ, 0x4, !P1 ;  /* 0x00000004ff0c7807 */ /* 0x002fc80004800000 */
[----:B------:R-:W-:Y:S02]  /*289e0*/  SEL R12, R12, RZ, !P0 ;  /* 0x000000ff0c0c7207 */ /* 0x000fe40004000000 */
[----:B------:R-:W-:Y:S02]  /*289f0*/  MOV R13, R24 ;  /* 0x00000018000d7202 */ /* 0x000fe40000000f00 */
[----:B------:R-:W-:Y:S01]  /*28a00*/  ISETP.NE.U32.AND P1, PT, R12, RZ, PT ;  /* 0x000000ff0c00720c */ /* 0x000fe20003f25070 */
[----:B------:R-:W-:Y:S01]  /*28a10*/  IMAD.MOV.U32 R12, RZ, RZ, R23 ;  /* 0x000000ffff0c7224 */ /* 0x000fe200078e0017 */
[----:B------:R-:W-:-:S04]  /*28a20*/  IADD3.X R22, PT, PT, R22, R2, RZ, P4, !PT ;  /* 0x0000000216167210 */ /* 0x000fc800027fe4ff */
[----:B------:R1:W-:Y:S01]  /*28a30*/  LDGSTS.E [R11+0x3680], desc[UR8][R12.64], P2 ;  /* 0x036800000c0b7fae */ /* 0x0003e200091a1008 */
[----:B------:R-:W-:-:S03]  /*28a40*/  ISETP.GT.AND P2, PT, R8, 0x3e, PT ;  /* 0x0000003e0800780c */ /* 0x000fc60003f44270 */
[----:B------:R-:W-:Y:S01]  /*28a50*/  STL [R1+0xc60], R23 ;  /* 0x000c601701007387 */ /* 0x000fe20000100800 */
[----:B-1----:R-:W-:Y:S01]  /*28a60*/  IMAD.MOV.U32 R12, RZ, RZ, R16 ;  /* 0x000000ffff0c7224 */ /* 0x002fe200078e0010 */
[----:B------:R-:W-:Y:S02]  /*28a70*/  MOV R13, R22 ;  /* 0x00000016000d7202 */ /* 0x000fe40000000f00 */
[----:B------:R-:W-:Y:S04]  /*28a80*/  STL [R1+0xc5c], R24 ;  /* 0x000c5c1801007387 */ /* 0x000fe80000100800 */
[----:B------:R1:W-:Y:S04]  /*28a90*/  LDGSTS.E [R11+0x3a00], desc[UR8][R12.64], P1 ;  /* 0x03a000000c0b7fae */ /* 0x0003e800089a1008 */
[----:B------:R1:W-:Y:S04]  /*28aa0*/  STL [R1+0xc18], R16 ;  /* 0x000c181001007387 */ /* 0x0003e80000100800 */
[----:B------:R-:W-:Y:S01]  /*28ab0*/  STL [R1+0xc14], R22 ;  /* 0x000c141601007387 */ /* 0x000fe20000100800 */
[----:B-1----:R-:W-:-:S03]  /*28ac0*/  SEL R12, RZ, 0x4, !P2 ;  /* 0x00000004ff0c7807 */ /* 0x002fc60005000000 */
[----:B------:R-:W4:Y:S01]  /*28ad0*/  LDL.LU R16, [R1+0x14] ;  /* 0x0000140001107983 */ /* 0x000f220000300800 */
[----:B------:R-:W-:-:S04]  /*28ae0*/  SEL R12, R12, RZ, !P0 ;  /* 0x000000ff0c0c7207 */ /* 0x000fc80004000000 */
[----:B------:R-:W-:Y:S02]  /*28af0*/  ISETP.NE.U32.AND P2, PT, R12, RZ, PT ;  /* 0x000000ff0c00720c */ /* 0x000fe40003f45070 */
[----:B---3--:R-:W-:-:S05]  /*28b00*/  IADD3 R20, P3, PT, R20, R3, RZ ;  /* 0x0000000314147210 */ /* 0x008fca0007f7e0ff */
[----:B------:R-:W-:Y:S01]  /*28b10*/  IMAD.X R21, R21, 0x1, R2, P3 ;  /* 0x0000000115157824 */ /* 0x000fe200018e0602 */
[----:B------:R-:W-:Y:S04]  /*28b20*/  STL [R1+0xc20], R20 ;  /* 0x000c201401007387 */ /* 0x000fe80000100800 */
[----:B------:R1:W-:Y:S01]  /*28b30*/  STL [R1+0xc1c], R21 ;  /* 0x000c1c1501007387 */ /* 0x0003e20000100800 */
[----:B------:R-:W-:Y:S01]  /*28b40*/  MOV R13, R21 ;  /* 0x00000015000d7202 */ /* 0x000fe20000000f00 */
[----:B------:R-:W-:-:S05]  /*28b50*/  IMAD.MOV.U32 R12, RZ, RZ, R20 ;  /* 0x000000ffff0c7224 */ /* 0x000fca00078e0014 */
[----:B------:R3:W-:Y:S01]  /*28b60*/  LDGSTS.E [R11+0x3a80], desc[UR8][R12.64], P1 ;  /* 0x03a800000c0b7fae */ /* 0x0007e200089a1008 */
[----:B--2---:R-:W-:-:S04]  /*28b70*/  IADD3 R14, P4, PT, R14, R3, RZ ;  /* 0x000000030e0e7210 */ /* 0x004fc80007f9e0ff */
[----:B------:R-:W-:Y:S01]  /*28b80*/  IADD3.X R19, PT, PT, R19, R2, RZ, P4, !PT ;  /* 0x0000000213137210 */ /* 0x000fe200027fe4ff */
[----:B------:R2:W-:Y:S04]  /*28b90*/  STL [R1+0xbd8], R14 ;  /* 0x000bd80e01007387 */ /* 0x0005e80000100800 */
[----:B-1----:R-:W4:Y:S04]  /*28ba0*/  LDL.LU R21, [R1+0x10] ;  /* 0x0000100001157983 */ /* 0x002f280000300800 */
[----:B------:R-:W-:Y:S04]  /*28bb0*/  STL [R1+0xbd4], R19 ;  /* 0x000bd41301007387 */ /* 0x000fe80000100800 */
[----:B------:R-:W4:Y:S04]  /*28bc0*/  LDL.LU R22, [R1+0x18] ;  /* 0x0000180001167983 */ /* 0x000f280000300800 */
[----:B------:R-:W4:Y:S01]  /*28bd0*/  LDL.LU R20, [R1+0x1c] ;  /* 0x00001c0001147983 */ /* 0x000f220000300800 */
[----:B---3--:R-:W-:-:S03]  /*28be0*/  IMAD.MOV.U32 R12, RZ, RZ, R14 ;  /* 0x000000ffff0c7224 */ /* 0x008fc600078e000e */
[----:B------:R-:W3:Y:S04]  /*28bf0*/  LDL.LU R24, [R1+0x50] ;  /* 0x0000500001187983 */ /* 0x000ee80000300800 */
[----:B--2---:R-:W2:Y:S01]  /*28c00*/  LDL.LU R14, [R1+0x54] ;  /* 0x00005400010e7983 */ /* 0x004ea20000300800 */
[----:B------:R-:W-:Y:S02]  /*28c10*/  MOV R13, R19 ;  /* 0x00000013000d7202 */ /* 0x000fe40000000f00 */
[----:B------:R-:W-:-:S03]  /*28c20*/  ISETP.GT.AND P1, PT, R8, 0x42, PT ;  /* 0x000000420800780c */ /* 0x000fc60003f24270 */
[----:B------:R1:W-:Y:S02]  /*28c30*/  LDGSTS.E [R11+0x3e00], desc[UR8][R12.64], P2 ;  /* 0x03e000000c0b7fae */ /* 0x0003e400091a1008 */
[----:B-1----:R-:W-:Y:S02]  /*28c40*/  SEL R12, RZ, 0x4, !P1 ;  /* 0x00000004ff0c7807 */ /* 0x002fe40004800000 */
[----:B----4-:R-:W-:-:S05]  /*28c50*/  IADD3 R15, P3, PT, R15, R3, RZ ;  /* 0x000000030f0f7210 */ /* 0x010fca0007f7e0ff */
[----:B------:R-:W-:Y:S01]  /*28c60*/  IMAD.X R17, R17, 0x1, R2, P3 ;  /* 0x0000000111117824 */ /* 0x000fe200018e0602 */
[----:B------:R-:W-:Y:S01]  /*28c70*/  STL [R1+0xbe0], R15 ;  /* 0x000be00f01007387 */ /* 0x000fe20000100800 */
[----:B------:R-:W-:-:S03]  /*28c80*/  SEL R12, R12, RZ, !P0 ;  /* 0x000000ff0c0c7207 */ /* 0x000fc60004000000 */
[----:B------:R1:W-:Y:S01]  /*28c90*/  STL [R1+0xbdc], R17 ;  /* 0x000bdc1101007387 */ /* 0x0003e20000100800 */
[----:B------:R-:W-:-:S03]  /*28ca0*/  MOV R13, R17 ;  /* 0x00000011000d7202 */ /* 0x000fc60000000f00 */
[----:B------:R-:W4:Y:S01]  /*28cb0*/  LDL.LU R23, [R1+0x58] ;  /* 0x0000580001177983 */ /* 0x000f220000300800 */
[----:B------:R-:W-:-:S03]  /*28cc0*/  ISETP.NE.U32.AND P1, PT, R12, RZ, PT ;  /* 0x000000ff0c00720c */ /* 0x000fc60003f25070 */
[----:B-1----:R-:W4:Y:S01]  /*28cd0*/  LDL.LU R17, [R1+0x5c] ;  /* 0x00005c0001117983 */ /* 0x002f220000300800 */
[----:B------:R-:W-:-:S03]  /*28ce0*/  IMAD.MOV.U32 R12, RZ, RZ, R15 ;  /* 0x000000ffff0c7224 */ /* 0x000fc600078e000f */
[----:B------:R-:W4:Y:S04]  /*28cf0*/  LDL.LU R19, [R1+0x90] ;  /* 0x0000900001137983 */ /* 0x000f280000300800 */
[----:B------:R-:W4:Y:S01]  /*28d00*/  LDL.LU R15, [R1+0x94] ;  /* 0x00009400010f7983 */ /* 0x000f220000300800 */
[----:B------:R-:W-:-:S03]  /*28d10*/  IADD3 R242, P4, PT, R242, R3, RZ ;  /* 0x00000003f2f27210 */ /* 0x000fc60007f9e0ff */
[----:B------:R1:W-:Y:S01]  /*28d20*/  LDGSTS.E [R11+0x3e80], desc[UR8][R12.64], P2 ;  /* 0x03e800000c0b7fae */ /* 0x0003e200091a1008 */
[----:B------:R-:W-:Y:S02]  /*28d30*/  IADD3.X R241, PT, PT, R241, R2, RZ, P4, !PT ;  /* 0x00000002f1f17210 */ /* 0x000fe400027fe4ff */
[----:B------:R-:W-:Y:S02]  /*28d40*/  ISETP.GT.AND P2, PT, R8, 0x46, PT ;  /* 0x000000460800780c */ /* 0x000fe40003f44270 */
[----:B------:R-:W-:Y:S01]  /*28d50*/  IADD3 R244, P3, PT, R244, R3, RZ ;  /* 0x00000003f4f47210 */ /* 0x000fe20007f7e0ff */
[----:B-1----:R-:W-:Y:S01]  /*28d60*/  IMAD.MOV.U32 R12, RZ, RZ, R242 ;  /* 0x000000ffff0c7224 */ /* 0x002fe200078e00f2 */
[----:B------:R-:W-:-:S05]  /*28d70*/  MOV R13, R241 ;  /* 0x000000f1000d7202 */ /* 0x000fca0000000f00 */
[----:B------:R1:W-:Y:S01]  /*28d80*/  LDGSTS.E [R11+0x4200], desc[UR8][R12.64], P1 ;  /* 0x042000000c0b7fae */ /* 0x0003e200089a1008 */
[----:B------:R-:W-:Y:S01]  /*28d90*/  IMAD.X R243, R243, 0x1, R2, P3 ;  /* 0x00000001f3f37824 */ /* 0x000fe200018e0602 */
[----:B-1----:R-:W-:-:S04]  /*28da0*/  SEL R12, RZ, 0x4, !P2 ;  /* 0x00000004ff0c7807 */ /* 0x002fc80005000000 */
[----:B------:R-:W-:Y:S02]  /*28db0*/  SEL R12, R12, RZ, !P0 ;  /* 0x000000ff0c0c7207 */ /* 0x000fe40004000000 */
[----:B------:R-:W-:Y:S02]  /*28dc0*/  IADD3 R16, P4, PT, R16, R3, RZ ;  /* 0x0000000310107210 */ /* 0x000fe40007f9e0ff */
[----:B------:R-:W-:Y:S01]  /*28dd0*/  ISETP.NE.U32.AND P2, PT, R12, RZ, PT ;  /* 0x000000ff0c00720c */ /* 0x000fe20003f45070 */
[----:B------:R-:W-:Y:S01]  /*28de0*/  IMAD.MOV.U32 R12, RZ, RZ, R244 ;  /* 0x000000ffff0c7224 */ /* 0x000fe200078e00f4 */
[----:B------:R-:W-:Y:S01]  /*28df0*/  MOV R13, R243 ;  /* 0x000000f3000d7202 */ /* 0x000fe20000000f00 */
[----:B------:R-:W-:Y:S04]  /*28e00*/  STL [R1+0x14], R16 ;  /* 0x0000141001007387 */ /* 0x000fe80000100800 */
[----:B------:R1:W-:Y:S01]  /*28e10*/  LDGSTS.E [R11+0x4280], desc[UR8][R12.64], P1 ;  /* 0x042800000c0b7fae */ /* 0x0003e200089a1008 */
[----:B------:R-:W-:Y:S01]  /*28e20*/  ISETP.GT.AND P1, PT, R8, 0x4a, PT ;  /* 0x0000004a0800780c */ /* 0x000fe20003f24270 */
[----:B-1----:R-:W-:Y:S01]  /*28e30*/  IMAD.MOV.U32 R12, RZ, RZ, R16 ;  /* 0x000000ffff0c7224 */ /* 0x002fe200078e0010 */
[----:B------:R-:W-:-:S04]  /*28e40*/  IADD3.X R21, PT, PT, R21, R2, RZ, P4, !PT ;  /* 0x0000000215157210 */ /* 0x000fc800027fe4ff */
[----:B------:R-:W-:Y:S01]  /*28e50*/  MOV R13, R21 ;  /* 0x00000015000d7202 */ /* 0x000fe20000000f00 */
[----:B------:R1:W-:Y:S04]  /*28e60*/  STL [R1+0x10], R21 ;  /* 0x0000101501007387 */ /* 0x0003e80000100800 */
[----:B------:R3:W-:Y:S01]  /*28e70*/  LDGSTS.E [R11+0x4600], desc[UR8][R12.64], P2 ;  /* 0x046000000c0b7fae */ /* 0x0007e200091a1008 */
[----:B------:R-:W-:-:S03]  /*28e80*/  IADD3 R20, P3, PT, R20, R3, RZ ;  /* 0x0000000314147210 */ /* 0x000fc60007f7e0ff */
[----:B-1----:R-:W4:Y:S02]  /*28e90*/  LDL.LU R21, [R1+0x9c] ;  /* 0x00009c0001157983 */ /* 0x002f240000300800 */
[----:B------:R-:W-:Y:S02]  /*28ea0*/  IMAD.X R22, R22, 0x1, R2, P3 ;  /* 0x0000000116167824 */ /* 0x000fe400018e0602 */
[----:B------:R-:W4:Y:S01]  /*28eb0*/  LDL.LU R16, [R1+0xd4] ;  /* 0x0000d40001107983 */ /* 0x000f220000300800 */
[----:B--2---:R-:W-:Y:S02]  /*28ec0*/  IADD3 R14, P4, PT, R14, R3, RZ ;  /* 0x000000030e0e7210 */ /* 0x004fe40007f9e0ff */
[----:B---3--:R-:W-:Y:S01]  /*28ed0*/  SEL R12, RZ, 0x4, !P1 ;  /* 0x00000004ff0c7807 */ /* 0x008fe20004800000 */
[----:B------:R-:W-:Y:S01]  /*28ee0*/  STL [R1+0x1c], R20 ;  /* 0x00001c1401007387 */ /* 0x000fe20000100800 */
[----:B------:R-:W-:-:S03]  /*28ef0*/  MOV R13, R22 ;  /* 0x00000016000d7202 */ /* 0x000fc60000000f00 */
[----:B------:R1:W-:Y:S01]  /*28f00*/  STL [R1+0x18], R22 ;  /* 0x0000181601007387 */ /* 0x0003e20000100800 */
[----:B------:R-:W-:Y:S02]  /*28f10*/  SEL R12, R12, RZ, !P0 ;  /* 0x000000ff0c0c7207 */ /* 0x000fe40004000000 */
[----:B------:R-:W-:Y:S01]  /*28f20*/  IADD3.X R24, PT, PT, R24, R2, RZ, P4, !PT ;  /* 0x0000000218187210 */ /* 0x000fe200027fe4ff */
[----:B------:R2:W-:Y:S01]  /*28f30*/  STL [R1+0x54], R14 ;  /* 0x0000540e01007387 */ /* 0x0005e20000100800 */
[----:B------:R-:W-:-:S03]  /*28f40*/  ISETP.NE.U32.AND P1, PT, R12, RZ, PT ;  /* 0x000000ff0c00720c */ /* 0x000fc60003f25070 */
[----:B-1----:R-:W3:Y:S01]  /*28f50*/  LDL.LU R22, [R1+0x98] ;  /* 0x0000980001167983 */ /* 0x002ee20000300800 */
[----:B------:R-:W-:-:S03]  /*28f60*/  IMAD.MOV.U32 R12, RZ, RZ, R20 ;  /* 0x000000ffff0c7224 */ /* 0x000fc600078e0014 */
[----:B------:R-:W-:Y:S04]  /*28f70*/  STL [R1+0x50], R24 ;  /* 0x0000501801007387 */ /* 0x000fe80000100800 */
[----:B------:R-:W3:Y:S04]  /*28f80*/  LDL.LU R20, [R1+0xd0] ;  /* 0x0000d00001147983 */ /* 0x000ee80000300800 */
[----:B------:R1:W-:Y:S01]  /*28f90*/  LDGSTS.E [R11+0x4680], desc[UR8][R12.64], P2 ;  /* 0x046800000c0b7fae */ /* 0x0003e200091a1008 */
[----:B------:R-:W-:-:S03]  /*28fa0*/  ISETP.GT.AND P2, PT, R8, 0x4e, PT ;  /* 0x0000004e0800780c */ /* 0x000fc60003f44270 */
[----:B------:R-:W3:Y:S01]  /*28fb0*/  LDL.LU R25, [R1+0xdc] ;  /* 0x0000dc0001197983 */ /* 0x000ee20000300800 */
[----:B-1----:R-:W-:Y:S01]  /*28fc0*/  IMAD.MOV.U32 R12, RZ, RZ, R14 ;  /* 0x000000ffff0c7224 */ /* 0x002fe200078e000e */
[----:B------:R-:W-:Y:S02]  /*28fd0*/  MOV R13, R24 ;  /* 0x00000018000d7202 */ /* 0x000fe40000000f00 */
[----:B--2---:R-:W2:Y:S04]  /*28fe0*/  LDL.LU R14, [R1+0x114] ;  /* 0x00011400010e7983 */ /* 0x004ea80000300800 */
[----:B------:R1:W-:Y:S01]  /*28ff0*/  LDGSTS.E [R11+0x4a00], desc[UR8][R12.64], P1 ;  /* 0x04a000000c0b7fae */ /* 0x0003e200089a1008 */
[----:B----4-:R-:W-:-:S05]  /*29000*/  IADD3 R17, P3, PT, R17, R3, RZ ;  /* 0x0000000311117210 */ /* 0x010fca0007f7e0ff */
[----:B------:R-:W-:Y:S01]  /*29010*/  IMAD.X R23, R23, 0x1, R2, P3 ;  /* 0x0000000117177824 */ /* 0x000fe200018e0602 */
[----:B------:R-:W-:Y:S01]  /*29020*/  IADD3 R15, P4, PT, R15, R3, RZ ;  /* 0x000000030f0f7210 */ /* 0x000fe20007f9e0ff */
[----:B------:R4:W-:Y:S01]  /*29030*/  STL [R1+0x5c], R17 ;  /* 0x00005c1101007387 */ /* 0x0009e20000100800 */
[----:B-1----:R-:W-:-:S03]  /*29040*/  SEL R12, RZ, 0x4, !P2 ;  /* 0x00000004ff0c7807 */ /* 0x002fc60005000000 */
[----:B------:R1:W-:Y:S01]  /*29050*/  STL [R1+0x58], R23 ;  /* 0x0000581701007387 */ /* 0x0003e20000100800 */
[----:B------:R-:W-:-:S03]  /*29060*/  IADD3.X R19, PT, PT, R19, R2, RZ, P4, !PT ;  /* 0x0000000213137210 */ /* 0x000fc600027fe4ff */
[----:B------:R1:W-:Y:S01]  /*29070*/  STL [R1+0x94], R15 ;  /* 0x0000940f01007387 */ /* 0x0003e20000100800 */
[----:B------:R-:W-:-:S03]  /*29080*/  SEL R12, R12, RZ, !P0 ;  /* 0x000000ff0c0c7207 */ /* 0x000fc60004000000 */
[----:B------:R-:W2:Y:S01]  /*29090*/  LDL.LU R26, [R1+0xd8] ;  /* 0x0000d800011a7983 */ /* 0x000ea20000300800 */
[----:B------:R-:W-:Y:S01]  /*290a0*/  ISETP.NE.U32.AND P2, PT, R12, RZ, PT ;  /* 0x000000ff0c00720c */ /* 0x000fe20003f45070 */
[----:B------:R-:W-:Y:S01]  /*290b0*/  IMAD.MOV.U32 R12, RZ, RZ, R17 ;  /* 0x000000ffff0c7224 */ /* 0x000fe200078e0011 */
[----:B------:R-:W-:Y:S01]  /*290c0*/  MOV R13, R23 ;  /* 0x00000017000d7202 */ /* 0x000fe20000000f00 */
[----:B------:R1:W-:Y:S04]  /*290d0*/  STL [R1+0x90], R19 ;  /* 0x0000901301007387 */ /* 0x0003e80000100800 */
[----:B----4-:R-:W4:Y:S04]  /*290e0*/  LDL.LU R17, [R1+0x110] ;  /* 0x0001100001117983 */ /* 0x010f280000300800 */
[----:B------:R1:W-:Y:S04]  /*290f0*/  LDGSTS.E [R11+0x4a80], desc[UR8][R12.64], P1 ;  /* 0x04a800000c0b7fae */ /* 0x0003e800089a1008 */
[----:B-1----:R-:W4:Y:S01]  /*29100*/  LDL.LU R23, [R1+0x118] ;  /* 0x0001180001177983 */ /* 0x002f220000300800 */
[----:B------:R-:W-:-:S03]  /*29110*/  IMAD.MOV.U32 R12, RZ, RZ, R15 ;  /* 0x000000ffff0c7224 */ /* 0x000fc600078e000f */
        /* <DEDUP_REMOVED lines=9> */
[-C--:B------:R-:W-:Y:S02]  /*291b0*/  IADD3 R21, P3, PT, R21, R3.reuse, RZ ;  /* 0x0000000315157210 */ /* 0x080fe40007f7e0ff */
[----:B------:R-:W-:-:S03]  /*291c0*/  IADD3 R16, P4, PT, R16, R3, RZ ;  /* 0x0000000310107210 */ /* 0x000fc60007f9e0ff */
[----:B------:R-:W-:Y:S01]  /*291d0*/  IMAD.MOV.U32 R12, RZ, RZ, R21 ;  /* 0x000000ffff0c7224 */ /* 0x000fe200078e0015 */
[----:B------:R-:W-:Y:S01]  /*291e0*/  STL [R1+0x9c], R21 ;  /* 0x00009c1501007387 */ /* 0x000fe20000100800 */
[----:B---3--:R-:W-:-:S05]  /*291f0*/  IMAD.X R22, R22, 0x1, R2, P3 ;  /* 0x0000000116167824 */ /* 0x008fca00018e0602 */
[----:B------:R-:W-:Y:S02]  /*29200*/  MOV R13, R22 ;  /* 0x00000016000d7202 */ /* 0x000fe40000000f00 */
[----:B------:R-:W-:Y:S01]  /*29210*/  IADD3.X R20, PT, PT, R20, R2, RZ, P4, !PT ;  /* 0x0000000214147210 */ /* 0x000fe200027fe4ff */
[----:B------:R1:W-:Y:S04]  /*29220*/  STL [R1+0x98], R22 ;  /* 0x0000981601007387 */ /* 0x0003e80000100800 */
[----:B------:R-:W-:Y:S04]  /*29230*/  STL [R1+0xd4], R16 ;  /* 0x0000d41001007387 */ /* 0x000fe80000100800 */
[----:B------:R3:W-:Y:S01]  /*29240*/  LDGSTS.E [R11+0x4e80], desc[UR8][R12.64], P2 ;  /* 0x04e800000c0b7fae */ /* 0x0007e200091a1008 */
[----:B------:R-:W-:-:S03]  /*29250*/  ISETP.GT.AND P2, PT, R8, 0x56, PT ;  /* 0x000000560800780c */ /* 0x000fc60003f44270 */
[----:B------:R3:W-:Y:S04]  /*29260*/  STL [R1+0xd0], R20 ;  /* 0x0000d01401007387 */ /* 0x0007e80000100800 */
[----:B-1----:R-:W4:Y:S01]  /*29270*/  LDL.LU R22, [R1+0x158] ;  /* 0x0001580001167983 */ /* 0x002f220000300800 */
[----:B---3--:R-:W-:Y:S01]  /*29280*/  IMAD.MOV.U32 R12, RZ, RZ, R16 ;  /* 0x000000ffff0c7224 */ /* 0x008fe200078e0010 */
[----:B------:R-:W-:Y:S02]  /*29290*/  MOV R13, R20 ;  /* 0x00000014000d7202 */ /* 0x000fe40000000f00 */
[----:B------:R-:W3:Y:S01]  /*292a0*/  LDL.LU R21, [R1+0x15c] ;  /* 0x00015c0001157983 */ /* 0x000ee20000300800 */
[----:B------:R-:W-:-:S03]  /*292b0*/  IADD3 R25, P3, PT, R25, R3, RZ ;  /* 0x0000000319197210 */ /* 0x000fc60007f7e0ff */
[----:B------:R1:W-:Y:S04]  /*292c0*/  LDGSTS.E [R11+0x5200], desc[UR8][R12.64], P1 ;  /* 0x052000000c0b7fae */ /* 0x0003e800089a1008 */
[----:B------:R-:W3:Y:S04]  /*292d0*/  LDL.LU R20, [R1+0x190] ;  /* 0x0001900001147983 */ /* 0x000ee80000300800 */
[----:B------:R-:W3:Y:S01]  /*292e0*/  LDL.LU R16, [R1+0x194] ;  /* 0x0001940001107983 */ /* 0x000ee20000300800 */
[----:B-1----:R-:W-:-:S04]  /*292f0*/  SEL R12, RZ, 0x4, !P2 ;  /* 0x00000004ff0c7807 */ /* 0x002fc80005000000 */
[----:B------:R-:W-:Y:S01]  /*29300*/  SEL R12, R12, RZ, !P0 ;  /* 0x000000ff0c0c7207 */ /* 0x000fe20004000000 */
[----:B--2---:R-:W-:Y:S01]  /*29310*/  IMAD.X R26, R26, 0x1, R2, P3 ;  /* 0x000000011a1a7824 */ /* 0x004fe200018e0602 */
[----:B------:R-:W-:Y:S02]  /*29320*/  IADD3 R14, P4, PT, R14, R3, RZ ;  /* 0x000000030e0e7210 */ /* 0x000fe40007f9e0ff */
[----:B------:R-:W-:Y:S01]  /*29330*/  ISETP.NE.U32.AND P2, PT, R12, RZ, PT ;  /* 0x000000ff0c00720c */ /* 0x000fe20003f45070 */
[----:B------:R-:W-:Y:S01]  /*29340*/  IMAD.MOV.U32 R12, RZ, RZ, R25 ;  /* 0x000000ffff0c7224 */ /* 0x000fe200078e0019 */
[----:B------:R-:W-:Y:S02]  /*29350*/  MOV R13, R26 ;  /* 0x0000001a000d7202 */ /* 0x000fe40000000f00 */
[----:B----4-:R-:W-:-:S03]  /*29360*/  IADD3.X R17, PT, PT, R17, R2, RZ, P4, !PT ;  /* 0x0000000211117210 */ /* 0x010fc600027fe4ff */
[----:B------:R1:W-:Y:S01]  /*29370*/  LDGSTS.E [R11+0x5280], desc[UR8][R12.64], P1 ;  /* 0x052800000c0b7fae */ /* 0x0003e200089a1008 */
[----:B------:R-:W-:-:S03]  /*29380*/  ISETP.GT.AND P1, PT, R8, 0x5a, PT ;  /* 0x0000005a0800780c */ /* 0x000fc60003f24270 */
[----:B------:R-:W-:Y:S01]  /*29390*/  STL [R1+0xdc], R25 ;  /* 0x0000dc1901007387 */ /* 0x000fe20000100800 */
[----:B-1----:R-:W-:Y:S01]  /*293a0*/  IMAD.MOV.U32 R12, RZ, RZ, R14 ;  /* 0x000000ffff0c7224 */ /* 0x002fe200078e000e */
[----:B------:R-:W-:Y:S02]  /*293b0*/  MOV R13, R17 ;  /* 0x00000011000d7202 */ /* 0x000fe40000000f00 */
[-C--:B------:R-:W-:Y:S01]  /*293c0*/  IADD3 R15, P3, PT, R15, R3.reuse, RZ ;  /* 0x000000030f0f7210 */ /* 0x080fe20007f7e0ff */
[----:B------:R-:W-:Y:S04]  /*293d0*/  STL [R1+0xd8], R26 ;  /* 0x0000d81a01007387 */ /* 0x000fe80000100800 */
[----:B------:R1:W-:Y:S01]  /*293e0*/  LDGSTS.E [R11+0x5600], desc[UR8][R12.64], P2 ;  /* 0x056000000c0b7fae */ /* 0x0003e200091a1008 */
[----:B------:R-:W-:Y:S01]  /*293f0*/  IMAD.X R23, R23, 0x1, R2, P3 ;  /* 0x0000000117177824 */ /* 0x000fe200018e0602 */
[----:B------:R-:W-:-:S02]  /*29400*/  IADD3 R19, P4, PT, R19, R3, RZ ;  /* 0x0000000313137210 */ /* 0x000fc40007f9e0ff */
[----:B------:R-:W-:Y:S04]  /*29410*/  STL [R1+0x114], R14 ;  /* 0x0001140e01007387 */ /* 0x000fe80000100800 */
[----:B------:R2:W-:Y:S01]  /*29420*/  STL [R1+0x110], R17 ;  /* 0x0001101101007387 */ /* 0x0005e20000100800 */
[----:B-1----:R-:W-:Y:S02]  /*29430*/  SEL R12, RZ, 0x4, !P1 ;  /* 0x00000004ff0c7807 */ /* 0x002fe40004800000 */
[----:B------:R-:W-:Y:S02]  /*29440*/  IADD3.X R24, PT, PT, R24, R2, RZ, P4, !PT ;  /* 0x0000000218187210 */ /* 0x000fe400027fe4ff */
[----:B------:R-:W-:Y:S01]  /*29450*/  SEL R12, R12, RZ, !P0 ;  /* 0x000000ff0c0c7207 */ /* 0x000fe20004000000 */
[----:B--2---:R-:W2:Y:S01]  /*29460*/  LDL.LU R17, [R1+0x19c] ;  /* 0x00019c0001117983 */ /* 0x004ea20000300800 */
[----:B------:R-:W-:-:S03]  /*29470*/  MOV R13, R23 ;  /* 0x00000017000d7202 */ /* 0x000fc60000000f00 */
[----:B------:R-:W4:Y:S01]  /*29480*/  LDL.LU R14, [R1+0x1d4] ;  /* 0x0001d400010e7983 */ /* 0x000f220000300800 */
[----:B------:R-:W-:-:S03]  /*29490*/  ISETP.NE.U32.AND P1, PT, R12, RZ, PT ;  /* 0x000000ff0c00720c */ /* 0x000fc60003f25070 */
[----:B------:R-:W-:Y:S01]  /*294a0*/  STL [R1+0x11c], R15 ;  /* 0x00011c0f01007387 */ /* 0x000fe20000100800 */
[----:B------:R-:W-:-:S03]  /*294b0*/  IMAD.MOV.U32 R12, RZ, RZ, R15 ;  /* 0x000000ffff0c7224 */ /* 0x000fc600078e000f */
[----:B------:R1:W-:Y:S04]  /*294c0*/  STL [R1+0x118], R23 ;  /* 0x0001181701007387 */ /* 0x0003e80000100800 */
[----:B------:R1:W-:Y:S04]  /*294d0*/  STL [R1+0x154], R19 ;  /* 0x0001541301007387 */ /* 0x0003e80000100800 */
[----:B------:R1:W-:Y:S04]  /*294e0*/  LDGSTS.E [R11+0x5680], desc[UR8][R12.64], P2 ;  /* 0x056800000c0b7fae */ /* 0x0003e800091a1008 */
[----:B-1----:R-:W4:Y:S04]  /*294f0*/  LDL.LU R23, [R1+0x198] ;  /* 0x0001980001177983 */ /* 0x002f280000300800 */
[----:B------:R-:W-:Y:S04]  /*29500*/  STL [R1+0x150], R24 ;  /* 0x0001501801007387 */ /* 0x000fe80000100800 */
[----:B------:R-:W4:Y:S01]  /*29510*/  LDL.LU R15, [R1+0x1d0] ;  /* 0x0001d000010f7983 */ /* 0x000f220000300800 */
[----:B------:R-:W-:Y:S01]  /*29520*/  IMAD.MOV.U32 R12, RZ, RZ, R19 ;  /* 0x000000ffff0c7224 */ /* 0x000fe200078e0013 */
[----:B------:R-:W-:-:S02]  /*29530*/  MOV R13, R24 ;  /* 0x00000018000d7202 */ /* 0x000fc40000000f00 */
[----:B------:R-:W-:Y:S01]  /*29540*/  ISETP.GT.AND P2, PT, R8, 0x5e, PT ;  /* 0x0000005e0800780c */ /* 0x000fe20003f44270 */
[----:B------:R-:W4:Y:S04]  /*29550*/  LDL.LU R25, [R1+0x1dc] ;  /* 0x0001dc0001197983 */ /* 0x000f280000300800 */
[----:B------:R1:W-:Y:S04]  /*29560*/  LDGSTS.E [R11+0x5a00], desc[UR8][R12.64], P1 ;  /* 0x05a000000c0b7fae */ /* 0x0003e800089a1008 */
[----:B------:R-:W4:Y:S01]  /*29570*/  LDL.LU R19, [R1+0x214] ;  /* 0x0002140001137983 */ /* 0x000f220000300800 */
[----:B-1----:R-:W-:-:S04]  /*29580*/  SEL R12, RZ, 0x4, !P2 ;  /* 0x00000004ff0c7807 */ /* 0x002fc80005000000 */
[----:B------:R-:W-:-:S04]  /*29590*/  SEL R12, R12, RZ, !P0 ;  /* 0x000000ff0c0c7207 */ /* 0x000fc80004000000 */
[----:B------:R-:W-:Y:S02]  /*295a0*/  ISETP.NE.U32.AND P2, PT, R12, RZ, PT ;  /* 0x000000ff0c00720c */ /* 0x000fe40003f45070 */
[----:B---3--:R-:W-:-:S05]  /*295b0*/  IADD3 R21, P3, PT, R21, R3, RZ ;  /* 0x0000000315157210 */ /* 0x008fca0007f7e0ff */
[----:B------:R-:W-:Y:S01]  /*295c0*/  IMAD.X R22, R22, 0x1, R2, P3 ;  /* 0x0000000116167824 */ /* 0x000fe200018e0602 */
[----:B------:R1:W-:Y:S01]  /*295d0*/  STL [R1+0x15c], R21 ;  /* 0x00015c1501007387 */ /* 0x0003e20000100800 */
[----:B------:R-:W-:-:S03]  /*295e0*/  IADD3 R16, P4, PT, R16, R3, RZ ;  /* 0x0000000310107210 */ /* 0x000fc60007f9e0ff */
[----:B------:R3:W-:Y:S04]  /*295f0*/  STL [R1+0x158], R22 ;  /* 0x0001581601007387 */ /* 0x0007e80000100800 */
[----:B------:R-:W-:Y:S01]  /*29600*/  STL [R1+0x194], R16 ;  /* 0x0001941001007387 */ /* 0x000fe20000100800 */
[----:B------:R-:W-:-:S03]  /*29610*/  IADD3.X R20, PT, PT, R20, R2, RZ, P4, !PT ;  /* 0x0000000214147210 */ /* 0x000fc600027fe4ff */
[----:B------:R-:W4:Y:S01]  /*29620*/  LDL.LU R26, [R1+0x1d8] ;  /* 0x0001d800011a7983 */ /* 0x000f220000300800 */
[----:B------:R-:W-:Y:S01]  /*29630*/  IMAD.MOV.U32 R12, RZ, RZ, R21 ;  /* 0x000000ffff0c7224 */ /* 0x000fe200078e0015 */
[----:B------:R-:W-:Y:S02]  /*29640*/  MOV R13, R22 ;  /* 0x00000016000d7202 */ /* 0x000fe40000000f00 */
[----:B------:R3:W-:Y:S04]  /*29650*/  STL [R1+0x190], R20 ;  /* 0x0001901401007387 */ /* 0x0007e80000100800 */
[----:B-1----:R-:W4:Y:S04]  /*29660*/  LDL.LU R21, [R1+0x210] ;  /* 0x0002100001157983 */ /* 0x002f280000300800 */
[----:B------:R1:W-:Y:S04]  /*29670*/  LDGSTS.E [R11+0x5a80], desc[UR8][R12.64], P1 ;  /* 0x05a800000c0b7fae */ /* 0x0003e800089a1008 */
[----:B---3--:R-:W3:Y:S01]  /*29680*/  LDL.LU R22, [R1+0x218] ;  /* 0x0002180001167983 */ /* 0x008ee20000300800 */
[----:B------:R-:W-:-:S02]  /*29690*/  ISETP.GT.AND P1, PT, R8, 0x62, PT ;  /* 0x000000620800780c */ /* 0x000fc40003f24270 */
[----:B-1----:R-:W-:Y:S02]  /*296a0*/  MOV R13, R20 ;  /* 0x00000014000d7202 */ /* 0x002fe40000000f00 */
[----:B------:R-:W3:Y:S01]  /*296b0*/  LDL.LU R20, [R1+0x21c] ;  /* 0x00021c0001147983 */ /* 0x000ee20000300800 */
[----:B------:R-:W-:-:S03]  /*296c0*/  IMAD.MOV.U32 R12, RZ, RZ, R16 ;  /* 0x000000ffff0c7224 */ /* 0x000fc600078e0010 */
[----:B------:R-:W3:Y:S04]  /*296d0*/  LDL.LU R24, [R1+0x250] ;  /* 0x0002500001187983 */ /* 0x000ee80000300800 */
[----:B------:R-:W3:Y:S04]  /*296e0*/  LDL.LU R16, [R1+0x254] ;  /* 0x0002540001107983 */ /* 0x000ee80000300800 */
[----:B------:R1:W-:Y:S01]  /*296f0*/  LDGSTS.E [R11+0x5e00], desc[UR8][R12.64], P2 ;  /* 0x05e000000c0b7fae */ /* 0x0003e200091a1008 */
[----:B--2---:R-:W-:Y:S02]  /*29700*/  IADD3 R17, P3, PT, R17, R3, RZ ;  /* 0x0000000311117210 */ /* 0x004fe40007f7e0ff */
[----:B-1----:R-:W-:-:S02]  /*29710*/  SEL R12, RZ, 0x4, !P1 ;  /* 0x00000004ff0c7807 */ /* 0x002fc40004800000 */
[----:B----4-:R-:W-:Y:S02]  /*29720*/  IADD3 R14, P4, PT, R14, R3, RZ ;  /* 0x000000030e0e7210 */ /* 0x010fe40007f9e0ff */
[----:B------:R-:W-:Y:S01]  /*29730*/  SEL R12, R12, RZ, !P0 ;  /* 0x000000ff0c0c7207 */ /* 0x000fe20004000000 */
[----:B------:R-:W-:Y:S03]  /*29740*/  STL [R1+0x19c], R17 ;  /* 0x00019c1101007387 */ /* 0x000fe60000100800 */
[----:B------:R-:W-:Y:S01]  /*29750*/  ISETP.NE.U32.AND P1, PT, R12, RZ, PT ;  /* 0x000000ff0c00720c */ /* 0x000fe20003f25070 */
[----:B------:R-:W-:Y:S02]  /*29760*/  IMAD.MOV.U32 R12, RZ, RZ, R17 ;  /* 0x000000ffff0c7224 */ /* 0x000fe400078e0011 */
[----:B------:R-:W-:-:S05]  /*29770*/  IMAD.X R23, R23, 0x1, R2, P3 ;  /* 0x0000000117177824 */ /* 0x000fca00018e0602 */
[----:B------:R1:W-:Y:S01]  /*29780*/  STL [R1+0x198], R23 ;  /* 0x0001981701007387 */ /* 0x0003e20000100800 */
[----:B------:R-:W-:-:S03]  /*29790*/  IADD3.X R15, PT, PT, R15, R2, RZ, P4, !PT ;  /* 0x000000020f0f7210 */ /* 0x000fc600027fe4ff */
[----:B------:R-:W-:Y:S01]  /*297a0*/  STL [R1+0x1d4], R14 ;  /* 0x0001d40e01007387 */ /* 0x000fe20000100800 */
[----:B------:R-:W-:-:S03]  /*297b0*/  MOV R13, R23 ;  /* 0x00000017000d7202 */ /* 0x000fc60000000f00 */
[----:B------:R2:W-:Y:S04]  /*297c0*/  STL [R1+0x1d0], R15 ;  /* 0x0001d00f01007387 */ /* 0x0005e80000100800 */
[----:B-1----:R-:W4:Y:S04]  /*297d0*/  LDL.LU R23, [R1+0x258] ;  /* 0x0002580001177983 */ /* 0x002f280000300800 */
[----:B------:R-:W4:Y:S04]  /*297e0*/  LDL.LU R17, [R1+0x25c] ;  /* 0x00025c0001117983 */ /* 0x000f280000300800 */
[----:B------:R1:W-:Y:S02]  /*297f0*/  LDGSTS.E [R11+0x5e80], desc[UR8][R12.64], P2 ;  /* 0x05e800000c0b7fae */ /* 0x0003e400091a1008 */
[----:B-1----:R-:W-:Y:S01]  /*29800*/  MOV R13, R15 ;  /* 0x0000000f000d7202 */ /* 0x002fe20000000f00 */
[----:B------:R-:W-:Y:S01]  /*29810*/  IMAD.MOV.U32 R12, RZ, RZ, R14 ;  /* 0x000000ffff0c7224 */ /* 0x000fe200078e000e */
[----:B--2---:R-:W2:Y:S04]  /*29820*/  LDL.LU R15, [R1+0x290] ;  /* 0x00029000010f7983 */ /* 0x004ea80000300800 */
[----:B------:R-:W2:Y:S01]  /*29830*/  LDL.LU R14, [R1+0x294] ;  /* 0x00029400010e7983 */ /* 0x000ea20000300800 */
[----:B------:R-:W-:-:S02]  /*29840*/  ISETP.GT.AND P2, PT, R8, 0x66, PT ;  /* 0x000000660800780c */ /* 0x000fc40003f44270 */
[-C--:B------:R-:W-:Y:S01]  /*29850*/  IADD3 R25, P3, PT, R25, R3.reuse, RZ ;  /* 0x0000000319197210 */ /* 0x080fe20007f7e0ff */
[----:B------:R1:W-:Y:S01]  /*29860*/  LDGSTS.E [R11+0x6200], desc[UR8][R12.64], P1 ;  /* 0x062000000c0b7fae */ /* 0x0003e200089a1008 */
[----:B------:R-:W-:Y:S02]  /*29870*/  IADD3 R19, P4, PT, R19, R3, RZ ;  /* 0x0000000313137210 */ /* 0x000fe40007f9e0ff */
[----:B-1----:R-:W-:-:S04]  /*29880*/  SEL R12, RZ, 0x4, !P2 ;  /* 0x00000004ff0c7807 */ /* 0x002fc80005000000 */
[----:B------:R-:W-:-:S04]  /*29890*/  SEL R12, R12, RZ, !P0 ;  /* 0x000000ff0c0c7207 */ /* 0x000fc80004000000 */
[----:B------:R-:W-:Y:S01]  /*298a0*/  ISETP.NE.U32.AND P2, PT, R12, RZ, PT ;  /* 0x000000ff0c00720c */ /* 0x000fe20003f45070 */
[----:B------:R-:W-:Y:S01]  /*298b0*/  IMAD.MOV.U32 R12, RZ, RZ, R25 ;  /* 0x000000ffff0c7224 */ /* 0x000fe200078e0019 */
[----:B------:R-:W-:Y:S01]  /*298c0*/  STL [R1+0x1dc], R25 ;  /* 0x0001dc1901007387 */ /* 0x000fe20000100800 */
[----:B------:R-:W-:-:S05]  /*298d0*/  IMAD.X R26, R26, 0x1, R2, P3 ;  /* 0x000000011a1a7824 */ /* 0x000fca00018e0602 */
[----:B------:R-:W-:Y:S02]  /*298e0*/  MOV R13, R26 ;  /* 0x0000001a000d7202 */ /* 0x000fe40000000f00 */
[----:B------:R-:W-:-:S03]  /*298f0*/  IADD3.X R21, PT, PT, R21, R2, RZ, P4, !PT ;  /* 0x0000000215157210 */ /* 0x000fc600027fe4ff */
[----:B------:R1:W-:Y:S01]  /*29900*/  LDGSTS.E [R11+0x6280], desc[UR8][R12.64], P1 ;  /* 0x062800000c0b7fae */ /* 0x0003e200089a1008 */
[----:B------:R-:W-:-:S03]  /*29910*/  ISETP.GT.AND P1, PT, R8, 0x6a, PT ;  /* 0x0000006a0800780c */ /* 0x000fc60003f24270 */
[----:B------:R-:W-:Y:S04]  /*29920*/  STL [R1+0x1d8], R26 ;  /* 0x0001d81a01007387 */ /* 0x000fe80000100800 */
[----:B------:R-:W-:Y:S01]  /*29930*/  STL [R1+0x214], R19 ;  /* 0x0002141301007387 */ /* 0x000fe20000100800 */
[----:B-1----:R-:W-:Y:S01]  /*29940*/  IMAD.MOV.U32 R12, RZ, RZ, R19 ;  /* 0x000000ffff0c7224 */ /* 0x002fe200078e0013 */
[----:B------:R-:W-:Y:S02]  /*29950*/  MOV R13, R21 ;  /* 0x00000015000d7202 */ /* 0x000fe40000000f00 */
[-C--:B---3--:R-:W-:Y:S01]  /*29960*/  IADD3 R20, P3, PT, R20, R3.reuse, RZ ;  /* 0x0000000314147210 */ /* 0x088fe20007f7e0ff */
[----:B------:R1:W-:Y:S04]  /*29970*/  STL [R1+0x210], R21 ;  /* 0x0002101501007387 */ /* 0x0003e80000100800 */
[----:B------:R-:W-:Y:S01]  /*29980*/  IMAD.X R22, R22, 0x1, R2, P3 ;  /* 0x0000000116167824 */ /* 0x000fe200018e0602 */
[----:B------:R3:W-:Y:S01]  /*29990*/  LDGSTS.E [R11+0x6600], desc[UR8][R12.64], P2 ;  /* 0x066000000c0b7fae */ /* 0x0007e200091a1008 */
[----:B------:R-:W-:-:S03]  /*299a0*/  IADD3 R16, P4, PT, R16, R3, RZ ;  /* 0x0000000310107210 */ /* 0x000fc60007f9e0ff */
[----:B-1----:R-:W2:Y:S04]  /*299b0*/  LDL.LU R21, [R1+0x29c] ;  /* 0x00029c0001157983 */ /* 0x002ea80000300800 */
[----:B------:R-:W2:Y:S01]  /*299c0*/  LDL.LU R19, [R1+0x2d4] ;  /* 0x0002d40001137983 */ /* 0x000ea20000300800 */
[----:B---3--:R-:W-:-:S03]  /*299d0*/  SEL R12, RZ, 0x4, !P1 ;  /* 0x00000004ff0c7807 */ /* 0x008fc60004800000 */
[----:B------:R-:W-:Y:S01]  /*299e0*/  STL [R1+0x21c], R20 ;  /* 0x00021c1401007387 */ /* 0x000fe20000100800 */
[----:B------:R-:W-:Y:S02]  /*299f0*/  MOV R13, R22 ;  /* 0x00000016000d7202 */ /* 0x000fe40000000f00 */
[----:B------:R-:W-:Y:S01]  /*29a00*/  SEL R12, R12, RZ, !P0 ;  /* 0x000000ff0c0c7207 */ /* 0x000fe20004000000 */
[----:B------:R1:W-:Y:S01]  /*29a10*/  STL [R1+0x218], R22 ;  /* 0x0002181601007387 */ /* 0x0003e20000100800 */
[----:B------:R-:W-:-:S03]  /*29a20*/  IADD3.X R24, PT, PT, R24, R2, RZ, P4, !PT ;  /* 0x0000000218187210 */ /* 0x000fc600027fe4ff */
[----:B------:R3:W-:Y:S01]  /*29a30*/  STL [R1+0x254], R16 ;  /* 0x0002541001007387 */ /* 0x0007e20000100800 */
[----:B------:R-:W-:-:S03]  /*29a40*/  ISETP.NE.U32.AND P1, PT, R12, RZ, PT ;  /* 0x000000ff0c00720c */ /* 0x000fc60003f25070 */
[----:B-1----:R-:W2:Y:S01]  /*29a50*/  LDL.LU R22, [R1+0x298] ;  /* 0x0002980001167983 */ /* 0x002ea20000300800 */
[----:B------:R-:W-:-:S03]  /*29a60*/  IMAD.MOV.U32 R12, RZ, RZ, R20 ;  /* 0x000000ffff0c7224 */ /* 0x000fc600078e0014 */
[----:B------:R-:W-:Y:S04]  /*29a70*/  STL [R1+0x250], R24 ;  /* 0x0002501801007387 */ /* 0x000fe80000100800 */
[----:B------:R-:W2:Y:S04]  /*29a80*/  LDL.LU R20, [R1+0x2d0] ;  /* 0x0002d00001147983 */ /* 0x000ea80000300800 */
[----:B------:R1:W-:Y:S01]  /*29a90*/  LDGSTS.E [R11+0x6680], desc[UR8][R12.64], P2 ;  /* 0x066800000c0b7fae */ /* 0x0003e200091a1008 */
[----:B------:R-:W-:-:S03]  /*29aa0*/  ISETP.GT.AND P2, PT, R8, 0x6e, PT ;  /* 0x0000006e0800780c */ /* 0x000fc60003f44270 */
[----:B------:R-:W2:Y:S01]  /*29ab0*/  LDL.LU R25, [R1+0x2dc] ;  /* 0x0002dc0001197983 */ /* 0x000ea20000300800 */
[----:B-1----:R-:W-:Y:S01]  /*29ac0*/  IMAD.MOV.U32 R12, RZ, RZ, R16 ;  /* 0x000000ffff0c7224 */ /* 0x002fe200078e0010 */
[----:B------:R-:W-:Y:S02]  /*29ad0*/  MOV R13, R24 ;  /* 0x00000018000d7202 */ /* 0x000fe40000000f00 */
[----:B---3--:R-:W3:Y:S04]  /*29ae0*/  LDL.LU R16, [R1+0x314] ;  /* 0x0003140001107983 */ /* 0x008ee80000300800 */
[----:B------:R1:W-:Y:S01]  /*29af0*/  LDGSTS.E [R11+0x6a00], desc[UR8][R12.64], P1 ;  /* 0x06a000000c0b7fae */ /* 0x0003e200089a1008 */
[----:B----4-:R-:W-:-:S05]  /*29b00*/  IADD3 R17, P3, PT, R17, R3, RZ ;  /* 0x0000000311117210 */ /* 0x010fca0007f7e0ff */
[----:B------:R-:W-:Y:S01]  /*29b10*/  IMAD.X R23, R23, 0x1, R2, P3 ;  /* 0x0000000117177824 */ /* 0x000fe200018e0602 */
[----:B------:R4:W-:Y:S01]  /*29b20*/  STL [R1+0x25c], R17 ;  /* 0x00025c1101007387 */ /* 0x0009e20000100800 */
[----:B-1----:R-:W-:-:S03]  /*29b30*/  SEL R12, RZ, 0x4, !P2 ;  /* 0x00000004ff0c7807 */ /* 0x002fc60005000000 */
[----:B------:R1:W-:Y:S01]  /*29b40*/  STL [R1+0x258], R23 ;  /* 0x0002581701007387 */ /* 0x0003e20000100800 */
[----:B------:R-:W-:Y:S02]  /*29b50*/  SEL R12, R12, RZ, !P0 ;  /* 0x000000ff0c0c7207 */ /* 0x000fe40004000000 */
[----:B--2---:R-:W-:-:S04]  /*29b60*/  IADD3 R14, P4, PT, R14, R3, RZ ;  /* 0x000000030e0e7210 */ /* 0x004fc80007f9e0ff */
[----:B------:R-:W-:Y:S01]  /*29b70*/  IADD3.X R15, PT, PT, R15, R2, RZ, P4, !PT ;  /* 0x000000020f0f7210 */ /* 0x000fe200027fe4ff */
[----:B------:R-:W-:Y:S04]  /*29b80*/  STL [R1+0x294], R14 ;  /* 0x0002940e01007387 */ /* 0x000fe80000100800 */
[----:B------:R-:W2:Y:S01]  /*29b90*/  LDL.LU R26, [R1+0x2d8] ;  /* 0x0002d800011a7983 */ /* 0x000ea20000300800 */
[----:B------:R-:W-:Y:S01]  /*29ba0*/  ISETP.NE.U32.AND P2, PT, R12, RZ, PT ;  /* 0x000000ff0c00720c */ /* 0x000fe20003f45070 */
[----:B------:R-:W-:Y:S02]  /*29bb0*/  IMAD.MOV.U32 R12, RZ, RZ, R17 ;  /* 0x000000ffff0c7224 */ /* 0x000fe400078e0011 */
[----:B------:R1:W-:Y:S04]  /*29bc0*/  STL [R1+0x290], R15 ;  /* 0x0002900f01007387 */ /* 0x0003e80000100800 */
[----:B----4-:R-:W4:Y:S01]  /*29bd0*/  LDL.LU R17, [R1+0x310] ;  /* 0x0003100001117983 */ /* 0x010f220000300800 */
[----:B------:R-:W-:-:S03]  /*29be0*/  MOV R13, R23 ;  /* 0x00000017000d7202 */ /* 0x000fc60000000f00 */
[----:B------:R-:W4:Y:S04]  /*29bf0*/  LDL.LU R24, [R1+0x318] ;  /* 0x0003180001187983 */ /* 0x000f280000300800 */
[----:B------:R1:W-:Y:S01]  /*29c00*/  LDGSTS.E [R11+0x6a80], desc[UR8][R12.64], P1 ;  /* 0x06a800000c0b7fae */ /* 0x0003e200089a1008 */
[----:B------:R-:W-:-:S03]  /*29c10*/  ISETP.GT.AND P1, PT, R8, 0x72, PT ;  /* 0x000000720800780c */ /* 0x000fc60003f24270 */
[----:B-1----:R-:W4:Y:S01]  /*29c20*/  LDL.LU R23, [R1+0x31c] ;  /* 0x00031c0001177983 */ /* 0x002f220000300800 */
[----:B------:R-:W-:Y:S01]  /*29c30*/  IMAD.MOV.U32 R12, RZ, RZ, R14 ;  /* 0x000000ffff0c7224 */ /* 0x000fe200078e000e */
[----:B------:R-:W-:Y:S02]  /*29c40*/  MOV R13, R15 ;  /* 0x0000000f000d7202 */ /* 0x000fe40000000f00 */
[----:B------:R-:W4:Y:S04]  /*29c50*/  LDL.LU R15, [R1+0x350] ;  /* 0x00035000010f7983 */ /* 0x000f280000300800 */
[----:B------:R1:W-:Y:S04]  /*29c60*/  LDGSTS.E [R11+0x6e00], desc[UR8][R12.64], P2 ;  /* 0x06e000000c0b7fae */ /* 0x0003e800091a1008 */
[----:B------:R-:W4:Y:S01]  /*29c70*/  LDL.LU R14, [R1+0x354] ;  /* 0x00035400010e7983 */ /* 0x000f220000300800 */
[----:B-1----:R-:W-:-:S04]  /*29c80*/  SEL R12, RZ, 0x4, !P1 ;  /* 0x00000004ff0c7807 */ /* 0x002fc80004800000 */
[----:B------:R-:W-:-:S04]  /*29c90*/  SEL R12, R12, RZ, !P0 ;  /* 0x000000ff0c0c7207 */ /* 0x000fc80004000000 */
[----:B------:R-:W-:Y:S02]  /*29ca0*/  ISETP.NE.U32.AND P1, PT, R12, RZ, PT ;  /* 0x000000ff0c00720c */ /* 0x000fe40003f25070 */
[-C--:B------:R-:W-:Y:S02]  /*29cb0*/  IADD3 R21, P3, PT, R21, R3.reuse, RZ ;  /* 0x0000000315157210 */ /* 0x080fe40007f7e0ff */
[----:B------:R-:W-:-:S03]  /*29cc0*/  IADD3 R19, P4, PT, R19, R3, RZ ;  /* 0x0000000313137210 */ /* 0x000fc60007f9e0ff */
[----:B------:R-:W-:Y:S01]  /*29cd0*/  IMAD.MOV.U32 R12, RZ, RZ, R21 ;  /* 0x000000ffff0c7224 */ /* 0x000fe200078e0015 */
[----:B------:R-:W-:Y:S01]  /*29ce0*/  STL [R1+0x29c], R21 ;  /* 0x00029c1501007387 */ /* 0x000fe20000100800 */
[----:B------:R-:W-:-:S05]  /*29cf0*/  IMAD.X R22, R22, 0x1, R2, P3 ;  /* 0x0000000116167824 */ /* 0x000fca00018e0602 */
[----:B------:R-:W-:Y:S02]  /*29d00*/  MOV R13, R22 ;  /* 0x00000016000d7202 */ /* 0x000fe40000000f00 */
[----:B------:R-:W-:-:S03]  /*29d10*/  IADD3.X R20, PT, PT, R20, R2, RZ, P4, !PT ;  /* 0x0000000214147210 */ /* 0x000fc600027fe4ff */
[----:B------:R1:W-:Y:S01]  /*29d20*/  LDGSTS.E [R11+0x6e80], desc[UR8][R12.64], P2 ;  /* 0x06e800000c0b7fae */ /* 0x0003e200091a1008 */
[----:B------:R-:W-:-:S03]  /*29d30*/  ISETP.GT.AND P2, PT, R8, 0x76, PT ;  /* 0x000000760800780c */ /* 0x000fc60003f44270 */
[----:B------:R3:W-:Y:S01]  /*29d40*/  STL [R1+0x298], R22 ;  /* 0x0002981601007387 */ /* 0x0007e20000100800 */
[----:B------:R-:W-:Y:S01]  /*29d50*/  IADD3 R25, P3, PT, R25, R3, RZ ;  /* 0x0000000319197210 */ /* 0x000fe20007f7e0ff */
[----:B-1----:R-:W-:Y:S01]  /*29d60*/  IMAD.MOV.U32 R12, RZ, RZ, R19 ;  /* 0x000000ffff0c7224 */ /* 0x002fe200078e0013 */
[----:B------:R-:W-:Y:S01]  /*29d70*/  MOV R13, R20 ;  /* 0x00000014000d7202 */ /* 0x000fe20000000f00 */
[----:B------:R1:W-:Y:S04]  /*29d80*/  STL [R1+0x2d4], R19 ;  /* 0x0002d41301007387 */ /* 0x0003e80000100800 */
[----:B------:R1:W-:Y:S04]  /*29d90*/  LDGSTS.E [R11+0x7200], desc[UR8][R12.64], P1 ;  /* 0x072000000c0b7fae */ /* 0x0003e800089a1008 */
[----:B------:R1:W-:Y:S04]  /*29da0*/  STL [R1+0x2d0], R20 ;  /* 0x0002d01401007387 */ /* 0x0003e80000100800 */
[----:B---3--:R-:W3:Y:S01]  /*29db0*/  LDL.LU R22, [R1+0x358] ;  /* 0x0003580001167983 */ /* 0x008ee20000300800 */
[----:B-1----:R-:W-:-:S03]  /*29dc0*/  SEL R12, RZ, 0x4, !P2 ;  /* 0x00000004ff0c7807 */ /* 0x002fc60005000000 */
[----:B------:R-:W3:Y:S01]  /*29dd0*/  LDL.LU R19, [R1+0x35c] ;  /* 0x00035c0001137983 */ /* 0x000ee20000300800 */
[----:B------:R-:W-:Y:S02]  /*29de0*/  IADD3 R16, P4, PT, R16, R3, RZ ;  /* 0x0000000310107210 */ /* 0x000fe40007f9e0ff */
[----:B------:R-:W-:Y:S01]  /*29df0*/  SEL R12, R12, RZ, !P0 ;  /* 0x000000ff0c0c7207 */ /* 0x000fe20004000000 */
[----:B------:R-:W3:Y:S03]  /*29e00*/  LDL.LU R21, [R1+0x390] ;  /* 0x0003900001157983 */ /* 0x000ee60000300800 */
[----:B------:R-:W-:Y:S01]  /*29e10*/  ISETP.NE.U32.AND P2, PT, R12, RZ, PT ;  /* 0x000000ff0c00720c */ /* 0x000fe20003f45070 */
[----:B------:R-:W-:Y:S01]  /*29e20*/  IMAD.MOV.U32 R12, RZ, RZ, R25 ;  /* 0x000000ffff0c7224 */ /* 0x000fe200078e0019 */
[----:B------:R-:W3:Y:S04]  /*29e30*/  LDL.LU R20, [R1+0x394] ;  /* 0x0003940001147983 */ /* 0x000ee80000300800 */
[----:B------:R-:W-:Y:S01]  /*29e40*/  STL [R1+0x2dc], R25 ;  /* 0x0002dc1901007387 */ /* 0x000fe20000100800 */
[----:B--2---:R-:W-:-:S05]  /*29e50*/  IMAD.X R26, R26, 0x1, R2, P3 ;  /* 0x000000011a1a7824 */ /* 0x004fca00018e0602 */
[----:B------:R-:W-:Y:S02]  /*29e60*/  MOV R13, R26 ;  /* 0x0000001a000d7202 */ /* 0x000fe40000000f00 */
[----:B----4-:R-:W-:Y:S01]  /*29e70*/  IADD3.X R17, PT, PT, R17, R2, RZ, P4, !PT ;  /* 0x0000000211117210 */ /* 0x010fe200027fe4ff */
[----:B------:R-:W-:Y:S04]  /*29e80*/  STL [R1+0x2d8], R26 ;  /* 0x0002d81a01007387 */ /* 0x000fe80000100800 */
[----:B------:R-:W-:Y:S04]  /*29e90*/  STL [R1+0x314], R16 ;  /* 0x0003141001007387 */ /* 0x000fe80000100800 */
[----:B------:R1:W-:Y:S04]  /*29ea0*/  LDGSTS.E [R11+0x7280], desc[UR8][R12.64], P1 ;  /* 0x072800000c0b7fae */ /* 0x0003e800089a1008 */
[----:B------:R2:W-:Y:S01]  /*29eb0*/  STL [R1+0x310], R17 ;  /* 0x0003101101007387 */ /* 0x0005e20000100800 */
[----:B-1----:R-:W-:Y:S01]  /*29ec0*/  MOV R13, R17 ;  /* 0x00000011000d7202 */ /* 0x002fe20000000f00 */
[----:B------:R-:W-:-:S02]  /*29ed0*/  IMAD.MOV.U32 R12, RZ, RZ, R16 ;  /* 0x000000ffff0c7224 */ /* 0x000fc400078e0010 */
[----:B--2---:R-:W2:Y:S04]  /*29ee0*/  LDL.LU R17, [R1+0x398] ;  /* 0x0003980001117983 */ /* 0x004ea80000300800 */
        /* <DEDUP_REMOVED lines=11> */
[----:B------:R-:W-:Y:S01]  /*29fa0*/  IADD3.X R15, PT, PT, R15, R2, RZ, P4, !PT ;  /* 0x000000020f0f7210 */ /* 0x000fe200027fe4ff */
[----:B------:R-:W-:Y:S04]  /*29fb0*/  STL [R1+0x31c], R23 ;  /* 0x00031c1701007387 */ /* 0x000fe80000100800 */
[----:B------:R1:W-:Y:S01]  /*29fc0*/  LDGSTS.E [R11+0x7680], desc[UR8][R12.64], P2 ;  /* 0x076800000c0b7fae */ /* 0x0003e200091a1008 */
[----:B------:R-:W-:-:S03]  /*29fd0*/  ISETP.GT.AND P2, PT, R8, 0x7e, PT ;  /* 0x0000007e0800780c */ /* 0x000fc60003f44270 */
[----:B------:R-:W-:Y:S04]  /*29fe0*/  STL [R1+0x318], R24 ;  /* 0x0003181801007387 */ /* 0x000fe80000100800 */
[----:B------:R-:W-:Y:S01]  /*29ff0*/  STL [R1+0x354], R14 ;  /* 0x0003540e01007387 */ /* 0x000fe20000100800 */
[----:B-1----:R-:W-:Y:S01]  /*2a000*/  IMAD.MOV.U32 R12, RZ, RZ, R14 ;  /* 0x000000ffff0c7224 */ /* 0x002fe200078e000e */
[----:B------:R-:W-:Y:S02]  /*2a010*/  MOV R13, R15 ;  /* 0x0000000f000d7202 */ /* 0x000fe40000000f00 */
[----:B------:R1:W-:Y:S04]  /*2a020*/  STL [R1+0x350], R15 ;  /* 0x0003500f01007387 */ /* 0x0003e80000100800 */
[----:B------:R1:W-:Y:S04]  /*2a030*/  LDGSTS.E [R11+0x7a00], desc[UR8][R12.64], P1 ;  /* 0x07a000000c0b7fae */ /* 0x0003e800089a1008 */
[----:B-1----:R-:W2:Y:S04]  /*2a040*/  LDL.LU R15, [R1+0xf68] ;  /* 0x000f6800010f7983 */ /* 0x002ea80000300800 */
[----:B------:R-:W2:Y:S01]  /*2a050*/  LDL.LU R14, [R1+0xf74] ;  /* 0x000f7400010e7983 */ /* 0x000ea20000300800 */
[----:B------:R-:W-:-:S04]  /*2a060*/  SEL R12, RZ, 0x4, !P2 ;  /* 0x00000004ff0c7807 */ /* 0x000fc80005000000 */
[----:B------:R-:W-:-:S04]  /*2a070*/  SEL R12, R12, RZ, !P0 ;  /* 0x000000ff0c0c7207 */ /* 0x000fc80004000000 */
[----:B------:R-:W-:Y:S02]  /*2a080*/  ISETP.NE.U32.AND P2, PT, R12, RZ, PT ;  /* 0x000000ff0c00720c */ /* 0x000fe40003f45070 */
[----:B---3--:R-:W-:-:S05]  /*2a090*/  IADD3 R19, P3, PT, R19, R3, RZ ;  /* 0x0000000313137210 */ /* 0x008fca0007f7e0ff */
[----:B------:R-:W-:Y:S02]  /*2a0a0*/  IMAD.X R22, R22, 0x1, R2, P3 ;  /* 0x0000000116167824 */ /* 0x000fe400018e0602 */
[----:B------:R-:W-:Y:S01]  /*2a0b0*/  IMAD.MOV.U32 R12, RZ, RZ, R19 ;  /* 0x000000ffff0c7224 */ /* 0x000fe200078e0013 */
[----:B------:R-:W-:Y:S02]  /*2a0c0*/  IADD3 R20, P4, PT, R20, R3, RZ ;  /* 0x0000000314147210 */ /* 0x000fe40007f9e0ff */
[----:B------:R-:W-:Y:S01]  /*2a0d0*/  MOV R13, R22 ;  /* 0x00000016000d7202 */ /* 0x000fe20000000f00 */
[----:B------:R1:W-:Y:S01]  /*2a0e0*/  STL [R1+0x35c], R19 ;  /* 0x00035c1301007387 */ /* 0x0003e20000100800 */
[----:B------:R-:W-:-:S03]  /*2a0f0*/  IADD3.X R21, PT, PT, R21, R2, RZ, P4, !PT ;  /* 0x0000000215157210 */ /* 0x000fc600027fe4ff */
[----:B------:R-:W-:Y:S04]  /*2a100*/  STL [R1+0x358], R22 ;  /* 0x0003581601007387 */ /* 0x000fe80000100800 */
[----:B------:R3:W-:Y:S04]  /*2a110*/  STL [R1+0x394], R20 ;  /* 0x0003941401007387 */ /* 0x0007e80000100800 */
[----:B------:R1:W-:Y:S01]  /*2a120*/  LDGSTS.E [R11+0x7a80], desc[UR8][R12.64], P1 ;  /* 0x07a800000c0b7fae */ /* 0x0003e200089a1008 */
[----:B------:R-:W-:-:S03]  /*2a130*/  ISETP.GT.AND P1, PT, R8, 0x3, PT ;  /* 0x000000030800780c */ /* 0x000fc60003f24270 */
[----:B------:R-:W2:Y:S04]  /*2a140*/  LDL.LU R27, [R1+0xf6c] ;  /* 0x000f6c00011b7983 */ /* 0x000ea80000300800 */
[----:B------:R-:W-:Y:S01]  /*2a150*/  STL [R1+0x390], R21 ;  /* 0x0003901501007387 */ /* 0x000fe20000100800 */
[----:B-1----:R-:W-:Y:S01]  /*2a160*/  IMAD.MOV.U32 R12, RZ, RZ, R20 ;  /* 0x000000ffff0c7224 */ /* 0x002fe200078e0014 */
[----:B------:R-:W-:Y:S02]  /*2a170*/  MOV R13, R21 ;  /* 0x00000015000d7202 */ /* 0x000fe40000000f00 */
[----:B------:R-:W2:Y:S04]  /*2a180*/  LDL.LU R19, [R1+0xf34] ;  /* 0x000f340001137983 */ /* 0x000ea80000300800 */
[----:B------:R-:W2:Y:S04]  /*2a190*/  LDL.LU R28, [R1+0xf60] ;  /* 0x000f6000011c7983 */ /* 0x000ea80000300800 */
[----:B------:R1:W-:Y:S04]  /*2a1a0*/  LDGSTS.E [R11+0x7e00], desc[UR8][R12.64], P2 ;  /* 0x07e000000c0b7fae */ /* 0x0003e800091a1008 */
[----:B------:R-:W2:Y:S01]  /*2a1b0*/  LDL.LU R24, [R1+0xf28] ;  /* 0x000f280001187983 */ /* 0x000ea20000300800 */
[----:B----4-:R-:W-:-:S02]  /*2a1c0*/  IADD3 R16, P3, PT, R16, R3, RZ ;  /* 0x0000000310107210 */ /* 0x010fc40007f7e0ff */
[----:B-1----:R-:W-:-:S03]  /*2a1d0*/  SEL R12, RZ, 0x4, !P1 ;  /* 0x00000004ff0c7807 */ /* 0x002fc60004800000 */
[----:B--2---:R-:W-:Y:S01]  /*2a1e0*/  IMAD.X R17, R17, 0x1, R2, P3 ;  /* 0x0000000111117824 */ /* 0x004fe200018e0602 */
[----:B------:R1:W-:Y:S01]  /*2a1f0*/  STL [R1+0x39c], R16 ;  /* 0x00039c1001007387 */ /* 0x0003e20000100800 */
[----:B------:R-:W-:-:S03]  /*2a200*/  SEL R12, R12, RZ, !P0 ;  /* 0x000000ff0c0c7207 */ /* 0x000fc60004000000 */
[----:B------:R2:W-:Y:S04]  /*2a210*/  STL [R1+0x398], R17 ;  /* 0x0003981101007387 */ /* 0x0005e80000100800 */
[----:B------:R-:W4:Y:S01]  /*2a220*/  LDL.LU R25, [R1+0xf20] ;  /* 0x000f200001197983 */ /* 0x000f220000300800 */
[----:B------:R-:W-:-:S03]  /*2a230*/  ISETP.NE.U32.AND P1, PT, R12, RZ, PT ;  /* 0x000000ff0c00720c */ /* 0x000fc60003f25070 */
[----:B---3--:R-:W3:Y:S01]  /*2a240*/  LDL.LU R20, [R1+0xf2c] ;  /* 0x000f2c0001147983 */ /* 0x008ee20000300800 */
[----:B------:R-:W-:-:S03]  /*2a250*/  MOV R12, R16 ;  /* 0x00000010000c7202 */ /* 0x000fc60000000f00 */
[----:B------:R-:W4:Y:S04]  /*2a260*/  LDL.LU R26, [R1+0xee8] ;  /* 0x000ee800011a7983 */ /* 0x000f280000300800 */
[----:B-1----:R-:W4:Y:S01]  /*2a270*/  LDL.LU R16, [R1+0xef4] ;  /* 0x000ef40001107983 */ /* 0x002f220000300800 */
[----:B------:R-:W-:-:S05]  /*2a280*/  IMAD.MOV.U32 R13, RZ, RZ, R17 ;  /* 0x000000ffff0d7224 */ /* 0x000fca00078e0011 */
[----:B------:R1:W-:Y:S02]  /*2a290*/  LDGSTS.E [R11+0x7e80], desc[UR8][R12.64], P2 ;  /* 0x07e800000c0b7fae */ /* 0x0003e400091a1008 */
[----:B-1----:R-:W-:Y:S02]  /*2a2a0*/  LOP3.LUT R12, R18, 0x60, RZ, 0x3c, !PT ;  /* 0x00000060120c7812 */ /* 0x002fe400078e3cff */
[----:B------:R-:W-:-:S04]  /*2a2b0*/  IADD3 R14, P2, PT, R14, R3, RZ ;  /* 0x000000030e0e7210 */ /* 0x000fc80007f5e0ff */
[----:B------:R-:W-:Y:S01]  /*2a2c0*/  IADD3.X R15, PT, PT, R15, R2, RZ, P2, !PT ;  /* 0x000000020f0f7210 */ /* 0x000fe200017fe4ff */
[----:B------:R1:W-:Y:S01]  /*2a2d0*/  STL [R1+0xf74], R14 ;  /* 0x000f740e01007387 */ /* 0x0003e20000100800 */
[----:B------:R-:W-:-:S03]  /*2a2e0*/  ISETP.GT.AND P2, PT, R8, 0x7, PT ;  /* 0x000000070800780c */ /* 0x000fc60003f44270 */
[----:B------:R1:W-:Y:S04]  /*2a2f0*/  STL [R1+0xf68], R15 ;  /* 0x000f680f01007387 */ /* 0x0003e80000100800 */
[----:B------:R-:W4:Y:S01]  /*2a300*/  LDL.LU R23, [R1+0xed0] ;  /* 0x000ed00001177983 */ /* 0x000f220000300800 */
[----:B------:R-:W-:-:S03]  /*2a310*/  SEL R13, RZ, 0x4, !P2 ;  /* 0x00000004ff0d7807 */ /* 0x000fc60005000000 */
[----:B------:R-:W4:Y:S01]  /*2a320*/  LDL.LU R22, [R1+0xeec] ;  /* 0x000eec0001167983 */ /* 0x000f220000300800 */
[----:B------:R-:W-:-:S03]  /*2a330*/  VIADD R12, R12, UR7 ;  /* 0x000000070c0c7c36 */ /* 0x000fc60008000000 */
[----:B------:R-:W4:Y:S01]  /*2a340*/  LDL.LU R21, [R1+0xea8] ;  /* 0x000ea80001157983 */ /* 0x000f220000300800 */
[----:B------:R-:W-:-:S03]  /*2a350*/  SEL R13, R13, RZ, !P0 ;  /* 0x000000ff0d0d7207 */ /* 0x000fc60004000000 */
[----:B--2---:R-:W2:Y:S01]  /*2a360*/  LDL.LU R17, [R1+0xeb4] ;  /* 0x000eb40001117983 */ /* 0x004ea20000300800 */
[----:B------:R-:W-:-:S03]  /*2a370*/  ISETP.NE.U32.AND P2, PT, R13, RZ, PT ;  /* 0x000000ff0d00720c */ /* 0x000fc60003f45070 */
[----:B------:R1:W-:Y:S01]  /*2a380*/  LDGSTS.E [R12+0x300], desc[UR8][R14.64], P1 ;  /* 0x003000000e0c7fae */ /* 0x0003e200089a1008 */
[----:B------:R-:W-:-:S04]  /*2a390*/  IADD3 R27, P3, PT, R27, R3, RZ ;  /* 0x000000031b1b7210 */ /* 0x000fc80007f7e0ff */
[----:B-1----:R-:W-:Y:S02]  /*2a3a0*/  MOV R14, R27 ;  /* 0x0000001b000e7202 */ /* 0x002fe40000000f00 */
[----:B------:R-:W-:Y:S02]  /*2a3b0*/  IADD3 R19, P4, PT, R19, R3, RZ ;  /* 0x0000000313137210 */ /* 0x000fe40007f9e0ff */
[----:B------:R-:W-:Y:S01]  /*2a3c0*/  IADD3.X R28, PT, PT, R28, R2, RZ, P3, !PT ;  /* 0x000000021c1c7210 */ /* 0x000fe20001ffe4ff */
[----:B------:R-:W-:Y:S04]  /*2a3d0*/  STL [R1+0xf6c], R27 ;  /* 0x000f6c1b01007387 */ /* 0x000fe80000100800 */
[----:B------:R-:W-:Y:S02]  /*2a3e0*/  IMAD.MOV.U32 R15, RZ, RZ, R28 ;  /* 0x000000ffff0f7224 */ /* 0x000fe400078e001c */
[----:B------:R-:W-:Y:S01]  /*2a3f0*/  IMAD.X R24, R24, 0x1, R2, P4 ;  /* 0x0000000118187824 */ /* 0x000fe200020e0602 */
[----:B------:R-:W-:Y:S04]  /*2a400*/  STL [R1+0xf60], R28 ;  /* 0x000f601c01007387 */ /* 0x000fe80000100800 */
[----:B------:R1:W-:Y:S04]  /*2a410*/  LDGSTS.E [R12+0x380], desc[UR8][R14.64], P1 ;  /* 0x003800000e0c7fae */ /* 0x0003e800089a1008 */
[----:B------:R-:W-:Y:S04]  /*2a420*/  STL [R1+0xf34], R19 ;  /* 0x000f341301007387 */ /* 0x000fe80000100800 */
[----:B------:R1:W-:Y:S02]  /*2a430*/  STL [R1+0xf28], R24 ;  /* 0x000f281801007387 */ /* 0x0003e40000100800 */
[----:B-1----:R-:W-:Y:S01]  /*2a440*/  MOV R14, R19 ;  /* 0x00000013000e7202 */ /* 0x002fe20000000f00 */
[----:B------:R-:W-:-:S02]  /*2a450*/  IMAD.MOV.U32 R15, RZ, RZ, R24 ;  /* 0x000000ffff0f7224 */ /* 0x000fc400078e0018 */
[----:B------:R-:W2:Y:S04]  /*2a460*/  LDL.LU R24, [R1+0xeac] ;  /* 0x000eac0001187983 */ /* 0x000ea80000300800 */
[----:B------:R-:W2:Y:S01]  /*2a470*/  LDL.LU R19, [R1+0xe74] ;  /* 0x000e740001137983 */ /* 0x000ea20000300800 */
[----:B---3--:R-:W-:-:S03]  /*2a480*/  IADD3 R20, P3, PT, R20, R3, RZ ;  /* 0x0000000314147210 */ /* 0x008fc60007f7e0ff */
[----:B------:R1:W-:Y:S01]  /*2a490*/  LDGSTS.E [R12+0x700], desc[UR8][R14.64], P2 ;  /* 0x007000000e0c7fae */ /* 0x0003e200091a1008 */
[----:B----4-:R-:W-:Y:S02]  /*2a4a0*/  IADD3.X R25, PT, PT, R25, R2, RZ, P3, !PT ;  /* 0x0000000219197210 */ /* 0x010fe40001ffe4ff */
[----:B------:R-:W-:Y:S01]  /*2a4b0*/  IADD3 R16, P4, PT, R16, R3, RZ ;  /* 0x0000000310107210 */ /* 0x000fe20007f9e0ff */
[----:B------:R-:W-:Y:S04]  /*2a4c0*/  STL [R1+0xf2c], R20 ;  /* 0x000f2c1401007387 */ /* 0x000fe80000100800 */
[----:B------:R3:W-:Y:S01]  /*2a4d0*/  STL [R1+0xf20], R25 ;  /* 0x000f201901007387 */ /* 0x0007e20000100800 */
[----:B------:R-:W-:Y:S02]  /*2a4e0*/  IMAD.X R26, R26, 0x1, R2, P4 ;  /* 0x000000011a1a7824 */ /* 0x000fe400020e0602 */
[----:B-1----:R-:W-:Y:S01]  /*2a4f0*/  IMAD.MOV.U32 R15, RZ, RZ, R25 ;  /* 0x000000ffff0f7224 */ /* 0x002fe200078e0019 */
[----:B------:R1:W-:Y:S01]  /*2a500*/  STL [R1+0xef4], R16 ;  /* 0x000ef41001007387 */ /* 0x0003e20000100800 */
[----:B------:R-:W-:-:S03]  /*2a510*/  MOV R14, R20 ;  /* 0x00000014000e7202 */ /* 0x000fc60000000f00 */
[----:B---3--:R-:W3:Y:S04]  /*2a520*/  LDL.LU R25, [R1+0xe90] ;  /* 0x000e900001197983 */ /* 0x008ee80000300800 */
[----:B------:R-:W-:Y:S04]  /*2a530*/  STL [R1+0xee8], R26 ;  /* 0x000ee81a01007387 */ /* 0x000fe80000100800 */
[----:B------:R-:W4:Y:S01]  /*2a540*/  LDL.LU R20, [R1+0xe68] ;  /* 0x000e680001147983 */ /* 0x000f220000300800 */
[----:B------:R-:W-:-:S03]  /*2a550*/  ISETP.GT.AND P1, PT, R8, 0xb, PT ;  /* 0x0000000b0800780c */ /* 0x000fc60003f24270 */
[----:B------:R1:W-:Y:S01]  /*2a560*/  LDGSTS.E [R12+0x780], desc[UR8][R14.64], P2 ;  /* 0x007800000e0c7fae */ /* 0x0003e200091a1008 */
[----:B------:R-:W-:-:S03]  /*2a570*/  SEL R13, RZ, 0x4, !P1 ;  /* 0x00000004ff0d7807 */ /* 0x000fc60004800000 */
[----:B------:R-:W4:Y:S01]  /*2a580*/  LDL.LU R27, [R1+0xe6c] ;  /* 0x000e6c00011b7983 */ /* 0x000f220000300800 */
[----:B------:R-:W-:-:S04]  /*2a590*/  SEL R13, R13, RZ, !P0 ;  /* 0x000000ff0d0d7207 */ /* 0x000fc80004000000 */
[----:B------:R-:W-:Y:S02]  /*2a5a0*/  ISETP.NE.U32.AND P1, PT, R13, RZ, PT ;  /* 0x000000ff0d00720c */ /* 0x000fe40003f25070 */
[----:B------:R-:W-:Y:S02]  /*2a5b0*/  ISETP.GT.AND P2, PT, R8, 0xf, PT ;  /* 0x0000000f0800780c */ /* 0x000fe40003f44270 */
[----:B-1----:R-:W-:Y:S01]  /*2a5c0*/  MOV R14, R16 ;  /* 0x00000010000e7202 */ /* 0x002fe20000000f00 */
[----:B------:R-:W-:Y:S01]  /*2a5d0*/  IMAD.MOV.U32 R15, RZ, RZ, R26 ;  /* 0x000000ffff0f7224 */ /* 0x000fe200078e001a */
[----:B------:R-:W4:Y:S01]  /*2a5e0*/  LDL.LU R16, [R1+0xe34] ;  /* 0x000e340001107983 */ /* 0x000f220000300800 */
[----:B------:R-:W-:-:S06]  /*2a5f0*/  IADD3 R22, P3, PT, R22, R3, RZ ;  /* 0x0000000316167210 */ /* 0x000fcc0007f7e0ff */
[----:B------:R1:W-:Y:S01]  /*2a600*/  LDGSTS.E [R12+0xb00], desc[UR8][R14.64], P1 ;  /* 0x00b000000e0c7fae */ /* 0x0003e200089a1008 */
[----:B------:R-:W-:-:S03]  /*2a610*/  IADD3.X R23, PT, PT, R23, R2, RZ, P3, !PT ;  /* 0x0000000217177210 */ /* 0x000fc60001ffe4ff */
[----:B------:R1:W-:Y:S01]  /*2a620*/  STL [R1+0xeec], R22 ;  /* 0x000eec1601007387 */ /* 0x0003e20000100800 */
[----:B--2---:R-:W-:-:S03]  /*2a630*/  IADD3 R17, P4, PT, R17, R3, RZ ;  /* 0x0000000311117210 */ /* 0x004fc60007f9e0ff */
[----:B------:R2:W-:Y:S01]  /*2a640*/  STL [R1+0xed0], R23 ;  /* 0x000ed01701007387 */ /* 0x0005e20000100800 */
[----:B------:R-:W-:-:S03]  /*2a650*/  SEL R13, RZ, 0x4, !P2 ;  /* 0x00000004ff0d7807 */ /* 0x000fc60005000000 */
[----:B------:R-:W-:Y:S01]  /*2a660*/  STL [R1+0xeb4], R17 ;  /* 0x000eb41101007387 */ /* 0x000fe20000100800 */
[----:B------:R-:W-:Y:S01]  /*2a670*/  SEL R13, R13, RZ, !P0 ;  /* 0x000000ff0d0d7207 */ /* 0x000fe20004000000 */
[----:B------:R-:W-:Y:S02]  /*2a680*/  IMAD.X R21, R21, 0x1, R2, P4 ;  /* 0x0000000115157824 */ /* 0x000fe400020e0602 */
[----:B------:R-:W4:Y:S01]  /*2a690*/  LDL.LU R28, [R1+0xe50] ;  /* 0x000e5000011c7983 */ /* 0x000f220000300800 */
[----:B-1----:R-:W-:Y:S01]  /*2a6a0*/  MOV R14, R22 ;  /* 0x00000016000e7202 */ /* 0x002fe20000000f00 */
[----:B------:R-:W-:Y:S01]  /*2a6b0*/  IMAD.MOV.U32 R15, RZ, RZ, R23 ;  /* 0x000000ffff0f7224 */ /* 0x000fe200078e0017 */
[----:B------:R-:W-:Y:S01]  /*2a6c0*/  ISETP.NE.U32.AND P2, PT, R13, RZ, PT ;  /* 0x000000ff0d00720c */ /* 0x000fe20003f45070 */
[----:B------:R1:W-:Y:S04]  /*2a6d0*/  STL [R1+0xea8], R21 ;  /* 0x000ea81501007387 */ /* 0x0003e80000100800 */
[----:B------:R-:W4:Y:S04]  /*2a6e0*/  LDL.LU R22, [R1+0xe28] ;  /* 0x000e280001167983 */ /* 0x000f280000300800 */
[----:B------:R1:W-:Y:S04]  /*2a6f0*/  LDGSTS.E [R12+0xb80], desc[UR8][R14.64], P1 ;  /* 0x00b800000e0c7fae */ /* 0x0003e800089a1008 */
[----:B--2---:R-:W2:Y:S01]  /*2a700*/  LDL.LU R23, [R1+0xe10] ;  /* 0x000e100001177983 */ /* 0x004ea20000300800 */
[----:B-1----:R-:W-:Y:S01]  /*2a710*/  IMAD.MOV.U32 R15, RZ, RZ, R21 ;  /* 0x000000ffff0f7224 */ /* 0x002fe200078e0015 */
[----:B------:R-:W-:-:S02]  /*2a720*/  MOV R14, R17 ;  /* 0x00000011000e7202 */ /* 0x000fc40000000f00 */
[----:B------:R-:W2:Y:S04]  /*2a730*/  LDL.LU R21, [R1+0xe2c] ;  /* 0x000e2c0001157983 */ /* 0x000ea80000300800 */
[----:B------:R-:W2:Y:S04]  /*2a740*/  LDL.LU R26, [R1+0xde8] ;  /* 0x000de800011a7983 */ /* 0x000ea80000300800 */
[----:B------:R-:W2:Y:S04]  /*2a750*/  LDL.LU R17, [R1+0xdf4] ;  /* 0x000df40001117983 */ /* 0x000ea80000300800 */
[----:B------:R1:W-:Y:S01]  /*2a760*/  LDGSTS.E [R12+0xf00], desc[UR8][R14.64], P2 ;  /* 0x00f000000e0c7fae */ /* 0x0003e200091a1008 */
[----:B------:R-:W-:-:S02]  /*2a770*/  IADD3 R24, P3, PT, R24, R3, RZ ;  /* 0x0000000318187210 */ /* 0x000fc40007f7e0ff */
[----:B------:R-:W-:Y:S02]  /*2a780*/  IADD3 R19, P4, PT, R19, R3, RZ ;  /* 0x0000000313137210 */ /* 0x000fe40007f9e0ff */
[----:B-1----:R-:W-:Y:S01]  /*2a790*/  MOV R14, R24 ;  /* 0x00000018000e7202 */ /* 0x002fe20000000f00 */
[----:B------:R-:W-:Y:S01]  /*2a7a0*/  STL [R1+0xeac], R24 ;  /* 0x000eac1801007387 */ /* 0x000fe20000100800 */
[----:B---3--:R-:W-:-:S05]  /*2a7b0*/  IADD3.X R25, PT, PT, R25, R2, RZ, P3, !PT ;  /* 0x0000000219197210 */ /* 0x008fca0001ffe4ff */
[----:B------:R-:W-:Y:S02]  /*2a7c0*/  IMAD.MOV.U32 R15, RZ, RZ, R25 ;  /* 0x000000ffff0f7224 */ /* 0x000fe400078e0019 */
[----:B----4-:R-:W-:Y:S01]  /*2a7d0*/  IMAD.X R20, R20, 0x1, R2, P4 ;  /* 0x0000000114147824 */ /* 0x010fe200020e0602 */
[----:B------:R1:W-:Y:S04]  /*2a7e0*/  STL [R1+0xe90], R25 ;  /* 0x000e901901007387 */ /* 0x0003e80000100800 */
[----:B------:R-:W-:Y:S04]  /*2a7f0*/  STL [R1+0xe74], R19 ;  /* 0x000e741301007387 */ /* 0x000fe80000100800 */
[----:B------:R3:W-:Y:S04]  /*2a800*/  LDGSTS.E [R12+0xf80], desc[UR8][R14.64], P2 ;  /* 0x00f800000e0c7fae */ /* 0x0007e800091a1008 */
[----:B------:R4:W-:Y:S04]  /*2a810*/  STL [R1+0xe68], R20 ;  /* 0x000e681401007387 */ /* 0x0009e80000100800 */
[----:B-1----:R-:W2:Y:S01]  /*2a820*/  LDL.LU R25, [R1+0xdc0] ;  /* 0x000dc00001197983 */ /* 0x002ea20000300800 */
[----:B---3--:R-:W-:-:S03]  /*2a830*/  IMAD.MOV.U32 R15, RZ, RZ, R20 ;  /* 0x000000ffff0f7224 */ /* 0x008fc600078e0014 */
[----:B----4-:R-:W3:Y:S01]  /*2a840*/  LDL.LU R20, [R1+0xdec] ;  /* 0x000dec0001147983 */ /* 0x010ee20000300800 */
[----:B------:R-:W-:-:S03]  /*2a850*/  MOV R14, R19 ;  /* 0x00000013000e7202 */ /* 0x000fc60000000f00 */
[----:B------:R-:W4:Y:S04]  /*2a860*/  LDL.LU R24, [R1+0xda8] ;  /* 0x000da80001187983 */ /* 0x000f280000300800 */
[----:B------:R-:W4:Y:S01]  /*2a870*/  LDL.LU R19, [R1+0xdb4] ;  /* 0x000db40001137983 */ /* 0x000f220000300800 */
[----:B------:R-:W-:-:S04]  /*2a880*/  ISETP.GT.AND P1, PT, R8, 0x13, PT ;  /* 0x000000130800780c */ /* 0x000fc80003f24270 */
[----:B------:R-:W-:-:S04]  /*2a890*/  SEL R13, RZ, 0x4, !P1 ;  /* 0x00000004ff0d7807 */ /* 0x000fc80004800000 */
[----:B------:R-:W-:-:S04]  /*2a8a0*/  SEL R13, R13, RZ, !P0 ;  /* 0x000000ff0d0d7207 */ /* 0x000fc80004000000 */
[----:B------:R-:W-:Y:S02]  /*2a8b0*/  ISETP.NE.U32.AND P1, PT, R13, RZ, PT ;  /* 0x000000ff0d00720c */ /* 0x000fe40003f25070 */
[----:B------:R-:W-:Y:S02]  /*2a8c0*/  ISETP.GT.AND P2, PT, R8, 0x17, PT ;  /* 0x000000170800780c */ /* 0x000fe40003f44270 */
[----:B------:R-:W-:Y:S02]  /*2a8d0*/  IADD3 R27, P3, PT, R27, R3, RZ ;  /* 0x000000031b1b7210 */ /* 0x000fe40007f7e0ff */
[----:B------:R-:W-:Y:S02]  /*2a8e0*/  SEL R13, RZ, 0x4, !P2 ;  /* 0x00000004ff0d7807 */ /* 0x000fe40005000000 */
[----:B------:R-:W-:Y:S02]  /*2a8f0*/  IADD3.X R28, PT, PT, R28, R2, RZ, P3, !PT ;  /* 0x000000021c1c7210 */ /* 0x000fe40001ffe4ff */
[----:B------:R-:W-:-:S02]  /*2a900*/  SEL R13, R13, RZ, !P0 ;  /* 0x000000ff0d0d7207 */ /* 0x000fc40004000000 */
[----:B------:R-:W-:Y:S01]  /*2a910*/  IADD3 R16, P4, PT, R16, R3, RZ ;  /* 0x0000000310107210 */ /* 0x000fe20007f9e0ff */
[----:B------:R1:W-:Y:S01]  /*2a920*/  LDGSTS.E [R12+0x1300], desc[UR8][R14.64], P1 ;  /* 0x013000000e0c7fae */ /* 0x0003e200089a1008 */
[----:B------:R-:W-:-:S03]  /*2a930*/  ISETP.NE.U32.AND P2, PT, R13, RZ, PT ;  /* 0x000000ff0d00720c */ /* 0x000fc60003f45070 */
[----:B------:R-:W-:Y:S01]  /*2a940*/  IMAD.X R22, R22, 0x1, R2, P4 ;  /* 0x0000000116167824 */ /* 0x000fe200020e0602 */
[----:B------:R-:W-:Y:S01]  /*2a950*/  STL [R1+0xe6c], R27 ;  /* 0x000e6c1b01007387 */ /* 0x000fe20000100800 */
[----:B-1----:R-:W-:Y:S01]  /*2a960*/  MOV R14, R27 ;  /* 0x0000001b000e7202 */ /* 0x002fe20000000f00 */
[----:B------:R-:W-:Y:S01]  /*2a970*/  IMAD.MOV.U32 R15, RZ, RZ, R28 ;  /* 0x000000ffff0f7224 */ /* 0x000fe200078e001c */
[----:B--2---:R-:W-:Y:S01]  /*2a980*/  IADD3 R21, P3, PT, R21, R3, RZ ;  /* 0x0000000315157210 */ /* 0x004fe20007f7e0ff */
[----:B------:R-:W-:Y:S04]  /*2a990*/  STL [R1+0xe50], R28 ;  /* 0x000e501c01007387 */ /* 0x000fe80000100800 */
[----:B------:R1:W-:Y:S01]  /*2a9a0*/  LDGSTS.E [R12+0x1380], desc[UR8][R14.64], P1 ;  /* 0x013800000e0c7fae */ /* 0x0003e200089a1008 */
[----:B------:R-:W-:-:S02]  /*2a9b0*/  ISETP.GT.AND P1, PT, R8, 0x1b, PT ;  /* 0x0000001b0800780c */ /* 0x000fc40003f24270 */
[----:B------:R-:W-:Y:S01]  /*2a9c0*/  IADD3 R17, P4, PT, R17, R3, RZ ;  /* 0x0000000311117210 */ /* 0x000fe20007f9e0ff */
[----:B------:R-:W-:Y:S01]  /*2a9d0*/  STL [R1+0xe34], R16 ;  /* 0x000e341001007387 */ /* 0x000fe20000100800 */
[----:B------:R-:W-:Y:S02]  /*2a9e0*/  IADD3.X R23, PT, PT, R23, R2, RZ, P3, !PT ;  /* 0x0000000217177210 */ /* 0x000fe40001ffe4ff */
[----:B------:R-:W-:Y:S01]  /*2a9f0*/  SEL R13, RZ, 0x4, !P1 ;  /* 0x00000004ff0d7807 */ /* 0x000fe20004800000 */
[----:B------:R2:W-:Y:S01]  /*2aa00*/  STL [R1+0xe28], R22 ;  /* 0x000e281601007387 */ /* 0x0005e20000100800 */
[----:B------:R-:W-:Y:S01]  /*2aa10*/  IMAD.X R26, R26, 0x1, R2, P4 ;  /* 0x000000011a1a7824 */ /* 0x000fe200020e0602 */
[----:B-1----:R-:W-:Y:S01]  /*2aa20*/  MOV R14, R16 ;  /* 0x00000010000e7202 */ /* 0x002fe20000000f00 */
[----:B------:R-:W-:Y:S01]  /*2aa30*/  IMAD.MOV.U32 R15, RZ, RZ, R22 ;  /* 0x000000ffff0f7224 */ /* 0x000fe200078e0016 */
[----:B------:R-:W-:Y:S01]  /*2aa40*/  SEL R13, R13, RZ, !P0 ;  /* 0x000000ff0d0d7207 */ /* 0x000fe20004000000 */
[----:B--2---:R-:W2:Y:S04]  /*2aa50*/  LDL.LU R22, [R1+0xdac] ;  /* 0x000dac0001167983 */ /* 0x004ea80000300800 */
[----:B------:R-:W2:Y:S04]  /*2aa60*/  LDL.LU R16, [R1+0xd74] ;  /* 0x000d740001107983 */ /* 0x000ea80000300800 */
[----:B------:R-:W-:Y:S04]  /*2aa70*/  STL [R1+0xe2c], R21 ;  /* 0x000e2c1501007387 */ /* 0x000fe80000100800 */
[----:B------:R1:W-:Y:S04]  /*2aa80*/  LDGSTS.E [R12+0x1700], desc[UR8][R14.64], P2 ;  /* 0x017000000e0c7fae */ /* 0x0003e800091a1008 */
[----:B------:R1:W-:Y:S01]  /*2aa90*/  STL [R1+0xe10], R23 ;  /* 0x000e101701007387 */ /* 0x0003e20000100800 */
[----:B------:R-:W-:-:S03]  /*2aaa0*/  ISETP.NE.U32.AND P1, PT, R13, RZ, PT ;  /* 0x000000ff0d00720c */ /* 0x000fc60003f25070 */
[----:B------:R1:W-:Y:S02]  /*2aab0*/  STL [R1+0xdf4], R17 ;  /* 0x000df41101007387 */ /* 0x0003e40000100800 */
[----:B-1----:R-:W-:Y:S01]  /*2aac0*/  IMAD.MOV.U32 R15, RZ, RZ, R23 ;  /* 0x000000ffff0f7224 */ /* 0x002fe200078e0017 */
[----:B------:R-:W-:Y:S01]  /*2aad0*/  MOV R14, R21 ;  /* 0x00000015000e7202 */ /* 0x000fe20000000f00 */
[----:B------:R-:W2:Y:S04]  /*2aae0*/  LDL.LU R23, [R1+0xd80] ;  /* 0x000d800001177983 */ /* 0x000ea80000300800 */
[----:B------:R-:W-:Y:S04]  /*2aaf0*/  STL [R1+0xde8], R26 ;  /* 0x000de81a01007387 */ /* 0x000fe80000100800 */
[----:B------:R-:W2:Y:S04]  /*2ab00*/  LDL.LU R21, [R1+0xd68] ;  /* 0x000d680001157983 */ /* 0x000ea80000300800 */
[----:B------:R1:W-:Y:S04]  /*2ab10*/  LDGSTS.E [R12+0x1780], desc[UR8][R14.64], P2 ;  /* 0x017800000e0c7fae */ /* 0x0003e800091a1008 */
[----:B------:R-:W2:Y:S01]  /*2ab20*/  LDL.LU R27, [R1+0xd6c] ;  /* 0x000d6c00011b7983 */ /* 0x000ea20000300800 */
[----:B-1----:R-:W-:Y:S01]  /*2ab30*/  MOV R14, R17 ;  /* 0x00000011000e7202 */ /* 0x002fe20000000f00 */
[----:B------:R-:W-:-:S02]  /*2ab40*/  IMAD.MOV.U32 R15, RZ, RZ, R26 ;  /* 0x000000ffff0f7224 */ /* 0x000fc400078e001a */
[----:B------:R-:W2:Y:S04]  /*2ab50*/  LDL.LU R17, [R1+0xd34] ;  /* 0x000d340001117983 */ /* 0x000ea80000300800 */
[----:B------:R1:W-:Y:S01]  /*2ab60*/  LDGSTS.E [R12+0x1b00], desc[UR8][R14.64], P1 ;  /* 0x01b000000e0c7fae */ /* 0x0003e200089a1008 */
[----:B---3--:R-:W-:-:S04]  /*2ab70*/  IADD3 R20, P3, PT, R20, R3, RZ ;  /* 0x0000000314147210 */ /* 0x008fc80007f7e0ff */
[----:B------:R-:W-:Y:S02]  /*2ab80*/  IADD3.X R25, PT, PT, R25, R2, RZ, P3, !PT ;  /* 0x0000000219197210 */ /* 0x000fe40001ffe4ff */
[----:B----4-:R-:W-:Y:S01]  /*2ab90*/  IADD3 R19, P4, PT, R19, R3, RZ ;  /* 0x0000000313137210 */ /* 0x010fe20007f9e0ff */
[----:B------:R3:W-:Y:S01]  /*2aba0*/  STL [R1+0xdec], R20 ;  /* 0x000dec1401007387 */ /* 0x0007e20000100800 */
[----:B-1----:R-:W-:Y:S01]  /*2abb0*/  MOV R14, R20 ;  /* 0x00000014000e7202 */ /* 0x002fe20000000f00 */
[----:B------:R-:W-:Y:S02]  /*2abc0*/  IMAD.MOV.U32 R15, RZ, RZ, R25 ;  /* 0x000000ffff0f7224 */ /* 0x000fe400078e0019 */
[----:B------:R-:W-:Y:S01]  /*2abd0*/  IMAD.X R24, R24, 0x1, R2, P4 ;  /* 0x0000000118187824 */ /* 0x000fe200020e0602 */
[----:B------:R-:W-:Y:S04]  /*2abe0*/  STL [R1+0xdc0], R25 ;  /* 0x000dc01901007387 */ /* 0x000fe80000100800 */
[----:B------:R1:W-:Y:S04]  /*2abf0*/  STL [R1+0xdb4], R19 ;  /* 0x000db41301007387 */ /* 0x0003e80000100800 */
[----:B------:R-:W4:Y:S04]  /*2ac00*/  LDL.LU R28, [R1+0xd40] ;  /* 0x000d4000011c7983 */ /* 0x000f280000300800 */
        /* <DEDUP_REMOVED lines=13> */
[----:B------:R-:W-:Y:S02]  /*2ace0*/  ISETP.GT.AND P1, PT, R8, 0x23, PT ;  /* 0x000000230800780c */ /* 0x000fe40003f24270 */
[-C--:B--2---:R-:W-:Y:S02]  /*2acf0*/  IADD3 R22, P3, PT, R22, R3.reuse, RZ ;  /* 0x0000000316167210 */ /* 0x084fe40007f7e0ff */
[----:B------:R-:W-:Y:S02]  /*2ad00*/  IADD3 R16, P4, PT, R16, R3, RZ ;  /* 0x0000000310107210 */ /* 0x000fe40007f9e0ff */
[----:B------:R-:W-:Y:S01]  /*2ad10*/  SEL R13, RZ, 0x4, !P1 ;  /* 0x00000004ff0d7807 */ /* 0x000fe20004800000 */
[----:B------:R-:W-:Y:S03]  /*2ad20*/  STL [R1+0xdac], R22 ;  /* 0x000dac1601007387 */ /* 0x000fe60000100800 */
[----:B------:R-:W-:Y:S01]  /*2ad30*/  SEL R13, R13, RZ, !P0 ;  /* 0x000000ff0d0d7207 */ /* 0x000fe20004000000 */
[----:B------:R1:W-:Y:S03]  /*2ad40*/  LDGSTS.E [R12+0x1f00], desc[UR8][R14.64], P2 ;  /* 0x01f000000e0c7fae */ /* 0x0003e600091a1008 */
[----:B------:R-:W-:-:S02]  /*2ad50*/  ISETP.NE.U32.AND P1, PT, R13, RZ, PT ;  /* 0x000000ff0d00720c */ /* 0x000fc40003f25070 */
[----:B------:R-:W-:Y:S02]  /*2ad60*/  IADD3.X R23, PT, PT, R23, R2, RZ, P3, !PT ;  /* 0x0000000217177210 */ /* 0x000fe40001ffe4ff */
[----:B-1----:R-:W-:-:S03]  /*2ad70*/  MOV R14, R22 ;  /* 0x00000016000e7202 */ /* 0x002fc60000000f00 */
[----:B------:R1:W-:Y:S01]  /*2ad80*/  STL [R1+0xd80], R23 ;  /* 0x000d801701007387 */ /* 0x0003e20000100800 */
[----:B------:R-:W-:-:S03]  /*2ad90*/  IMAD.X R21, R21, 0x1, R2, P4 ;  /* 0x0000000115157824 */ /* 0x000fc600020e0602 */
[----:B------:R-:W-:Y:S01]  /*2ada0*/  STL [R1+0xd74], R16 ;  /* 0x000d741001007387 */ /* 0x000fe20000100800 */
[----:B------:R-:W-:-:S03]  /*2adb0*/  IMAD.MOV.U32 R15, RZ, RZ, R23 ;  /* 0x000000ffff0f7224 */ /* 0x000fc600078e0017 */
[----:B------:R2:W-:Y:S04]  /*2adc0*/  STL [R1+0xd68], R21 ;  /* 0x000d681501007387 */ /* 0x0005e80000100800 */
[----:B-1----:R-:W3:Y:S04]  /*2add0*/  LDL.LU R23, [R1+0xcc0] ;  /* 0x000cc00001177983 */ /* 0x002ee80000300800 */
[----:B------:R-:W3:Y:S01]  /*2ade0*/  LDL.LU R22, [R1+0xcec] ;  /* 0x000cec0001167983 */ /* 0x000ee20000300800 */
[----:B------:R-:W-:-:S03]  /*2adf0*/  IADD3 R27, P3, PT, R27, R3, RZ ;  /* 0x000000031b1b7210 */ /* 0x000fc60007f7e0ff */
[----:B------:R1:W-:Y:S01]  /*2ae00*/  LDGSTS.E [R12+0x1f80], desc[UR8][R14.64], P2 ;  /* 0x01f800000e0c7fae */ /* 0x0003e200091a1008 */
[----:B------:R-:W-:Y:S02]  /*2ae10*/  ISETP.GT.AND P2, PT, R8, 0x27, PT ;  /* 0x000000270800780c */ /* 0x000fe40003f44270 */
[----:B------:R-:W-:Y:S02]  /*2ae20*/  IADD3 R17, P4, PT, R17, R3, RZ ;  /* 0x0000000311117210 */ /* 0x000fe40007f9e0ff */
[----:B------:R-:W-:Y:S01]  /*2ae30*/  SEL R13, RZ, 0x4, !P2 ;  /* 0x00000004ff0d7807 */ /* 0x000fe20005000000 */
[----:B-1----:R-:W-:Y:S01]  /*2ae40*/  IMAD.MOV.U32 R15, RZ, RZ, R21 ;  /* 0x000000ffff0f7224 */ /* 0x002fe200078e0015 */
[----:B------:R-:W-:Y:S01]  /*2ae50*/  MOV R14, R16 ;  /* 0x00000010000e7202 */ /* 0x000fe20000000f00 */
[----:B--2---:R-:W2:Y:S04]  /*2ae60*/  LDL.LU R21, [R1+0xca8] ;  /* 0x000ca80001157983 */ /* 0x004ea80000300800 */
[----:B------:R-:W2:Y:S01]  /*2ae70*/  LDL.LU R16, [R1+0xcbc] ;  /* 0x000cbc0001107983 */ /* 0x000ea20000300800 */
[----:B------:R-:W-:-:S03]  /*2ae80*/  SEL R13, R13, RZ, !P0 ;  /* 0x000000ff0d0d7207 */ /* 0x000fc60004000000 */
[----:B------:R1:W-:Y:S01]  /*2ae90*/  LDGSTS.E [R12+0x2300], desc[UR8][R14.64], P1 ;  /* 0x023000000e0c7fae */ /* 0x0003e200089a1008 */
[----:B------:R-:W-:-:S03]  /*2aea0*/  ISETP.NE.U32.AND P2, PT, R13, RZ, PT ;  /* 0x000000ff0d00720c */ /* 0x000fc60003f45070 */
[----:B------:R-:W-:Y:S01]  /*2aeb0*/  STL [R1+0xd6c], R27 ;  /* 0x000d6c1b01007387 */ /* 0x000fe20000100800 */
[----:B-1----:R-:W-:Y:S02]  /*2aec0*/  MOV R14, R27 ;  /* 0x0000001b000e7202 */ /* 0x002fe40000000f00 */
[----:B----4-:R-:W-:-:S05]  /*2aed0*/  IADD3.X R28, PT, PT, R28, R2, RZ, P3, !PT ;  /* 0x000000021c1c7210 */ /* 0x010fca0001ffe4ff */
[----:B------:R-:W-:Y:S02]  /*2aee0*/  IMAD.MOV.U32 R15, RZ, RZ, R28 ;  /* 0x000000ffff0f7224 */ /* 0x000fe400078e001c */
[----:B---3--:R-:W-:Y:S01]  /*2aef0*/  IMAD.X R20, R20, 0x1, R2, P4 ;  /* 0x0000000114147824 */ /* 0x008fe200020e0602 */
[----:B------:R-:W-:Y:S04]  /*2af00*/  STL [R1+0xd40], R28 ;  /* 0x000d401c01007387 */ /* 0x000fe80000100800 */
[----:B------:R-:W-:Y:S04]  /*2af10*/  STL [R1+0xd34], R17 ;  /* 0x000d341101007387 */ /* 0x000fe80000100800 */
[----:B------:R1:W-:Y:S04]  /*2af20*/  LDGSTS.E [R12+0x2380], desc[UR8][R14.64], P1 ;  /* 0x023800000e0c7fae */ /* 0x0003e800089a1008 */
[----:B------:R3:W-:Y:S01]  /*2af30*/  STL [R1+0xd28], R20 ;  /* 0x000d281401007387 */ /* 0x0007e20000100800 */
[----:B------:R-:W-:Y:S01]  /*2af40*/  IADD3 R19, P3, PT, R19, R3, RZ ;  /* 0x0000000313137210 */ /* 0x000fe20007f7e0ff */
[----:B-1----:R-:W-:-:S03]  /*2af50*/  IMAD.MOV.U32 R15, RZ, RZ, R20 ;  /* 0x000000ffff0f7224 */ /* 0x002fc600078e0014 */
[----:B------:R-:W-:Y:S01]  /*2af60*/  IADD3.X R26, PT, PT, R26, R2, RZ, P3, !PT ;  /* 0x000000021a1a7210 */ /* 0x000fe20001ffe4ff */
[----:B---3--:R-:W3:Y:S01]  /*2af70*/  LDL.LU R20, [R1+0xcac] ;  /* 0x000cac0001147983 */ /* 0x008ee20000300800 */
[----:B------:R-:W-:Y:S02]  /*2af80*/  MOV R14, R17 ;  /* 0x00000011000e7202 */ /* 0x000fe40000000f00 */
[----:B------:R-:W-:Y:S01]  /*2af90*/  IADD3 R24, P4, PT, R24, R3, RZ ;  /* 0x0000000318187210 */ /* 0x000fe20007f9e0ff */
[----:B------:R-:W4:Y:S04]  /*2afa0*/  LDL.LU R17, [R1+0xca4] ;  /* 0x000ca40001117983 */ /* 0x000f280000300800 */
[----:B------:R1:W-:Y:S01]  /*2afb0*/  STL [R1+0xd2c], R19 ;  /* 0x000d2c1301007387 */ /* 0x0003e20000100800 */
[----:B------:R-:W-:-:S03]  /*2afc0*/  IMAD.X R25, R25, 0x1, R2, P4 ;  /* 0x0000000119197824 */ /* 0x000fc600020e0602 */
[----:B------:R1:W-:Y:S04]  /*2afd0*/  STL [R1+0xd00], R26 ;  /* 0x000d001a01007387 */ /* 0x0003e80000100800 */
[----:B------:R1:W-:Y:S04]  /*2afe0*/  STL [R1+0xcf4], R24 ;  /* 0x000cf41801007387 */ /* 0x0003e80000100800 */
[----:B------:R-:W4:Y:S04]  /*2aff0*/  LDL.LU R28, [R1+0xc70] ;  /* 0x000c7000011c7983 */ /* 0x000f280000300800 */
[----:B------:R1:W-:Y:S04]  /*2b000*/  LDGSTS.E [R12+0x2700], desc[UR8][R14.64], P2 ;  /* 0x027000000e0c7fae */ /* 0x0003e800091a1008 */
[----:B------:R2:W-:Y:S01]  /*2b010*/  STL [R1+0xce8], R25 ;  /* 0x000ce81901007387 */ /* 0x0005e20000100800 */
[----:B-1----:R-:W-:-:S03]  /*2b020*/  MOV R14, R19 ;  /* 0x00000013000e7202 */ /* 0x002fc60000000f00 */
[----:B------:R-:W4:Y:S01]  /*2b030*/  LDL.LU R19, [R1+0xc68] ;  /* 0x000c680001137983 */ /* 0x000f220000300800 */
[----:B------:R-:W-:Y:S01]  /*2b040*/  ISETP.GT.AND P1, PT, R8, 0x2b, PT ;  /* 0x0000002b0800780c */ /* 0x000fe20003f24270 */
[----:B------:R-:W-:Y:S02]  /*2b050*/  IMAD.MOV.U32 R15, RZ, RZ, R26 ;  /* 0x000000ffff0f7224 */ /* 0x000fe400078e001a */
[----:B------:R-:W4:Y:S01]  /*2b060*/  LDL.LU R26, [R1+0xc6c] ;  /* 0x000c6c00011a7983 */ /* 0x000f220000300800 */
[----:B------:R-:W-:-:S03]  /*2b070*/  SEL R13, RZ, 0x4, !P1 ;  /* 0x00000004ff0d7807 */ /* 0x000fc60004800000 */
[----:B------:R1:W-:Y:S01]  /*2b080*/  LDGSTS.E [R12+0x2780], desc[UR8][R14.64], P2 ;  /* 0x027800000e0c7fae */ /* 0x0003e200091a1008 */
[----:B------:R-:W-:Y:S02]  /*2b090*/  SEL R13, R13, RZ, !P0 ;  /* 0x000000ff0d0d7207 */ /* 0x000fe40004000000 */
[----:B------:R-:W-:Y:S02]  /*2b0a0*/  ISETP.GT.AND P2, PT, R8, 0x2f, PT ;  /* 0x0000002f0800780c */ /* 0x000fe40003f44270 */
[----:B------:R-:W-:Y:S02]  /*2b0b0*/  ISETP.NE.U32.AND P1, PT, R13, RZ, PT ;  /* 0x000000ff0d00720c */ /* 0x000fe40003f25070 */
[----:B------:R-:W-:Y:S02]  /*2b0c0*/  SEL R13, RZ, 0x4, !P2 ;  /* 0x00000004ff0d7807 */ /* 0x000fe40005000000 */
[----:B-1----:R-:W-:Y:S02]  /*2b0d0*/  MOV R14, R24 ;  /* 0x00000018000e7202 */ /* 0x002fe40000000f00 */
[----:B------:R-:W4:Y:S01]  /*2b0e0*/  LDL.LU R24, [R1+0xc64] ;  /* 0x000c640001187983 */ /* 0x000f220000300800 */
[----:B------:R-:W-:-:S04]  /*2b0f0*/  IADD3 R22, P3, PT, R22, R3, RZ ;  /* 0x0000000316167210 */ /* 0x000fc80007f7e0ff */
[----:B------:R-:W-:Y:S01]  /*2b100*/  IADD3.X R23, PT, PT, R23, R2, RZ, P3, !PT ;  /* 0x0000000217177210 */ /* 0x000fe20001ffe4ff */
[----:B------:R-:W-:Y:S01]  /*2b110*/  STL [R1+0xcec], R22 ;  /* 0x000cec1601007387 */ /* 0x000fe20000100800 */
[----:B------:R-:W-:-:S03]  /*2b120*/  IMAD.MOV.U32 R15, RZ, RZ, R25 ;  /* 0x000000ffff0f7224 */ /* 0x000fc600078e0019 */
[----:B------:R1:W-:Y:S01]  /*2b130*/  STL [R1+0xcc0], R23 ;  /* 0x000cc01701007387 */ /* 0x0003e20000100800 */
[----:B------:R-:W-:-:S03]  /*2b140*/  SEL R13, R13, RZ, !P0 ;  /* 0x000000ff0d0d7207 */ /* 0x000fc60004000000 */
[----:B------:R1:W-:Y:S01]  /*2b150*/  LDGSTS.E [R12+0x2b00], desc[UR8][R14.64], P1 ;  /* 0x02b000000e0c7fae */ /* 0x0003e200089a1008 */
[----:B--2---:R-:W-:-:S05]  /*2b160*/  IADD3 R16, P4, PT, R16, R3, RZ ;  /* 0x0000000310107210 */ /* 0x004fca0007f9e0ff */
[----:B------:R-:W-:Y:S04]  /*2b170*/  STL [R1+0xcbc], R16 ;  /* 0x000cbc1001007387 */ /* 0x000fe80000100800 */
[----:B------:R-:W2:Y:S01]  /*2b180*/  LDL.LU R27, [R1+0xc30] ;  /* 0x000c3000011b7983 */ /* 0x000ea20000300800 */
[----:B------:R-:W-:Y:S01]  /*2b190*/  ISETP.NE.U32.AND P2, PT, R13, RZ, PT ;  /* 0x000000ff0d00720c */ /* 0x000fe20003f45070 */
[----:B-1----:R-:W-:Y:S01]  /*2b1a0*/  IMAD.MOV.U32 R15, RZ, RZ, R23 ;  /* 0x000000ffff0f7224 */ /* 0x002fe200078e0017 */
[----:B------:R-:W-:Y:S01]  /*2b1b0*/  MOV R14, R22 ;  /* 0x00000016000e7202 */ /* 0x000fe20000000f00 */
[----:B------:R-:W-:-:S04]  /*2b1c0*/  IMAD.X R21, R21, 0x1, R2, P4 ;  /* 0x0000000115157824 */ /* 0x000fc800020e0602 */
[----:B------:R1:W-:Y:S04]  /*2b1d0*/  LDGSTS.E [R12+0x2b80], desc[UR8][R14.64], P1 ;  /* 0x02b800000e0c7fae */ /* 0x0003e800089a1008 */
[----:B------:R1:W-:Y:S04]  /*2b1e0*/  STL [R1+0xca8], R21 ;  /* 0x000ca81501007387 */ /* 0x0003e80000100800 */
[----:B------:R-:W2:Y:S01]  /*2b1f0*/  LDL.LU R25, [R1+0xc28] ;  /* 0x000c280001197983 */ /* 0x000ea20000300800 */
[----:B-1----:R-:W-:Y:S01]  /*2b200*/  MOV R14, R16 ;  /* 0x00000010000e7202 */ /* 0x002fe20000000f00 */
[----:B------:R-:W-:-:S02]  /*2b210*/  IMAD.MOV.U32 R15, RZ, RZ, R21 ;  /* 0x000000ffff0f7224 */ /* 0x000fc400078e0015 */
[----:B------:R-:W2:Y:S04]  /*2b220*/  LDL.LU R23, [R1+0xbf0] ;  /* 0x000bf00001177983 */ /* 0x000ea80000300800 */
[----:B------:R-:W2:Y:S04]  /*2b230*/  LDL.LU R22, [R1+0xc2c] ;  /* 0x000c2c0001167983 */ /* 0x000ea80000300800 */
[----:B------:R1:W-:Y:S04]  /*2b240*/  LDGSTS.E [R12+0x2f00], desc[UR8][R14.64], P2 ;  /* 0x02f000000e0c7fae */ /* 0x0003e800091a1008 */
[----:B------:R-:W2:Y:S04]  /*2b250*/  LDL.LU R21, [R1+0xbe8] ;  /* 0x000be80001157983 */ /* 0x000ea80000300800 */
[----:B------:R-:W2:Y:S01]  /*2b260*/  LDL.LU R16, [R1+0xc24] ;  /* 0x000c240001107983 */ /* 0x000ea20000300800 */
[----:B---3--:R-:W-:-:S02]  /*2b270*/  IADD3 R20, P3, PT, R20, R3, RZ ;  /* 0x0000000314147210 */ /* 0x008fc40007f7e0ff */
[----:B----4-:R-:W-:Y:S02]  /*2b280*/  IADD3 R17, P4, PT, R17, R3, RZ ;  /* 0x0000000311117210 */ /* 0x010fe40007f9e0ff */
[----:B-1----:R-:W-:Y:S01]  /*2b290*/  MOV R14, R20 ;  /* 0x00000014000e7202 */ /* 0x002fe20000000f00 */
[----:B------:R1:W-:Y:S01]  /*2b2a0*/  STL [R1+0xcac], R20 ;  /* 0x000cac1401007387 */ /* 0x0003e20000100800 */
[----:B------:R-:W-:-:S05]  /*2b2b0*/  IADD3.X R28, PT, PT, R28, R2, RZ, P3, !PT ;  /* 0x000000021c1c7210 */ /* 0x000fca0001ffe4ff */
[----:B------:R-:W-:Y:S01]  /*2b2c0*/  IMAD.MOV.U32 R15, RZ, RZ, R28 ;  /* 0x000000ffff0f7224 */ /* 0x000fe200078e001c */
[----:B------:R-:W-:Y:S04]  /*2b2d0*/  STL [R1+0xc70], R28 ;  /* 0x000c701c01007387 */ /* 0x000fe80000100800 */
[----:B------:R-:W-:Y:S04]  /*2b2e0*/  STL [R1+0xca4], R17 ;  /* 0x000ca41101007387 */ /* 0x000fe80000100800 */
[----:B------:R3:W-:Y:S01]  /*2b2f0*/  LDGSTS.E [R12+0x2f80], desc[UR8][R14.64], P2 ;  /* 0x02f800000e0c7fae */ /* 0x0007e200091a1008 */
[----:B------:R-:W-:-:S05]  /*2b300*/  IMAD.X R19, R19, 0x1, R2, P4 ;  /* 0x0000000113137824 */ /* 0x000fca00020e0602 */
[----:B------:R4:W-:Y:S01]  /*2b310*/  STL [R1+0xc68], R19 ;  /* 0x000c681301007387 */ /* 0x0009e20000100800 */
[----:B---3--:R-:W-:-:S03]  /*2b320*/  IMAD.MOV.U32 R15, RZ, RZ, R19 ;  /* 0x000000ffff0f7224 */ /* 0x008fc600078e0013 */
[----:B-1----:R-:W3:Y:S01]  /*2b330*/  LDL.LU R20, [R1+0xbb0] ;  /* 0x000bb00001147983 */ /* 0x002ee20000300800 */
[----:B------:R-:W-:-:S03]  /*2b340*/  MOV R14, R17 ;  /* 0x00000011000e7202 */ /* 0x000fc60000000f00 */
[----:B----4-:R-:W4:Y:S04]  /*2b350*/  LDL.LU R19, [R1+0xbec] ;  /* 0x000bec0001137983 */ /* 0x010f280000300800 */
[----:B------:R-:W3:Y:S01]  /*2b360*/  LDL.LU R17, [R1+0xbe4] ;  /* 0x000be40001117983 */ /* 0x000ee20000300800 */
[----:B------:R-:W-:-:S04]  /*2b370*/  ISETP.GT.AND P1, PT, R8, 0x33, PT ;  /* 0x000000330800780c */ /* 0x000fc80003f24270 */
[----:B------:R-:W-:-:S04]  /*2b380*/  SEL R13, RZ, 0x4, !P1 ;  /* 0x00000004ff0d7807 */ /* 0x000fc80004800000 */
[----:B------:R-:W-:-:S04]  /*2b390*/  SEL R13, R13, RZ, !P0 ;  /* 0x000000ff0d0d7207 */ /* 0x000fc80004000000 */
[----:B------:R-:W-:Y:S02]  /*2b3a0*/  ISETP.NE.U32.AND P1, PT, R13, RZ, PT ;  /* 0x000000ff0d00720c */ /* 0x000fe40003f25070 */
[----:B------:R-:W-:Y:S02]  /*2b3b0*/  IADD3 R26, P3, PT, R26, R3, RZ ;  /* 0x000000031a1a7210 */ /* 0x000fe40007f7e0ff */
[----:B------:R-:W-:-:S04]  /*2b3c0*/  ISETP.GT.AND P2, PT, R8, 0x37, PT ;  /* 0x000000370800780c */ /* 0x000fc80003f44270 */
[----:B------:R-:W-:-:S05]  /*2b3d0*/  SEL R13, RZ, 0x4, !P2 ;  /* 0x00000004ff0d7807 */ /* 0x000fca0005000000 */
[----:B------:R1:W-:Y:S01]  /*2b3e0*/  LDGSTS.E [R12+0x3300], desc[UR8][R14.64], P1 ;  /* 0x033000000e0c7fae */ /* 0x0003e200089a1008 */
[----:B------:R-:W-:Y:S02]  /*2b3f0*/  SEL R13, R13, RZ, !P0 ;  /* 0x000000ff0d0d7207 */ /* 0x000fe40004000000 */
[----:B------:R-:W-:Y:S02]  /*2b400*/  IADD3 R24, P4, PT, R24, R3, RZ ;  /* 0x0000000318187210 */ /* 0x000fe40007f9e0ff */
[----:B--2---:R-:W-:Y:S02]  /*2b410*/  IADD3.X R27, PT, PT, R27, R2, RZ, P3, !PT ;  /* 0x000000021b1b7210 */ /* 0x004fe40001ffe4ff */
[----:B-1----:R-:W-:-:S03]  /*2b420*/  MOV R14, R26 ;  /* 0x0000001a000e7202 */ /* 0x002fc60000000f00 */
[----:B------:R-:W-:Y:S01]  /*2b430*/  IMAD.MOV.U32 R15, RZ, RZ, R27 ;  /* 0x000000ffff0f7224 */ /* 0x000fe200078e001b */
[----:B------:R-:W-:-:S04]  /*2b440*/  ISETP.NE.U32.AND P2, PT, R13, RZ, PT ;  /* 0x000000ff0d00720c */ /* 0x000fc80003f45070 */
[----:B------:R1:W-:Y:S01]  /*2b450*/  LDGSTS.E [R12+0x3380], desc[UR8][R14.64], P1 ;  /* 0x033800000e0c7fae */ /* 0x0003e200089a1008 */
[----:B------:R-:W-:-:S04]  /*2b460*/  ISETP.GT.AND P1, PT, R8, 0x3b, PT ;  /* 0x0000003b0800780c */ /* 0x000fc80003f24270 */
[----:B------:R-:W-:Y:S01]  /*2b470*/  SEL R13, RZ, 0x4, !P1 ;  /* 0x00000004ff0d7807 */ /* 0x000fe20004800000 */
[----:B------:R-:W-:-:S03]  /*2b480*/  IMAD.X R25, R25, 0x1, R2, P4 ;  /* 0x0000000119197824 */ /* 0x000fc600020e0602 */
[----:B------:R-:W-:Y:S02]  /*2b490*/  SEL R13, R13, RZ, !P0 ;  /* 0x000000ff0d0d7207 */ /* 0x000fe40004000000 */
[----:B-1----:R-:W-:Y:S01]  /*2b4a0*/  MOV R14, R24 ;  /* 0x00000018000e7202 */ /* 0x002fe20000000f00 */
[----:B------:R-:W-:Y:S01]  /*2b4b0*/  IMAD.MOV.U32 R15, RZ, RZ, R25 ;  /* 0x000000ffff0f7224 */ /* 0x000fe200078e0019 */
[----:B------:R-:W-:Y:S02]  /*2b4c0*/  IADD3 R22, P3, PT, R22, R3, RZ ;  /* 0x0000000316167210 */ /* 0x000fe40007f7e0ff */
[----:B------:R-:W-:Y:S02]  /*2b4d0*/  ISETP.NE.U32.AND P1, PT, R13, RZ, PT ;  /* 0x000000ff0d00720c */ /* 0x000fe40003f25070 */
[----:B------:R1:W-:Y:S01]  /*2b4e0*/  LDGSTS.E [R12+0x3700], desc[UR8][R14.64], P2 ;  /* 0x037000000e0c7fae */ /* 0x0003e200091a1008 */
[----:B------:R-:W-:-:S03]  /*2b4f0*/  IADD3.X R23, PT, PT, R23, R2, RZ, P3, !PT ;  /* 0x0000000217177210 */ /* 0x000fc60001ffe4ff */
[----:B------:R-:W-:Y:S01]  /*2b500*/  STL [R1+0xc6c], R26 ;  /* 0x000c6c1a01007387 */ /* 0x000fe20000100800 */
[----:B------:R-:W-:-:S03]  /*2b510*/  IADD3 R16, P4, PT, R16, R3, RZ ;  /* 0x0000000310107210 */ /* 0x000fc60007f9e0ff */
[----:B------:R-:W-:Y:S01]  /*2b520*/  STL [R1+0xc30], R27 ;  /* 0x000c301b01007387 */ /* 0x000fe20000100800 */
[----:B-1----:R-:W-:Y:S01]  /*2b530*/  MOV R14, R22 ;  /* 0x00000016000e7202 */ /* 0x002fe20000000f00 */
[----:B------:R-:W-:Y:S02]  /*2b540*/  IMAD.MOV.U32 R15, RZ, RZ, R23 ;  /* 0x000000ffff0f7224 */ /* 0x000fe400078e0017 */
[----:B------:R-:W-:Y:S01]  /*2b550*/  STL [R1+0xc64], R24 ;  /* 0x000c641801007387 */ /* 0x000fe20000100800 */
[----:B------:R-:W-:-:S03]  /*2b560*/  IMAD.X R21, R21, 0x1, R2, P4 ;  /* 0x0000000115157824 */ /* 0x000fc600020e0602 */
[----:B------:R-:W-:Y:S04]  /*2b570*/  STL [R1+0xc28], R25 ;  /* 0x000c281901007387 */ /* 0x000fe80000100800 */
[----:B------:R-:W-:Y:S04]  /*2b580*/  STL [R1+0xc2c], R22 ;  /* 0x000c2c1601007387 */ /* 0x000fe80000100800 */
[----:B------:R-:W-:Y:S04]  /*2b590*/  STL [R1+0xbf0], R23 ;  /* 0x000bf01701007387 */ /* 0x000fe80000100800 */
[----:B------:R1:W-:Y:S04]  /*2b5a0*/  LDGSTS.E [R12+0x3780], desc[UR8][R14.64], P2 ;  /* 0x037800000e0c7fae */ /* 0x0003e800091a1008 */
[----:B------:R2:W-:Y:S04]  /*2b5b0*/  STL [R1+0xc24], R16 ;  /* 0x000c241001007387 */ /* 0x0005e80000100800 */
[----:B------:R3:W-:Y:S01]  /*2b5c0*/  STL [R1+0xbe8], R21 ;  /* 0x000be81501007387 */ /* 0x0007e20000100800 */
[----:B-1----:R-:W-:Y:S01]  /*2b5d0*/  MOV R14, R16 ;  /* 0x00000010000e7202 */ /* 0x002fe20000000f00 */
[----:B------:R-:W-:-:S02]  /*2b5e0*/  IMAD.MOV.U32 R15, RZ, RZ, R21 ;  /* 0x000000ffff0f7224 */ /* 0x000fc400078e0015 */
[----:B--2---:R-:W2:Y:S04]  /*2b5f0*/  LDL.LU R16, [R1+0x24] ;  /* 0x0000240001107983 */ /* 0x004ea80000300800 */
[----:B------:R1:W-:Y:S01]  /*2b600*/  LDGSTS.E [R12+0x3b00], desc[UR8][R14.64], P1 ;  /* 0x03b000000e0c7fae */ /* 0x0003e200089a1008 */
[----:B----4-:R-:W-:-:S04]  /*2b610*/  IADD3 R19, P3, PT, R19, R3, RZ ;  /* 0x0000000313137210 */ /* 0x010fc80007f7e0ff */
[----:B---3--:R-:W-:Y:S02]  /*2b620*/  IADD3.X R20, PT, PT, R20, R2, RZ, P3, !PT ;  /* 0x0000000214147210 */ /* 0x008fe40001ffe4ff */
[----:B------:R-:W-:Y:S01]  /*2b630*/  IADD3 R17, P4, PT, R17, R3, RZ ;  /* 0x0000000311117210 */ /* 0x000fe20007f9e0ff */
[----:B------:R-:W-:Y:S01]  /*2b640*/  STL [R1+0xbec], R19 ;  /* 0x000bec1301007387 */ /* 0x000fe20000100800 */
[----:B-1----:R-:W-:Y:S01]  /*2b650*/  MOV R14, R19 ;  /* 0x00000013000e7202 */ /* 0x002fe20000000f00 */
[----:B------:R-:W-:Y:S02]  /*2b660*/  IMAD.MOV.U32 R15, RZ, RZ, R20 ;  /* 0x000000ffff0f7224 */ /* 0x000fe400078e0014 */
[----:B------:R1:W-:Y:S04]  /*2b670*/  STL [R1+0xbb0], R20 ;  /* 0x000bb01401007387 */ /* 0x0003e80000100800 */
[----:B------:R3:W-:Y:S04]  /*2b680*/  STL [R1+0xbe4], R17 ;  /* 0x000be41101007387 */ /* 0x0007e80000100800 */
[----:B------:R-:W4:Y:S04]  /*2b690*/  LDL.LU R26, [R1+0x20] ;  /* 0x00002000011a7983 */ /* 0x000f280000300800 */
[----:B------:R-:W4:Y:S04]  /*2b6a0*/  LDL.LU R22, [R1+0x28] ;  /* 0x0000280001167983 */ /* 0x000f280000300800 */
[----:B------:R-:W4:Y:S04]  /*2b6b0*/  LDL.LU R21, [R1+0x2c] ;  /* 0x00002c0001157983 */ /* 0x000f280000300800 */
[----:B------:R3:W-:Y:S04]  /*2b6c0*/  LDGSTS.E [R12+0x3b80], desc[UR8][R14.64], P1 ;  /* 0x03b800000e0c7fae */ /* 0x0007e800089a1008 */
[----:B-1----:R-:W4:Y:S01]  /*2b6d0*/  LDL.LU R20, [R1+0x60] ;  /* 0x0000600001147983 */ /* 0x002f220000300800 */
[----:B---3--:R-:W-:-:S03]  /*2b6e0*/  MOV R14, R17 ;  /* 0x00000011000e7202 */ /* 0x008fc60000000f00 */
[----:B------:R-:W3:Y:S01]  /*2b6f0*/  LDL.LU R17, [R1+0x64] ;  /* 0x0000640001117983 */ /* 0x000ee20000300800 */
[----:B------:R-:W-:Y:S01]  /*2b700*/  ISETP.GT.AND P2, PT, R8, 0x3f, PT ;  /* 0x0000003f0800780c */ /* 0x000fe20003f44270 */
[----:B------:R-:W-:Y:S01]  /*2b710*/  IMAD.X R230, R230, 0x1, R2, P4 ;  /* 0x00000001e6e67824 */ /* 0x000fe200020e0602 */
[----:B------:R-:W-:Y:S01]  /*2b720*/  IADD3 R232, P3, PT, R232, R3, RZ ;  /* 0x00000003e8e87210 */ /* 0x000fe20007f7e0ff */
[----:B------:R-:W3:Y:S01]  /*2b730*/  LDL.LU R25, [R1+0x68] ;  /* 0x0000680001197983 */ /* 0x000ee20000300800 */
[----:B------:R-:W-:Y:S01]  /*2b740*/  SEL R13, RZ, 0x4, !P2 ;  /* 0x00000004ff0d7807 */ /* 0x000fe20005000000 */
[----:B------:R-:W-:Y:S01]  /*2b750*/  IMAD.MOV.U32 R15, RZ, RZ, R230 ;  /* 0x000000ffff0f7224 */ /* 0x000fe200078e00e6 */
[----:B------:R-:W-:Y:S01]  /*2b760*/  ISETP.GT.AND P1, PT, R8, 0x43, PT ;  /* 0x000000430800780c */ /* 0x000fe20003f24270 */
[----:B------:R-:W3:Y:S01]  /*2b770*/  LDL.LU R24, [R1+0x6c] ;  /* 0x00006c0001187983 */ /* 0x000ee20000300800 */
[----:B------:R-:W-:Y:S02]  /*2b780*/  SEL R13, R13, RZ, !P0 ;  /* 0x000000ff0d0d7207 */ /* 0x000fe40004000000 */
[----:B------:R-:W-:Y:S01]  /*2b790*/  IADD3.X R231, PT, PT, R231, R2, RZ, P3, !PT ;  /* 0x00000002e7e77210 */ /* 0x000fe20001ffe4ff */
[----:B------:R-:W3:Y:S01]  /*2b7a0*/  LDL.LU R23, [R1+0xa0] ;  /* 0x0000a00001177983 */ /* 0x000ee20000300800 */
[----:B------:R-:W-:-:S02]  /*2b7b0*/  ISETP.NE.U32.AND P2, PT, R13, RZ, PT ;  /* 0x000000ff0d00720c */ /* 0x000fc40003f45070 */
[----:B------:R-:W-:Y:S01]  /*2b7c0*/  SEL R13, RZ, 0x4, !P1 ;  /* 0x00000004ff0d7807 */ /* 0x000fe20004800000 */
[----:B------:R-:W3:Y:S03]  /*2b7d0*/  LDL.LU R19, [R1+0xa4] ;  /* 0x0000a40001137983 */ /* 0x000ee60000300800 */
[----:B------:R-:W-:-:S07]  /*2b7e0*/  SEL R13, R13, RZ, !P0 ;  /* 0x000000ff0d0d7207 */ /* 0x000fce0004000000 */
[----:B------:R1:W-:Y:S01]  /*2b7f0*/  LDGSTS.E [R12+0x3f00], desc[UR8][R14.64], P2 ;  /* 0x03f000000e0c7fae */ /* 0x0003e200091a1008 */
[----:B------:R-:W-:Y:S02]  /*2b800*/  IADD3 R246, P4, PT, R246, R3, RZ ;  /* 0x00000003f6f67210 */ /* 0x000fe40007f9e0ff */
[----:B------:R-:W-:Y:S02]  /*2b810*/  ISETP.NE.U32.AND P1, PT, R13, RZ, PT ;  /* 0x000000ff0d00720c */ /* 0x000fe40003f25070 */
[----:B-1----:R-:W-:Y:S01]  /*2b820*/  MOV R14, R232 ;  /* 0x000000e8000e7202 */ /* 0x002fe20000000f00 */
[----:B------:R-:W-:-:S05]  /*2b830*/  IMAD.MOV.U32 R15, RZ, RZ, R231 ;  /* 0x000000ffff0f7224 */ /* 0x000fca00078e00e7 */
[----:B------:R1:W-:Y:S01]  /*2b840*/  LDGSTS.E [R12+0x3f80], desc[UR8][R14.64], P2 ;  /* 0x03f800000e0c7fae */ /* 0x0003e200091a1008 */
[----:B------:R-:W-:Y:S01]  /*2b850*/  ISETP.GT.AND P2, PT, R8, 0x47, PT ;  /* 0x000000470800780c */ /* 0x000fe20003f44270 */
[----:B------:R-:W-:Y:S01]  /*2b860*/  IMAD.X R245, R245, 0x1, R2, P4 ;  /* 0x00000001f5f57824 */ /* 0x000fe200020e0602 */
[----:B------:R-:W-:Y:S02]  /*2b870*/  IADD3 R248, P3, PT, R248, R3, RZ ;  /* 0x00000003f8f87210 */ /* 0x000fe40007f7e0ff */
[----:B------:R-:W-:Y:S02]  /*2b880*/  SEL R13, RZ, 0x4, !P2 ;  /* 0x00000004ff0d7807 */ /* 0x000fe40005000000 */
[----:B------:R-:W-:Y:S02]  /*2b890*/  IADD3.X R247, PT, PT, R247, R2, RZ, P3, !PT ;  /* 0x00000002f7f77210 */ /* 0x000fe40001ffe4ff */
[----:B------:R-:W-:Y:S02]  /*2b8a0*/  SEL R13, R13, RZ, !P0 ;  /* 0x000000ff0d0d7207 */ /* 0x000fe40004000000 */
[----:B-1----:R-:W-:Y:S01]  /*2b8b0*/  MOV R14, R246 ;  /* 0x000000f6000e7202 */ /* 0x002fe20000000f00 */
[----:B------:R-:W-:Y:S01]  /*2b8c0*/  IMAD.MOV.U32 R15, RZ, RZ, R245 ;  /* 0x000000ffff0f7224 */ /* 0x000fe200078e00f5 */
[----:B------:R-:W-:-:S04]  /*2b8d0*/  ISETP.NE.U32.AND P2, PT, R13, RZ, PT ;  /* 0x000000ff0d00720c */ /* 0x000fc80003f45070 */
[----:B------:R1:W-:Y:S01]  /*2b8e0*/  LDGSTS.E [R12+0x4300], desc[UR8][R14.64], P1 ;  /* 0x043000000e0c7fae */ /* 0x0003e200089a1008 */
[-C--:B--2---:R-:W-:Y:S02]  /*2b8f0*/  IADD3 R16, P4, PT, R16, R3.reuse, RZ ;  /* 0x0000000310107210 */ /* 0x084fe40007f9e0ff */
[----:B-1----:R-:W-:Y:S01]  /*2b900*/  MOV R14, R248 ;  /* 0x000000f8000e7202 */ /* 0x002fe20000000f00 */
[----:B------:R-:W-:Y:S02]  /*2b910*/  IMAD.MOV.U32 R15, RZ, RZ, R247 ;  /* 0x000000ffff0f7224 */ /* 0x000fe400078e00f7 */
[----:B------:R1:W-:Y:S04]  /*2b920*/  STL [R1+0x24], R16 ;  /* 0x0000241001007387 */ /* 0x0003e80000100800 */
[----:B------:R2:W-:Y:S02]  /*2b930*/  LDGSTS.E [R12+0x4380], desc[UR8][R14.64], P1 ;  /* 0x043800000e0c7fae */ /* 0x0005e400089a1008 */
[----:B--2---:R-:W-:Y:S01]  /*2b940*/  MOV R14, R16 ;  /* 0x00000010000e7202 */ /* 0x004fe20000000f00 */
[----:B----4-:R-:W-:Y:S01]  /*2b950*/  IMAD.X R26, R26, 0x1, R2, P4 ;  /* 0x000000011a1a7824 */ /* 0x010fe200020e0602 */
[----:B------:R-:W-:-:S04]  /*2b960*/  IADD3 R21, P3, PT, R21, R3, RZ ;  /* 0x0000000315157210 */ /* 0x000fc80007f7e0ff */
[----:B------:R-:W-:Y:S01]  /*2b970*/  STL [R1+0x20], R26 ;  /* 0x0000201a01007387 */ /* 0x000fe20000100800 */
[----:B------:R-:W-:Y:S01]  /*2b980*/  IMAD.MOV.U32 R15, RZ, RZ, R26 ;  /* 0x000000ffff0f7224 */ /* 0x000fe200078e001a */
[----:B------:R-:W-:Y:S02]  /*2b990*/  IADD3.X R22, PT, PT, R22, R2, RZ, P3, !PT ;  /* 0x0000000216167210 */ /* 0x000fe40001ffe4ff */
[----:B------:R-:W2:Y:S04]  /*2b9a0*/  LDL.LU R27, [R1+0xac] ;  /* 0x0000ac00011b7983 */ /* 0x000ea80000300800 */
[----:B-1----:R-:W4:Y:S04]  /*2b9b0*/  LDL.LU R16, [R1+0xe4] ;  /* 0x0000e40001107983 */ /* 0x002f280000300800 */
[----:B------:R1:W-:Y:S01]  /*2b9c0*/  STL [R1+0x2c], R21 ;  /* 0x00002c1501007387 */ /* 0x0003e20000100800 */
[----:B---3--:R-:W-:-:S03]  /*2b9d0*/  IADD3 R17, P4, PT, R17, R3, RZ ;  /* 0x0000000311117210 */ /* 0x008fc60007f9e0ff */
[----:B------:R3:W-:Y:S04]  /*2b9e0*/  STL [R1+0x28], R22 ;  /* 0x0000281601007387 */ /* 0x0007e80000100800 */
[----:B------:R1:W-:Y:S01]  /*2b9f0*/  LDGSTS.E [R12+0x4700], desc[UR8][R14.64], P2 ;  /* 0x047000000e0c7fae */ /* 0x0003e200091a1008 */
[----:B------:R-:W-:-:S03]  /*2ba00*/  IMAD.X R20, R20, 0x1, R2, P4 ;  /* 0x0000000114147824 */ /* 0x000fc600020e0602 */
[----:B------:R-:W-:Y:S04]  /*2ba10*/  STL [R1+0x64], R17 ;  /* 0x0000641101007387 */ /* 0x000fe80000100800 */
[----:B------:R-:W4:Y:S01]  /*2ba20*/  LDL.LU R28, [R1+0xa8] ;  /* 0x0000a800011c7983 */ /* 0x000f220000300800 */
[----:B-1----:R-:W-:Y:S01]  /*2ba30*/  MOV R14, R21 ;  /* 0x00000015000e7202 */ /* 0x002fe20000000f00 */
[----:B------:R-:W-:Y:S02]  /*2ba40*/  IMAD.MOV.U32 R15, RZ, RZ, R22 ;  /* 0x000000ffff0f7224 */ /* 0x000fe400078e0016 */
[----:B------:R1:W-:Y:S04]  /*2ba50*/  STL [R1+0x60], R20 ;  /* 0x0000601401007387 */ /* 0x0003e80000100800 */
[----:B------:R-:W4:Y:S04]  /*2ba60*/  LDL.LU R21, [R1+0xe0] ;  /* 0x0000e00001157983 */ /* 0x000f280000300800 */
[----:B------:R1:W-:Y:S04]  /*2ba70*/  LDGSTS.E [R12+0x4780], desc[UR8][R14.64], P2 ;  /* 0x047800000e0c7fae */ /* 0x0003e800091a1008 */
[----:B---3--:R-:W3:Y:S01]  /*2ba80*/  LDL.LU R22, [R1+0xe8] ;  /* 0x0000e80001167983 */ /* 0x008ee20000300800 */
[----:B-1----:R-:W-:Y:S01]  /*2ba90*/  IMAD.MOV.U32 R15, RZ, RZ, R20 ;  /* 0x000000ffff0f7224 */ /* 0x002fe200078e0014 */
[----:B------:R-:W-:-:S02]  /*2baa0*/  MOV R14, R17 ;  /* 0x00000011000e7202 */ /* 0x000fc40000000f00 */
[----:B------:R-:W3:Y:S04]  /*2bab0*/  LDL.LU R20, [R1+0xec] ;  /* 0x0000ec0001147983 */ /* 0x000ee80000300800 */
[----:B------:R-:W3:Y:S04]  /*2bac0*/  LDL.LU R26, [R1+0x120] ;  /* 0x00012000011a7983 */ /* 0x000ee80000300800 */
[----:B------:R-:W3:Y:S01]  /*2bad0*/  LDL.LU R17, [R1+0x124] ;  /* 0x0001240001117983 */ /* 0x000ee20000300800 */
[----:B------:R-:W-:-:S04]  /*2bae0*/  ISETP.GT.AND P1, PT, R8, 0x4b, PT ;  /* 0x0000004b0800780c */ /* 0x000fc80003f24270 */
[----:B------:R-:W-:-:S04]  /*2baf0*/  SEL R13, RZ, 0x4, !P1 ;  /* 0x00000004ff0d7807 */ /* 0x000fc80004800000 */
[----:B------:R-:W-:-:S04]  /*2bb00*/  SEL R13, R13, RZ, !P0 ;  /* 0x000000ff0d0d7207 */ /* 0x000fc80004000000 */
[----:B------:R-:W-:Y:S02]  /*2bb10*/  ISETP.NE.U32.AND P1, PT, R13, RZ, PT ;  /* 0x000000ff0d00720c */ /* 0x000fe40003f25070 */
[-C--:B------:R-:W-:Y:S02]  /*2bb20*/  IADD3 R24, P3, PT, R24, R3.reuse, RZ ;  /* 0x0000000318187210 */ /* 0x080fe40007f7e0ff */
[----:B------:R-:W-:Y:S02]  /*2bb30*/  IADD3 R19, P4, PT, R19, R3, RZ ;  /* 0x0000000313137210 */ /* 0x000fe40007f9e0ff */
[----:B------:R-:W-:Y:S02]  /*2bb40*/  ISETP.GT.AND P2, PT, R8, 0x4f, PT ;  /* 0x0000004f0800780c */ /* 0x000fe40003f44270 */
[----:B------:R-:W-:Y:S01]  /*2bb50*/  IADD3.X R25, PT, PT, R25, R2, RZ, P3, !PT ;  /* 0x0000000219197210 */ /* 0x000fe20001ffe4ff */
[----:B------:R-:W-:Y:S01]  /*2bb60*/  IMAD.X R23, R23, 0x1, R2, P4 ;  /* 0x0000000117177824 */ /* 0x000fe200020e0602 */
[----:B------:R-:W-:Y:S01]  /*2bb70*/  SEL R13, RZ, 0x4, !P2 ;  /* 0x00000004ff0d7807 */ /* 0x000fe20005000000 */
[----:B------:R-:W-:Y:S04]  /*2bb80*/  STL [R1+0x6c], R24 ;  /* 0x00006c1801007387 */ /* 0x000fe80000100800 */
[----:B------:R1:W-:Y:S01]  /*2bb90*/  LDGSTS.E [R12+0x4b00], desc[UR8][R14.64], P1 ;  /* 0x04b000000e0c7fae */ /* 0x0003e200089a1008 */
[----:B------:R-:W-:-:S03]  /*2bba0*/  SEL R13, R13, RZ, !P0 ;  /* 0x000000ff0d0d7207 */ /* 0x000fc60004000000 */
[----:B------:R1:W-:Y:S04]  /*2bbb0*/  STL [R1+0x68], R25 ;  /* 0x0000681901007387 */ /* 0x0003e80000100800 */
[----:B------:R-:W-:Y:S01]  /*2bbc0*/  STL [R1+0xa4], R19 ;  /* 0x0000a41301007387 */ /* 0x000fe20000100800 */
[----:B-1----:R-:W-:Y:S01]  /*2bbd0*/  MOV R14, R24 ;  /* 0x00000018000e7202 */ /* 0x002fe20000000f00 */
[----:B------:R-:W-:Y:S02]  /*2bbe0*/  IMAD.MOV.U32 R15, RZ, RZ, R25 ;  /* 0x000000ffff0f7224 */ /* 0x000fe400078e0019 */
[----:B------:R1:W-:Y:S04]  /*2bbf0*/  STL [R1+0xa0], R23 ;  /* 0x0000a01701007387 */ /* 0x0003e80000100800 */
[----:B------:R-:W3:Y:S01]  /*2bc00*/  LDL.LU R25, [R1+0x128] ;  /* 0x0001280001197983 */ /* 0x000ee20000300800 */
[----:B------:R-:W-:-:S03]  /*2bc10*/  ISETP.NE.U32.AND P2, PT, R13, RZ, PT ;  /* 0x000000ff0d00720c */ /* 0x000fc60003f45070 */
[----:B------:R-:W3:Y:S04]  /*2bc20*/  LDL.LU R24, [R1+0x12c] ;  /* 0x00012c0001187983 */ /* 0x000ee80000300800 */
[----:B------:R1:W-:Y:S01]  /*2bc30*/  LDGSTS.E [R12+0x4b80], desc[UR8][R14.64], P1 ;  /* 0x04b800000e0c7fae */ /* 0x0003e200089a1008 */
[----:B------:R-:W-:-:S04]  /*2bc40*/  ISETP.GT.AND P1, PT, R8, 0x53, PT ;  /* 0x000000530800780c */ /* 0x000fc80003f24270 */
[----:B------:R-:W-:Y:S01]  /*2bc50*/  SEL R13, RZ, 0x4, !P1 ;  /* 0x00000004ff0d7807 */ /* 0x000fe20004800000 */
[----:B-1----:R-:W-:Y:S01]  /*2bc60*/  IMAD.MOV.U32 R15, RZ, RZ, R23 ;  /* 0x000000ffff0f7224 */ /* 0x002fe200078e0017 */
[----:B------:R-:W-:Y:S01]  /*2bc70*/  MOV R14, R19 ;  /* 0x00000013000e7202 */ /* 0x000fe20000000f00 */
[----:B------:R-:W3:Y:S04]  /*2bc80*/  LDL.LU R23, [R1+0x160] ;  /* 0x0001600001177983 */ /* 0x000ee80000300800 */
[----:B------:R-:W3:Y:S01]  /*2bc90*/  LDL.LU R19, [R1+0x164] ;  /* 0x0001640001137983 */ /* 0x000ee20000300800 */
[----:B------:R-:W-:-:S03]  /*2bca0*/  SEL R13, R13, RZ, !P0 ;  /* 0x000000ff0d0d7207 */ /* 0x000fc60004000000 */
[----:B------:R1:W-:Y:S01]  /*2bcb0*/  LDGSTS.E [R12+0x4f00], desc[UR8][R14.64], P2 ;  /* 0x04f000000e0c7fae */ /* 0x0003e200091a1008 */
[----:B------:R-:W-:Y:S02]  /*2bcc0*/  ISETP.NE.U32.AND P1, PT, R13, RZ, PT ;  /* 0x000000ff0d00720c */ /* 0x000fe40003f25070 */
[-C--:B--2---:R-:W-:Y:S02]  /*2bcd0*/  IADD3 R27, P3, PT, R27, R3.reuse, RZ ;  /* 0x000000031b1b7210 */ /* 0x084fe40007f7e0ff */
[----:B----4-:R-:W-:Y:S02]  /*2bce0*/  IADD3 R16, P4, PT, R16, R3, RZ ;  /* 0x0000000310107210 */ /* 0x010fe40007f9e0ff */
[----:B-1----:R-:W-:Y:S01]  /*2bcf0*/  MOV R14, R27 ;  /* 0x0000001b000e7202 */ /* 0x002fe20000000f00 */
[----:B------:R-:W-:Y:S01]  /*2bd00*/  STL [R1+0xac], R27 ;  /* 0x0000ac1b01007387 */ /* 0x000fe20000100800 */
[----:B------:R-:W-:-:S05]  /*2bd10*/  IADD3.X R28, PT, PT, R28, R2, RZ, P3, !PT ;  /* 0x000000021c1c7210 */ /* 0x000fca0001ffe4ff */
[----:B------:R-:W-:Y:S01]  /*2bd20*/  IMAD.MOV.U32 R15, RZ, RZ, R28 ;  /* 0x000000ffff0f7224 */ /* 0x000fe200078e001c */
[----:B------:R-:W-:Y:S01]  /*2bd30*/  STL [R1+0xa8], R28 ;  /* 0x0000a81c01007387 */ /* 0x000fe20000100800 */
[----:B------:R-:W-:-:S03]  /*2bd40*/  IMAD.X R21, R21, 0x1, R2, P4 ;  /* 0x0000000115157824 */ /* 0x000fc600020e0602 */
[----:B------:R1:W-:Y:S04]  /*2bd50*/  LDGSTS.E [R12+0x4f80], desc[UR8][R14.64], P2 ;  /* 0x04f800000e0c7fae */ /* 0x0003e800091a1008 */
[----:B------:R-:W-:Y:S04]  /*2bd60*/  STL [R1+0xe4], R16 ;  /* 0x0000e41001007387 */ /* 0x000fe80000100800 */
[----:B------:R2:W-:Y:S01]  /*2bd70*/  STL [R1+0xe0], R21 ;  /* 0x0000e01501007387 */ /* 0x0005e20000100800 */
[----:B-1----:R-:W-:Y:S01]  /*2bd80*/  MOV R14, R16 ;  /* 0x00000010000e7202 */ /* 0x002fe20000000f00 */
[----:B------:R-:W-:Y:S01]  /*2bd90*/  IMAD.MOV.U32 R15, RZ, RZ, R21 ;  /* 0x000000ffff0f7224 */ /* 0x000fe200078e0015 */
[-C--:B---3--:R-:W-:Y:S01]  /*2bda0*/  IADD3 R20, P3, PT, R20, R3.reuse, RZ ;  /* 0x0000000314147210 */ /* 0x088fe20007f7e0ff */
[----:B--2---:R-:W2:Y:S03]  /*2bdb0*/  LDL.LU R21, [R1+0x16c] ;  /* 0x00016c0001157983 */ /* 0x004ea60000300800 */
[----:B------:R-:W-:Y:S01]  /*2bdc0*/  IADD3.X R22, PT, PT, R22, R2, RZ, P3, !PT ;  /* 0x0000000216167210 */ /* 0x000fe20001ffe4ff */
[----:B------:R-:W3:Y:S01]  /*2bdd0*/  LDL.LU R16, [R1+0x1a4] ;  /* 0x0001a40001107983 */ /* 0x000ee20000300800 */
[----:B------:R-:W-:-:S03]  /*2bde0*/  IADD3 R17, P4, PT, R17, R3, RZ ;  /* 0x0000000311117210 */ /* 0x000fc60007f9e0ff */
[----:B------:R-:W-:Y:S02]  /*2bdf0*/  STL [R1+0xec], R20 ;  /* 0x0000ec1401007387 */ /* 0x000fe40000100800 */
[----:B------:R-:W-:Y:S02]  /*2be00*/  IMAD.X R26, R26, 0x1, R2, P4 ;  /* 0x000000011a1a7824 */ /* 0x000fe400020e0602 */
[----:B------:R1:W-:Y:S04]  /*2be10*/  LDGSTS.E [R12+0x5300], desc[UR8][R14.64], P1 ;  /* 0x053000000e0c7fae */ /* 0x0003e800089a1008 */
[----:B------:R4:W-:Y:S04]  /*2be20*/  STL [R1+0xe8], R22 ;  /* 0x0000e81601007387 */ /* 0x0009e80000100800 */
[----:B------:R4:W-:Y:S01]  /*2be30*/  STL [R1+0x124], R17 ;  /* 0x0001241101007387 */ /* 0x0009e20000100800 */
[----:B-1----:R-:W-:Y:S01]  /*2be40*/  IMAD.MOV.U32 R15, RZ, RZ, R22 ;  /* 0x000000ffff0f7224 */ /* 0x002fe200078e0016 */
[----:B------:R-:W-:-:S02]  /*2be50*/  MOV R14, R20 ;  /* 0x00000014000e7202 */ /* 0x000fc40000000f00 */
[----:B----4-:R-:W4:Y:S04]  /*2be60*/  LDL.LU R22, [R1+0x168] ;  /* 0x0001680001167983 */ /* 0x010f280000300800 */
        /* <DEDUP_REMOVED lines=8> */
[----:B-1----:R-:W-:Y:S01]  /*2bef0*/  MOV R14, R17 ;  /* 0x00000011000e7202 */ /* 0x002fe20000000f00 */
[----:B------:R-:W-:Y:S01]  /*2bf00*/  IMAD.MOV.U32 R15, RZ, RZ, R26 ;  /* 0x000000ffff0f7224 */ /* 0x000fe200078e001a */
[----:B------:R-:W4:Y:S01]  /*2bf10*/  LDL.LU R17, [R1+0x1e4] ;  /* 0x0001e40001117983 */ /* 0x000f220000300800 */
[----:B------:R-:W-:-:S04]  /*2bf20*/  IADD3 R24, P3, PT, R24, R3, RZ ;  /* 0x0000000318187210 */ /* 0x000fc80007f7e0ff */
[----:B------:R-:W-:Y:S01]  /*2bf30*/  IADD3.X R25, PT, PT, R25, R2, RZ, P3, !PT ;  /* 0x0000000219197210 */ /* 0x000fe20001ffe4ff */
[----:B------:R-:W-:Y:S01]  /*2bf40*/  STL [R1+0x12c], R24 ;  /* 0x00012c1801007387 */ /* 0x000fe20000100800 */
[----:B------:R-:W-:-:S03]  /*2bf50*/  ISETP.GT.AND P1, PT, R8, 0x5b, PT ;  /* 0x0000005b0800780c */ /* 0x000fc60003f24270 */
[----:B------:R1:W-:Y:S01]  /*2bf60*/  STL [R1+0x128], R25 ;  /* 0x0001281901007387 */ /* 0x0003e20000100800 */
[----:B------:R-:W-:-:S03]  /*2bf70*/  SEL R13, RZ, 0x4, !P1 ;  /* 0x00000004ff0d7807 */ /* 0x000fc60004800000 */
[----:B------:R1:W-:Y:S01]  /*2bf80*/  LDGSTS.E [R12+0x5700], desc[UR8][R14.64], P2 ;  /* 0x057000000e0c7fae */ /* 0x0003e200091a1008 */
[----:B------:R-:W-:Y:S02]  /*2bf90*/  IADD3 R19, P4, PT, R19, R3, RZ ;  /* 0x0000000313137210 */ /* 0x000fe40007f9e0ff */
[----:B-1----:R-:W-:Y:S01]  /*2bfa0*/  MOV R14, R24 ;  /* 0x00000018000e7202 */ /* 0x002fe20000000f00 */
[----:B------:R-:W-:Y:S02]  /*2bfb0*/  IMAD.MOV.U32 R15, RZ, RZ, R25 ;  /* 0x000000ffff0f7224 */ /* 0x000fe400078e0019 */
[----:B------:R-:W-:Y:S01]  /*2bfc0*/  STL [R1+0x164], R19 ;  /* 0x0001641301007387 */ /* 0x000fe20000100800 */
[----:B------:R-:W-:-:S03]  /*2bfd0*/  IMAD.X R23, R23, 0x1, R2, P4 ;  /* 0x0000000117177824 */ /* 0x000fc600020e0602 */
[----:B------:R-:W4:Y:S01]  /*2bfe0*/  LDL.LU R28, [R1+0x1a8] ;  /* 0x0001a800011c7983 */ /* 0x000f220000300800 */
[----:B------:R-:W-:-:S03]  /*2bff0*/  SEL R13, R13, RZ, !P0 ;  /* 0x000000ff0d0d7207 */ /* 0x000fc60004000000 */
[----:B------:R1:W-:Y:S04]  /*2c000*/  STL [R1+0x160], R23 ;  /* 0x0001601701007387 */ /* 0x0003e80000100800 */
[----:B------:R-:W4:Y:S04]  /*2c010*/  LDL.LU R25, [R1+0x1e0] ;  /* 0x0001e00001197983 */ /* 0x000f280000300800 */
[----:B------:R1:W-:Y:S04]  /*2c020*/  LDGSTS.E [R12+0x5780], desc[UR8][R14.64], P2 ;  /* 0x057800000e0c7fae */ /* 0x0003e800091a1008 */
[----:B------:R-:W4:Y:S01]  /*2c030*/  LDL.LU R26, [R1+0x1e8] ;  /* 0x0001e800011a7983 */ /* 0x000f220000300800 */
[----:B------:R-:W-:Y:S01]  /*2c040*/  ISETP.NE.U32.AND P1, PT, R13, RZ, PT ;  /* 0x000000ff0d00720c */ /* 0x000fe20003f25070 */
[----:B-1----:R-:W-:Y:S01]  /*2c050*/  IMAD.MOV.U32 R15, RZ, RZ, R23 ;  /* 0x000000ffff0f7224 */ /* 0x002fe200078e0017 */
[----:B------:R-:W-:Y:S01]  /*2c060*/  MOV R14, R19 ;  /* 0x00000013000e7202 */ /* 0x000fe20000000f00 */
[----:B------:R-:W4:Y:S04]  /*2c070*/  LDL.LU R23, [R1+0x1ec] ;  /* 0x0001ec0001177983 */ /* 0x000f280000300800 */
[----:B------:R-:W4:Y:S04]  /*2c080*/  LDL.LU R24, [R1+0x220] ;  /* 0x0002200001187983 */ /* 0x000f280000300800 */
[----:B------:R-:W4:Y:S04]  /*2c090*/  LDL.LU R19, [R1+0x224] ;  /* 0x0002240001137983 */ /* 0x000f280000300800 */
[----:B------:R1:W-:Y:S01]  /*2c0a0*/  LDGSTS.E [R12+0x5b00], desc[UR8][R14.64], P1 ;  /* 0x05b000000e0c7fae */ /* 0x0003e200089a1008 */
[----:B--2---:R-:W-:-:S02]  /*2c0b0*/  IADD3 R21, P3, PT, R21, R3, RZ ;  /* 0x0000000315157210 */ /* 0x004fc40007f7e0ff */
[----:B---3--:R-:W-:-:S03]  /*2c0c0*/  IADD3 R16, P4, PT, R16, R3, RZ ;  /* 0x0000000310107210 */ /* 0x008fc60007f9e0ff */
[----:B------:R-:W-:Y:S01]  /*2c0d0*/  STL [R1+0x16c], R21 ;  /* 0x00016c1501007387 */ /* 0x000fe20000100800 */
[----:B-1----:R-:W-:Y:S02]  /*2c0e0*/  MOV R14, R21 ;  /* 0x00000015000e7202 */ /* 0x002fe40000000f00 */
[----:B----4-:R-:W-:-:S05]  /*2c0f0*/  IADD3.X R22, PT, PT, R22, R2, RZ, P3, !PT ;  /* 0x0000000216167210 */ /* 0x010fca0001ffe4ff */
[----:B------:R1:W-:Y:S01]  /*2c100*/  STL [R1+0x168], R22 ;  /* 0x0001681601007387 */ /* 0x0003e20000100800 */
[----:B------:R-:W-:-:S03]  /*2c110*/  IMAD.X R20, R20, 0x1, R2, P4 ;  /* 0x0000000114147824 */ /* 0x000fc600020e0602 */
[----:B------:R-:W-:Y:S01]  /*2c120*/  STL [R1+0x1a4], R16 ;  /* 0x0001a41001007387 */ /* 0x000fe20000100800 */
[----:B------:R-:W-:-:S03]  /*2c130*/  IMAD.MOV.U32 R15, RZ, RZ, R22 ;  /* 0x000000ffff0f7224 */ /* 0x000fc600078e0016 */
[----:B------:R2:W-:Y:S04]  /*2c140*/  STL [R1+0x1a0], R20 ;  /* 0x0001a01401007387 */ /* 0x0005e80000100800 */
[----:B-1----:R-:W3:Y:S04]  /*2c150*/  LDL.LU R22, [R1+0x228] ;  /* 0x0002280001167983 */ /* 0x002ee80000300800 */
[----:B------:R-:W4:Y:S04]  /*2c160*/  LDL.LU R21, [R1+0x22c] ;  /* 0x00022c0001157983 */ /* 0x000f280000300800 */
[----:B------:R1:W-:Y:S02]  /*2c170*/  LDGSTS.E [R12+0x5b80], desc[UR8][R14.64], P1 ;  /* 0x05b800000e0c7fae */ /* 0x0003e400089a1008 */
[----:B-1----:R-:W-:Y:S01]  /*2c180*/  IMAD.MOV.U32 R15, RZ, RZ, R20 ;  /* 0x000000ffff0f7224 */ /* 0x002fe200078e0014 */
[----:B------:R-:W-:Y:S01]  /*2c190*/  MOV R14, R16 ;  /* 0x00000010000e7202 */ /* 0x000fe20000000f00 */
        /* <DEDUP_REMOVED lines=10> */
[----:B------:R-:W-:Y:S02]  /*2c240*/  IADD3.X R28, PT, PT, R28, R2, RZ, P3, !PT ;  /* 0x000000021c1c7210 */ /* 0x000fe40001ffe4ff */
[----:B------:R-:W-:Y:S02]  /*2c250*/  IADD3 R17, P4, PT, R17, R3, RZ ;  /* 0x0000000311117210 */ /* 0x000fe40007f9e0ff */
[----:B------:R-:W-:Y:S01]  /*2c260*/  ISETP.NE.U32.AND P1, PT, R13, RZ, PT ;  /* 0x000000ff0d00720c */ /* 0x000fe20003f25070 */
[----:B------:R1:W-:Y:S02]  /*2c270*/  LDGSTS.E [R12+0x5f00], desc[UR8][R14.64], P2 ;  /* 0x05f000000e0c7fae */ /* 0x0003e400091a1008 */
[----:B------:R-:W-:Y:S02]  /*2c280*/  IMAD.X R25, R25, 0x1, R2, P4 ;  /* 0x0000000119197824 */ /* 0x000fe400020e0602 */
[----:B------:R-:W-:Y:S01]  /*2c290*/  STL [R1+0x1ac], R27 ;  /* 0x0001ac1b01007387 */ /* 0x000fe20000100800 */
[----:B-1----:R-:W-:Y:S01]  /*2c2a0*/  MOV R14, R27 ;  /* 0x0000001b000e7202 */ /* 0x002fe20000000f00 */
[----:B------:R-:W-:-:S02]  /*2c2b0*/  IMAD.MOV.U32 R15, RZ, RZ, R28 ;  /* 0x000000ffff0f7224 */ /* 0x000fc400078e001c */
[----:B------:R-:W-:Y:S01]  /*2c2c0*/  STL [R1+0x1a8], R28 ;  /* 0x0001a81c01007387 */ /* 0x000fe20000100800 */
[----:B------:R-:W-:-:S03]  /*2c2d0*/  IADD3 R23, P3, PT, R23, R3, RZ ;  /* 0x0000000317177210 */ /* 0x000fc60007f7e0ff */
[----:B------:R1:W-:Y:S01]  /*2c2e0*/  LDGSTS.E [R12+0x5f80], desc[UR8][R14.64], P2 ;  /* 0x05f800000e0c7fae */ /* 0x0003e200091a1008 */
[----:B------:R-:W-:-:S03]  /*2c2f0*/  IADD3.X R26, PT, PT, R26, R2, RZ, P3, !PT ;  /* 0x000000021a1a7210 */ /* 0x000fc60001ffe4ff */
[----:B------:R-:W-:Y:S01]  /*2c300*/  STL [R1+0x1e4], R17 ;  /* 0x0001e41101007387 */ /* 0x000fe20000100800 */
[----:B------:R-:W-:-:S03]  /*2c310*/  IADD3 R19, P4, PT, R19, R3, RZ ;  /* 0x0000000313137210 */ /* 0x000fc60007f9e0ff */
[----:B------:R1:W-:Y:S02]  /*2c320*/  STL [R1+0x1e0], R25 ;  /* 0x0001e01901007387 */ /* 0x0003e40000100800 */
[----:B-1----:R-:W-:Y:S01]  /*2c330*/  MOV R14, R17 ;  /* 0x00000011000e7202 */ /* 0x002fe20000000f00 */
[----:B------:R-:W-:Y:S02]  /*2c340*/  IMAD.MOV.U32 R15, RZ, RZ, R25 ;  /* 0x000000ffff0f7224 */ /* 0x000fe400078e0019 */
[----:B------:R-:W-:Y:S01]  /*2c350*/  IMAD.X R24, R24, 0x1, R2, P4 ;  /* 0x0000000118187824 */ /* 0x000fe200020e0602 */
[----:B------:R-:W2:Y:S04]  /*2c360*/  LDL.LU R25, [R1+0x26c] ;  /* 0x00026c0001197983 */ /* 0x000ea80000300800 */
[----:B------:R-:W2:Y:S04]  /*2c370*/  LDL.LU R17, [R1+0x2a4] ;  /* 0x0002a40001117983 */ /* 0x000ea80000300800 */
[----:B------:R-:W-:Y:S04]  /*2c380*/  STL [R1+0x1ec], R23 ;  /* 0x0001ec1701007387 */ /* 0x000fe80000100800 */
[----:B------:R1:W-:Y:S04]  /*2c390*/  LDGSTS.E [R12+0x6300], desc[UR8][R14.64], P1 ;  /* 0x063000000e0c7fae */ /* 0x0003e800089a1008 */
[----:B------:R1:W-:Y:S04]  /*2c3a0*/  STL [R1+0x1e8], R26 ;  /* 0x0001e81a01007387 */ /* 0x0003e80000100800 */
[----:B------:R1:W-:Y:S02]  /*2c3b0*/  STL [R1+0x224], R19 ;  /* 0x0002241301007387 */ /* 0x0003e40000100800 */
[----:B-1----:R-:W-:Y:S01]  /*2c3c0*/  IMAD.MOV.U32 R15, RZ, RZ, R26 ;  /* 0x000000ffff0f7224 */ /* 0x002fe200078e001a */
[----:B------:R-:W-:Y:S01]  /*2c3d0*/  MOV R14, R23 ;  /* 0x00000017000e7202 */ /* 0x000fe20000000f00 */
[----:B------:R-:W2:Y:S04]  /*2c3e0*/  LDL.LU R26, [R1+0x268] ;  /* 0x00026800011a7983 */ /* 0x000ea80000300800 */
[----:B------:R1:W-:Y:S04]  /*2c3f0*/  STL [R1+0x220], R24 ;  /* 0x0002201801007387 */ /* 0x0003e80000100800 */
[----:B------:R-:W2:Y:S04]  /*2c400*/  LDL.LU R23, [R1+0x2a0] ;  /* 0x0002a00001177983 */ /* 0x000ea80000300800 */
[----:B------:R1:W-:Y:S02]  /*2c410*/  LDGSTS.E [R12+0x6380], desc[UR8][R14.64], P1 ;  /* 0x063800000e0c7fae */ /* 0x0003e400089a1008 */
[----:B-1----:R-:W-:-:S02]  /*2c420*/  MOV R14, R19 ;  /* 0x00000013000e7202 */ /* 0x002fc40000000f00 */
[----:B------:R-:W2:Y:S01]  /*2c430*/  LDL.LU R19, [R1+0x2ac] ;  /* 0x0002ac0001137983 */ /* 0x000ea20000300800 */
[----:B------:R-:W-:-:S03]  /*2c440*/  IMAD.MOV.U32 R15, RZ, RZ, R24 ;  /* 0x000000ffff0f7224 */ /* 0x000fc600078e0018 */
[----:B------:R-:W2:Y:S01]  /*2c450*/  LDL.LU R27, [R1+0x2e4] ;  /* 0x0002e400011b7983 */ /* 0x000ea20000300800 */
[----:B----4-:R-:W-:-:S04]  /*2c460*/  IADD3 R21, P3, PT, R21, R3, RZ ;  /* 0x0000000315157210 */ /* 0x010fc80007f7e0ff */
[----:B---3--:R-:W-:Y:S01]  /*2c470*/  IADD3.X R22, PT, PT, R22, R2, RZ, P3, !PT ;  /* 0x0000000216167210 */ /* 0x008fe20001ffe4ff */
[----:B------:R-:W-:Y:S04]  /*2c480*/  STL [R1+0x22c], R21 ;  /* 0x00022c1501007387 */ /* 0x000fe80000100800 */
[----:B------:R1:W-:Y:S01]  /*2c490*/  STL [R1+0x228], R22 ;  /* 0x0002281601007387 */ /* 0x0003e20000100800 */
[----:B--2---:R-:W-:-:S05]  /*2c4a0*/  IADD3 R16, P4, PT, R16, R3, RZ ;  /* 0x0000000310107210 */ /* 0x004fca0007f9e0ff */
[----:B------:R-:W-:Y:S01]  /*2c4b0*/  IMAD.X R20, R20, 0x1, R2, P4 ;  /* 0x0000000114147824 */ /* 0x000fe200020e0602 */
[----:B------:R-:W-:Y:S04]  /*2c4c0*/  STL [R1+0x264], R16 ;  /* 0x0002641001007387 */ /* 0x000fe80000100800 */
[----:B------:R-:W2:Y:S04]  /*2c4d0*/  LDL.LU R24, [R1+0x2a8] ;  /* 0x0002a80001187983 */ /* 0x000ea80000300800 */
[----:B------:R3:W-:Y:S04]  /*2c4e0*/  STL [R1+0x260], R20 ;  /* 0x0002601401007387 */ /* 0x0007e80000100800 */
[----:B------:R-:W4:Y:S01]  /*2c4f0*/  LDL.LU R28, [R1+0x2e0] ;  /* 0x0002e000011c7983 */ /* 0x000f220000300800 */
[----:B------:R-:W-:-:S04]  /*2c500*/  ISETP.GT.AND P2, PT, R8, 0x67, PT ;  /* 0x000000670800780c */ /* 0x000fc80003f44270 */
[----:B------:R-:W-:-:S04]  /*2c510*/  SEL R13, RZ, 0x4, !P2 ;  /* 0x00000004ff0d7807 */ /* 0x000fc80005000000 */
[----:B------:R-:W-:-:S04]  /*2c520*/  SEL R13, R13, RZ, !P0 ;  /* 0x000000ff0d0d7207 */ /* 0x000fc80004000000 */
[----:B------:R-:W-:Y:S02]  /*2c530*/  ISETP.NE.U32.AND P2, PT, R13, RZ, PT ;  /* 0x000000ff0d00720c */ /* 0x000fe40003f45070 */
[----:B------:R-:W-:-:S04]  /*2c540*/  ISETP.GT.AND P1, PT, R8, 0x6b, PT ;  /* 0x0000006b0800780c */ /* 0x000fc80003f24270 */
[----:B------:R-:W-:-:S07]  /*2c550*/  SEL R13, RZ, 0x4, !P1 ;  /* 0x00000004ff0d7807 */ /* 0x000fce0004800000 */
[----:B------:R1:W-:Y:S01]  /*2c560*/  LDGSTS.E [R12+0x6700], desc[UR8][R14.64], P2 ;  /* 0x067000000e0c7fae */ /* 0x0003e200091a1008 */
[----:B------:R-:W-:Y:S02]  /*2c570*/  SEL R13, R13, RZ, !P0 ;  /* 0x000000ff0d0d7207 */ /* 0x000fe40004000000 */
[----:B-1----:R-:W-:Y:S01]  /*2c580*/  MOV R14, R21 ;  /* 0x00000015000e7202 */ /* 0x002fe20000000f00 */
[----:B------:R-:W-:Y:S02]  /*2c590*/  IMAD.MOV.U32 R15, RZ, RZ, R22 ;  /* 0x000000ffff0f7224 */ /* 0x000fe400078e0016 */
[----:B------:R-:W4:Y:S04]  /*2c5a0*/  LDL.LU R22, [R1+0x2e8] ;  /* 0x0002e80001167983 */ /* 0x000f280000300800 */
[----:B------:R1:W-:Y:S04]  /*2c5b0*/  LDGSTS.E [R12+0x6780], desc[UR8][R14.64], P2 ;  /* 0x067800000e0c7fae */ /* 0x0003e800091a1008 */
[----:B------:R-:W4:Y:S01]  /*2c5c0*/  LDL.LU R21, [R1+0x2ec] ;  /* 0x0002ec0001157983 */ /* 0x000f220000300800 */
[----:B------:R-:W-:Y:S01]  /*2c5d0*/  ISETP.NE.U32.AND P1, PT, R13, RZ, PT ;  /* 0x000000ff0d00720c */ /* 0x000fe20003f25070 */
[----:B-1----:R-:W-:Y:S01]  /*2c5e0*/  IMAD.MOV.U32 R15, RZ, RZ, R20 ;  /* 0x000000ffff0f7224 */ /* 0x002fe200078e0014 */
[----:B------:R-:W-:Y:S01]  /*2c5f0*/  MOV R14, R16 ;  /* 0x00000010000e7202 */ /* 0x000fe20000000f00 */
[----:B---3--:R-:W3:Y:S04]  /*2c600*/  LDL.LU R20, [R1+0x320] ;  /* 0x0003200001147983 */ /* 0x008ee80000300800 */
[----:B------:R-:W3:Y:S01]  /*2c610*/  LDL.LU R16, [R1+0x324] ;  /* 0x0003240001107983 */ /* 0x000ee20000300800 */
[----:B------:R-:W-:-:S02]  /*2c620*/  IADD3 R25, P3, PT, R25, R3, RZ ;  /* 0x0000000319197210 */ /* 0x000fc40007f7e0ff */
[----:B------:R-:W-:-:S03]  /*2c630*/  IADD3 R17, P4, PT, R17, R3, RZ ;  /* 0x0000000311117210 */ /* 0x000fc60007f9e0ff */
[----:B------:R1:W-:Y:S01]  /*2c640*/  LDGSTS.E [R12+0x6b00], desc[UR8][R14.64], P1 ;  /* 0x06b000000e0c7fae */ /* 0x0003e200089a1008 */
[----:B------:R-:W-:Y:S02]  /*2c650*/  ISETP.GT.AND P2, PT, R8, 0x6f, PT ;  /* 0x0000006f0800780c */ /* 0x000fe40003f44270 */
[----:B------:R-:W-:Y:S01]  /*2c660*/  IADD3.X R26, PT, PT, R26, R2, RZ, P3, !PT ;  /* 0x000000021a1a7210 */ /* 0x000fe20001ffe4ff */
[----:B------:R-:W-:Y:S01]  /*2c670*/  STL [R1+0x26c], R25 ;  /* 0x00026c1901007387 */ /* 0x000fe20000100800 */
[----:B------:R-:W-:-:S03]  /*2c680*/  SEL R13, RZ, 0x4, !P2 ;  /* 0x00000004ff0d7807 */ /* 0x000fc60005000000 */
[----:B------:R1:W-:Y:S01]  /*2c690*/  STL [R1+0x268], R26 ;  /* 0x0002681a01007387 */ /* 0x0003e20000100800 */
[----:B------:R-:W-:-:S03]  /*2c6a0*/  IMAD.X R23, R23, 0x1, R2, P4 ;  /* 0x0000000117177824 */ /* 0x000fc600020e0602 */
[----:B------:R-:W-:Y:S01]  /*2c6b0*/  STL [R1+0x2a4], R17 ;  /* 0x0002a41101007387 */ /* 0x000fe20000100800 */
[----:B-1----:R-:W-:Y:S01]  /*2c6c0*/  IMAD.MOV.U32 R15, RZ, RZ, R26 ;  /* 0x000000ffff0f7224 */ /* 0x002fe200078e001a */
[----:B------:R-:W-:Y:S02]  /*2c6d0*/  MOV R14, R25 ;  /* 0x00000019000e7202 */ /* 0x000fe40000000f00 */
[----:B------:R1:W-:Y:S01]  /*2c6e0*/  STL [R1+0x2a0], R23 ;  /* 0x0002a01701007387 */ /* 0x0003e20000100800 */
[----:B------:R-:W-:-:S03]  /*2c6f0*/  SEL R13, R13, RZ, !P0 ;  /* 0x000000ff0d0d7207 */ /* 0x000fc60004000000 */
[----:B------:R-:W3:Y:S04]  /*2c700*/  LDL.LU R26, [R1+0x328] ;  /* 0x00032800011a7983 */ /* 0x000ee80000300800 */
[----:B------:R-:W3:Y:S01]  /*2c710*/  LDL.LU R25, [R1+0x32c] ;  /* 0x00032c0001197983 */ /* 0x000ee20000300800 */
[----:B------:R-:W-:-:S03]  /*2c720*/  ISETP.NE.U32.AND P2, PT, R13, RZ, PT ;  /* 0x000000ff0d00720c */ /* 0x000fc60003f45070 */
[----:B------:R1:W-:Y:S01]  /*2c730*/  LDGSTS.E [R12+0x6b80], desc[UR8][R14.64], P1 ;  /* 0x06b800000e0c7fae */ /* 0x0003e200089a1008 */
[-C--:B------:R-:W-:Y:S02]  /*2c740*/  IADD3 R19, P3, PT, R19, R3.reuse, RZ ;  /* 0x0000000313137210 */ /* 0x080fe40007f7e0ff */
[----:B------:R-:W-:Y:S02]  /*2c750*/  IADD3 R27, P4, PT, R27, R3, RZ ;  /* 0x000000031b1b7210 */ /* 0x000fe40007f9e0ff */
[----:B-1----:R-:W-:Y:S01]  /*2c760*/  MOV R14, R17 ;  /* 0x00000011000e7202 */ /* 0x002fe20000000f00 */
[----:B------:R-:W-:Y:S02]  /*2c770*/  IMAD.MOV.U32 R15, RZ, RZ, R23 ;  /* 0x000000ffff0f7224 */ /* 0x000fe400078e0017 */
[----:B------:R-:W3:Y:S04]  /*2c780*/  LDL.LU R23, [R1+0x364] ;  /* 0x0003640001177983 */ /* 0x000ee80000300800 */
[----:B------:R-:W3:Y:S04]  /*2c790*/  LDL.LU R17, [R1+0x36c] ;  /* 0x00036c0001117983 */ /* 0x000ee80000300800 */
[----:B------:R-:W-:Y:S04]  /*2c7a0*/  STL [R1+0x2ac], R19 ;  /* 0x0002ac1301007387 */ /* 0x000fe80000100800 */
[----:B------:R1:W-:Y:S02]  /*2c7b0*/  LDGSTS.E [R12+0x6f00], desc[UR8][R14.64], P2 ;  /* 0x06f000000e0c7fae */ /* 0x0003e400091a1008 */
[----:B-1----:R-:W-:-:S02]  /*2c7c0*/  MOV R14, R19 ;  /* 0x00000013000e7202 */ /* 0x002fc40000000f00 */
[----:B--2---:R-:W-:-:S05]  /*2c7d0*/  IADD3.X R24, PT, PT, R24, R2, RZ, P3, !PT ;  /* 0x0000000218187210 */ /* 0x004fca0001ffe4ff */
[----:B------:R1:W-:Y:S01]  /*2c7e0*/  STL [R1+0x2a8], R24 ;  /* 0x0002a81801007387 */ /* 0x0003e20000100800 */
[----:B------:R-:W-:Y:S02]  /*2c7f0*/  IMAD.MOV.U32 R15, RZ, RZ, R24 ;  /* 0x000000ffff0f7224 */ /* 0x000fe400078e0018 */
[----:B----4-:R-:W-:Y:S01]  /*2c800*/  IMAD.X R28, R28, 0x1, R2, P4 ;  /* 0x000000011c1c7824 */ /* 0x010fe200020e0602 */
[----:B------:R-:W-:Y:S01]  /*2c810*/  STL [R1+0x2e4], R27 ;  /* 0x0002e41b01007387 */ /* 0x000fe20000100800 */
[----:B------:R-:W-:-:S03]  /*2c820*/  ISETP.GT.AND P1, PT, R8, 0x73, PT ;  /* 0x000000730800780c */ /* 0x000fc60003f24270 */
[----:B------:R2:W-:Y:S04]  /*2c830*/  LDGSTS.E [R12+0x6f80], desc[UR8][R14.64], P2 ;  /* 0x06f800000e0c7fae */ /* 0x0005e800091a1008 */
[----:B-1----:R-:W4:Y:S04]  /*2c840*/  LDL.LU R24, [R1+0x360] ;  /* 0x0003600001187983 */ /* 0x002f280000300800 */
[----:B------:R-:W-:Y:S04]  /*2c850*/  STL [R1+0x2e0], R28 ;  /* 0x0002e01c01007387 */ /* 0x000fe80000100800 */
[----:B------:R-:W4:Y:S01]  /*2c860*/  LDL.LU R19, [R1+0x368] ;  /* 0x0003680001137983 */ /* 0x000f220000300800 */
[----:B------:R-:W-:-:S04]  /*2c870*/  SEL R13, RZ, 0x4, !P1 ;  /* 0x00000004ff0d7807 */ /* 0x000fc80004800000 */
[----:B------:R-:W-:-:S04]  /*2c880*/  SEL R13, R13, RZ, !P0 ;  /* 0x000000ff0d0d7207 */ /* 0x000fc80004000000 */
[----:B------:R-:W-:Y:S01]  /*2c890*/  ISETP.NE.U32.AND P1, PT, R13, RZ, PT ;  /* 0x000000ff0d00720c */ /* 0x000fe20003f25070 */
[----:B--2---:R-:W-:Y:S01]  /*2c8a0*/  IMAD.MOV.U32 R15, RZ, RZ, R28 ;  /* 0x000000ffff0f7224 */ /* 0x004fe200078e001c */
[----:B------:R-:W-:Y:S02]  /*2c8b0*/  ISETP.GT.AND P2, PT, R8, 0x77, PT ;  /* 0x000000770800780c */ /* 0x000fe40003f44270 */
[----:B------:R-:W-:Y:S02]  /*2c8c0*/  MOV R14, R27 ;  /* 0x0000001b000e7202 */ /* 0x000fe40000000f00 */
[----:B------:R-:W-:-:S04]  /*2c8d0*/  SEL R13, RZ, 0x4, !P2 ;  /* 0x00000004ff0d7807 */ /* 0x000fc80005000000 */
[----:B------:R-:W-:-:S03]  /*2c8e0*/  SEL R13, R13, RZ, !P0 ;  /* 0x000000ff0d0d7207 */ /* 0x000fc60004000000 */
[----:B------:R1:W-:Y:S01]  /*2c8f0*/  LDGSTS.E [R12+0x7300], desc[UR8][R14.64], P1 ;  /* 0x073000000e0c7fae */ /* 0x0003e200089a1008 */
[----:B------:R-:W-:-:S04]  /*2c900*/  IADD3 R21, P3, PT, R21, R3, RZ ;  /* 0x0000000315157210 */ /* 0x000fc80007f7e0ff */
[----:B------:R-:W-:Y:S01]  /*2c910*/  IADD3.X R22, PT, PT, R22, R2, RZ, P3, !PT ;  /* 0x0000000216167210 */ /* 0x000fe20001ffe4ff */
[----:B------:R-:W-:Y:S01]  /*2c920*/  STL [R1+0x2ec], R21 ;  /* 0x0002ec1501007387 */ /* 0x000fe20000100800 */
[----:B-1----:R-:W-:Y:S02]  /*2c930*/  MOV R14, R21 ;  /* 0x00000015000e7202 */ /* 0x002fe40000000f00 */
[----:B---3--:R-:W-:Y:S01]  /*2c940*/  IADD3 R16, P4, PT, R16, R3, RZ ;  /* 0x0000000310107210 */ /* 0x008fe20007f9e0ff */
[----:B------:R-:W-:Y:S01]  /*2c950*/  IMAD.MOV.U32 R15, RZ, RZ, R22 ;  /* 0x000000ffff0f7224 */ /* 0x000fe200078e0016 */
[----:B------:R1:W-:Y:S03]  /*2c960*/  STL [R1+0x2e8], R22 ;  /* 0x0002e81601007387 */ /* 0x0003e60000100800 */
[----:B------:R-:W-:Y:S01]  /*2c970*/  IMAD.X R20, R20, 0x1, R2, P4 ;  /* 0x0000000114147824 */ /* 0x000fe200020e0602 */
[----:B------:R-:W-:Y:S01]  /*2c980*/  STL [R1+0x324], R16 ;  /* 0x0003241001007387 */ /* 0x000fe20000100800 */
[----:B------:R-:W-:-:S03]  /*2c990*/  ISETP.NE.U32.AND P2, PT, R13, RZ, PT ;  /* 0x000000ff0d00720c */ /* 0x000fc60003f45070 */
[----:B------:R2:W-:Y:S04]  /*2c9a0*/  STL [R1+0x320], R20 ;  /* 0x0003201401007387 */ /* 0x0005e80000100800 */
[----:B-1----:R-:W3:Y:S04]  /*2c9b0*/  LDL.LU R22, [R1+0x3a0] ;  /* 0x0003a00001167983 */ /* 0x002ee80000300800 */
[----:B------:R1:W-:Y:S04]  /*2c9c0*/  LDGSTS.E [R12+0x7380], desc[UR8][R14.64], P1 ;  /* 0x073800000e0c7fae */ /* 0x0003e800089a1008 */
[----:B------:R-:W3:Y:S01]  /*2c9d0*/  LDL.LU R21, [R1+0x3a4] ;  /* 0x0003a40001157983 */ /* 0x000ee20000300800 */
[----:B-1----:R-:W-:Y:S01]  /*2c9e0*/  IMAD.MOV.U32 R15, RZ, RZ, R20 ;  /* 0x000000ffff0f7224 */ /* 0x002fe200078e0014 */
[----:B------:R-:W-:-:S02]  /*2c9f0*/  MOV R14, R16 ;  /* 0x00000010000e7202 */ /* 0x000fc40000000f00 */
[----:B--2---:R-:W2:Y:S01]  /*2ca00*/  LDL.LU R20, [R1+0x3a8] ;  /* 0x0003a80001147983 */ /* 0x004ea20000300800 */
[----:B------:R-:W-:-:S03]  /*2ca10*/  IADD3 R25, P3, PT, R25, R3, RZ ;  /* 0x0000000319197210 */ /* 0x000fc60007f7e0ff */
[----:B------:R-:W2:Y:S01]  /*2ca20*/  LDL.LU R16, [R1+0x3ac] ;  /* 0x0003ac0001107983 */ /* 0x000ea20000300800 */
[----:B------:R-:W-:Y:S02]  /*2ca30*/  ISETP.GT.AND P1, PT, R8, 0x7b, PT ;  /* 0x0000007b0800780c */ /* 0x000fe40003f24270 */
[----:B------:R-:W-:Y:S01]  /*2ca40*/  IADD3.X R26, PT, PT, R26, R2, RZ, P3, !PT ;  /* 0x000000021a1a7210 */ /* 0x000fe20001ffe4ff */
[----:B------:R1:W-:Y:S01]  /*2ca50*/  LDGSTS.E [R12+0x7700], desc[UR8][R14.64], P2 ;  /* 0x077000000e0c7fae */ /* 0x0003e200091a1008 */
[----:B------:R-:W-:-:S04]  /*2ca60*/  SEL R13, RZ, 0x4, !P1 ;  /* 0x00000004ff0d7807 */ /* 0x000fc80004800000 */
[----:B------:R-:W-:Y:S01]  /*2ca70*/  SEL R13, R13, RZ, !P0 ;  /* 0x000000ff0d0d7207 */ /* 0x000fe20004000000 */
[----:B-1----:R-:W-:Y:S01]  /*2ca80*/  IMAD.MOV.U32 R14, RZ, RZ, R25 ;  /* 0x000000ffff0e7224 */ /* 0x002fe200078e0019 */
[----:B------:R-:W-:Y:S02]  /*2ca90*/  MOV R15, R26 ;  /* 0x0000001a000f7202 */ /* 0x000fe40000000f00 */
[----:B------:R-:W-:-:S03]  /*2caa0*/  ISETP.NE.U32.AND P1, PT, R13, RZ, PT ;  /* 0x000000ff0d00720c */ /* 0x000fc60003f25070 */
[----:B------:R1:W-:Y:S01]  /*2cab0*/  LDGSTS.E [R12+0x7780], desc[UR8][R14.64], P2 ;  /* 0x077800000e0c7fae */ /* 0x0003e200091a1008 */
[-C--:B------:R-:W-:Y:S02]  /*2cac0*/  IADD3 R23, P2, PT, R23, R3.reuse, RZ ;  /* 0x0000000317177210 */ /* 0x080fe40007f5e0ff */
[----:B------:R-:W-:Y:S01]  /*2cad0*/  IADD3 R17, P3, PT, R17, R3, RZ ;  /* 0x0000000311117210 */ /* 0x000fe20007f7e0ff */
[----:B------:R-:W-:Y:S04]  /*2cae0*/  STL [R1+0x32c], R25 ;  /* 0x00032c1901007387 */ /* 0x000fe80000100800 */
[----:B------:R-:W-:Y:S04]  /*2caf0*/  STL [R1+0x328], R26 ;  /* 0x0003281a01007387 */ /* 0x000fe80000100800 */
[----:B------:R-:W-:Y:S01]  /*2cb00*/  STL [R1+0x364], R23 ;  /* 0x0003641701007387 */ /* 0x000fe20000100800 */
[----:B-1----:R-:W-:-:S02]  /*2cb10*/  IMAD.MOV.U32 R14, RZ, RZ, R23 ;  /* 0x000000ffff0e7224 */ /* 0x002fc400078e0017 */
[----:B----4-:R-:W-:-:S05]  /*2cb20*/  IMAD.X R24, R24, 0x1, R2, P2 ;  /* 0x0000000118187824 */ /* 0x010fca00010e0602 */
[----:B------:R-:W-:Y:S02]  /*2cb30*/  MOV R15, R24 ;  /* 0x00000018000f7202 */ /* 0x000fe40000000f00 */
[----:B------:R-:W-:Y:S01]  /*2cb40*/  IADD3.X R19, PT, PT, R19, R2, RZ, P3, !PT ;  /* 0x0000000213137210 */ /* 0x000fe20001ffe4ff */
[----:B------:R1:W-:Y:S04]  /*2cb50*/  STL [R1+0x360], R24 ;  /* 0x0003601801007387 */ /* 0x0003e80000100800 */
[----:B------:R-:W-:Y:S04]  /*2cb60*/  STL [R1+0x36c], R17 ;  /* 0x00036c1101007387 */ /* 0x000fe80000100800 */
[----:B------:R4:W-:Y:S04]  /*2cb70*/  STL [R1+0x368], R19 ;  /* 0x0003681301007387 */ /* 0x0009e80000100800 */
[----:B-1----:R-:W2:Y:S04]  /*2cb80*/  LDL.LU R24, [R1+0x3b0] ;  /* 0x0003b00001187983 */ /* 0x002ea80000300800 */
[----:B------:R1:W-:Y:S04]  /*2cb90*/  LDGSTS.E [R12+0x7b00], desc[UR8][R14.64], P1 ;  /* 0x07b000000e0c7fae */ /* 0x0003e800089a1008 */
[----:B------:R-:W2:Y:S01]  /*2cba0*/  LDL.LU R23, [R1+0x3b4] ;  /* 0x0003b40001177983 */ /* 0x000ea20000300800 */
[----:B-1----:R-:W-:Y:S01]  /*2cbb0*/  MOV R15, R19 ;  /* 0x00000013000f7202 */ /* 0x002fe20000000f00 */
[----:B------:R-:W-:-:S02]  /*2cbc0*/  IMAD.MOV.U32 R14, RZ, RZ, R17 ;  /* 0x000000ffff0e7224 */ /* 0x000fc400078e0011 */
[----:B----4-:R-:W4:Y:S04]  /*2cbd0*/  LDL.LU R19, [R1+0x3b8] ;  /* 0x0003b80001137983 */ /* 0x010f280000300800 */
[----:B------:R-:W4:Y:S01]  /*2cbe0*/  LDL.LU R17, [R1+0x3bc] ;  /* 0x0003bc0001117983 */ /* 0x000f220000300800 */
[----:B------:R-:W1:Y:S03]  /*2cbf0*/  S2R R223, SR_TID.X ;  /* 0x0000000000df7919 */ /* 0x000e660000002100 */
[----:B------:R1:W-:Y:S01]  /*2cc00*/  LDGSTS.E [R12+0x7b80], desc[UR8][R14.64], P1 ;  /* 0x07b800000e0c7fae */ /* 0x0003e200089a1008 */
[----:B------:R-:W-:-:S04]  /*2cc10*/  ISETP.GT.AND P1, PT, R8, 0x7f, PT ;  /* 0x0000007f0800780c */ /* 0x000fc80003f24270 */
[----:B------:R-:W-:-:S04]  /*2cc20*/  SEL R13, RZ, 0x4, !P1 ;  /* 0x00000004ff0d7807 */ /* 0x000fc80004800000 */
[----:B------:R-:W-:-:S04]  /*2cc30*/  SEL R13, R13, RZ, !P0 ;  /* 0x000000ff0d0d7207 */ /* 0x000fc80004000000 */
[----:B------:R-:W-:Y:S02]  /*2cc40*/  ISETP.NE.U32.AND P3, PT, R13, RZ, PT ;  /* 0x000000ff0d00720c */ /* 0x000fe40003f65070 */
[----:B---3--:R-:W-:-:S05]  /*2cc50*/  IADD3 R21, P6, PT, R21, R3, RZ ;  /* 0x0000000315157210 */ /* 0x008fca0007fde0ff */
[----:B------:R-:W-:Y:S01]  /*2cc60*/  IMAD.X R22, R22, 0x1, R2, P6 ;  /* 0x0000000116167824 */ /* 0x000fe200030e0602 */
[----:B------:R3:W-:Y:S01]  /*2cc70*/  STL [R1+0x3a4], R21 ;  /* 0x0003a41501007387 */ /* 0x0007e20000100800 */
[----:B--2---:R-:W-:-:S03]  /*2cc80*/  IADD3 R16, P5, PT, R16, R3, RZ ;  /* 0x0000000310107210 */ /* 0x004fc60007fbe0ff */
[----:B------:R-:W-:Y:S01]  /*2cc90*/  STL [R1+0x3a0], R22 ;  /* 0x0003a01601007387 */ /* 0x000fe20000100800 */
[----:B------:R-:W-:-:S03]  /*2cca0*/  IADD3.X R20, PT, PT, R20, R2, RZ, P5, !PT ;  /* 0x0000000214147210 */ /* 0x000fc60002ffe4ff */
[----:B------:R2:W-:Y:S04]  /*2ccb0*/  STL [R1+0x3ac], R16 ;  /* 0x0003ac1001007387 */ /* 0x0005e80000100800 */
[----:B------:R2:W-:Y:S04]  /*2ccc0*/  STL [R1+0x3a8], R20 ;  /* 0x0003a81401007387 */ /* 0x0005e80000100800 */
[----:B------:R-:W4:Y:S04]  /*2ccd0*/  LDL.LU R29, [R1+0x3c0] ;  /* 0x0003c000011d7983 */ /* 0x000f280000300800 */
[----:B------:R-:W4:Y:S01]  /*2cce0*/  LDL.LU R26, [R1+0x3c4] ;  /* 0x0003c400011a7983 */ /* 0x000f220000300800 */
[----:B-1----:R-:W-:Y:S01]  /*2ccf0*/  LOP3.LUT R25, R223, 0x1f, RZ, 0xc0, !PT ;  /* 0x0000001fdf197812 */ /* 0x002fe200078ec0ff */
[----:B------:R-:W-:Y:S01]  /*2cd00*/  IMAD.MOV.U32 R14, RZ, RZ, R21 ;  /* 0x000000ffff0e7224 */ /* 0x000fe200078e0015 */
[----:B------:R-:W-:Y:S01]  /*2cd10*/  MOV R15, R22 ;  /* 0x00000016000f7202 */ /* 0x000fe20000000f00 */
[----:B------:R-:W4:Y:S01]  /*2cd20*/  LDL.LU R28, [R1+0x3c8] ;  /* 0x0003c800011c7983 */ /* 0x000f220000300800 */
[----:B------:R-:W-:-:S03]  /*2cd30*/  LOP3.LUT R13, R25, 0x60, RZ, 0xfc, !PT ;  /* 0x00000060190d7812 */ /* 0x000fc600078efcff */
[----:B------:R-:W4:Y:S01]  /*2cd40*/  LDL.LU R27, [R1+0x3cc] ;  /* 0x0003cc00011b7983 */ /* 0x000f220000300800 */
[----:B------:R-:W-:-:S03]  /*2cd50*/  ISETP.GE.AND P1, PT, R13, R8, PT ;  /* 0x000000080d00720c */ /* 0x000fc60003f26270 */
[----:B------:R1:W-:Y:S01]  /*2cd60*/  LDGSTS.E [R12+0x7f00], desc[UR8][R14.64], P3 ;  /* 0x07f000000e0c7fae */ /* 0x0003e200099a1008 */
[----:B------:R-:W-:-:S03]  /*2cd70*/  LOP3.LUT R13, R25, 0x20, RZ, 0xfc, !PT ;  /* 0x00000020190d7812 */ /* 0x000fc600078efcff */
[----:B---3--:R-:W3:Y:S01]  /*2cd80*/  LDL.LU R21, [R1+0x4b0] ;  /* 0x0004b00001157983 */ /* 0x008ee20000300800 */
[----:B------:R-:W-:Y:S01]  /*2cd90*/  ISETP.GE.AND P4, PT, R13, R8, PT ;  /* 0x000000080d00720c */ /* 0x000fe20003f86270 */
[----:B-1----:R-:W-:Y:S02]  /*2cda0*/  IMAD.MOV.U32 R14, RZ, RZ, R16 ;  /* 0x000000ffff0e7224 */ /* 0x002fe400078e0010 */
[----:B--2---:R-:W2:Y:S01]  /*2cdb0*/  LDL.LU R16, [R1+0x4b4] ;  /* 0x0004b40001107983 */ /* 0x004ea20000300800 */
[----:B------:R-:W-:Y:S02]  /*2cdc0*/  MOV R15, R20 ;  /* 0x00000014000f7202 */ /* 0x000fe40000000f00 */
[C---:B------:R-:W-:Y:S01]  /*2cdd0*/  LOP3.LUT R13, R25.reuse, 0x40, RZ, 0xfc, !PT ;  /* 0x00000040190d7812 */ /* 0x040fe200078efcff */
[----:B------:R-:W3:Y:S01]  /*2cde0*/  LDL.LU R22, [R1+0x4b8] ;  /* 0x0004b80001167983 */ /* 0x000ee20000300800 */
[----:B------:R-:W-:-:S03]  /*2cdf0*/  ISETP.GE.AND P6, PT, R25, R8, PT ;  /* 0x000000081900720c */ /* 0x000fc60003fc6270 */
[----:B------:R-:W3:Y:S01]  /*2ce00*/  LDL.LU R20, [R1+0x4bc] ;  /* 0x0004bc0001147983 */ /* 0x000ee20000300800 */
[----:B------:R-:W-:Y:S02]  /*2ce10*/  ISETP.GE.AND P2, PT, R13, R8, PT ;  /* 0x000000080d00720c */ /* 0x000fe40003f46270 */
[----:B------:R-:W-:Y:S01]  /*2ce20*/  SEL R8, RZ, 0x4, P6 ;  /* 0x00000004ff087807 */ /* 0x000fe20003000000 */
[----:B------:R1:W-:Y:S01]  /*2ce30*/  LDGSTS.E [R12+0x7f80], desc[UR8][R14.64], P3 ;  /* 0x07f800000e0c7fae */ /* 0x0003e200099a1008 */
[----:B------:R-:W-:-:S03]  /*2ce40*/  IADD3 R23, P5, PT, R23, R0, RZ ;  /* 0x0000000017177210 */ /* 0x000fc60007fbe0ff */
[----:B------:R-:W0:Y:S02]  /*2ce50*/  LDGDEPBAR ;  /* 0x00000000000079af */ /* 0x000e240000000000 */
[----:B------:R-:W-:Y:S02]  /*2ce60*/  IMAD.X R24, R24, 0x1, R4, P5 ;  /* 0x0000000118187824 */ /* 0x000fe400028e0604 */
[----:B------:R1:W-:Y:S01]  /*2ce70*/  STL [R1+0x3b4], R23 ;  /* 0x0003b41701007387 */ /* 0x0003e20000100800 */
[----:B----4-:R-:W-:-:S03]  /*2ce80*/  IADD3 R17, P6, PT, R17, R0, RZ ;  /* 0x0000000011117210 */ /* 0x010fc60007fde0ff */
[----:B------:R4:W-:Y:S01]  /*2ce90*/  STL [R1+0x3b0], R24 ;  /* 0x0003b01801007387 */ /* 0x0009e20000100800 */
[----:B------:R-:W-:-:S03]  /*2cea0*/  IADD3.X R19, PT, PT, R19, R4, RZ, P6, !PT ;  /* 0x0000000413137210 */ /* 0x000fc600037fe4ff */
[----:B------:R-:W-:Y:S01]  /*2ceb0*/  STL [R1+0x3bc], R17 ;  /* 0x0003bc1101007387 */ /* 0x000fe20000100800 */
[----:B-1----:R-:W-:-:S03]  /*2cec0*/  IMAD.MOV.U32 R14, RZ, RZ, R23 ;  /* 0x000000ffff0e7224 */ /* 0x002fc600078e0017 */
[----:B------:R1:W-:Y:S04]  /*2ced0*/  STL [R1+0x3b8], R19 ;  /* 0x0003b81301007387 */ /* 0x0003e80000100800 */
[----:B------:R-:W3:Y:S04]  /*2cee0*/  LDL.LU R23, [R1+0x4c0] ;  /* 0x0004c00001177983 */ /* 0x000ee80000300800 */
[----:B------:R-:W3:Y:S01]  /*2cef0*/  LDL.LU R13, [R1+0x4c4] ;  /* 0x0004c400010d7983 */ /* 0x000ee20000300800 */
[----:B------:R-:W-:-:S03]  /*2cf00*/  MOV R15, R24 ;  /* 0x00000018000f7202 */ /* 0x000fc60000000f00 */
[----:B------:R-:W3:Y:S04]  /*2cf10*/  LDL.LU R25, [R1+0x4c8] ;  /* 0x0004c80001197983 */ /* 0x000ee80000300800 */
[----:B----4-:R-:W4:Y:S01]  /*2cf20*/  LDL.LU R24, [R1+0x4cc] ;  /* 0x0004cc0001187983 */ /* 0x010f220000300800 */
[----:B------:R-:W-:-:S04]  /*2cf30*/  SEL R8, R8, RZ, !P0 ;  /* 0x000000ff08087207 */ /* 0x000fc80004000000 */
[----:B------:R-:W-:Y:S02]  /*2cf40*/  ISETP.NE.U32.AND P3, PT, R8, RZ, PT ;  /* 0x000000ff0800720c */ /* 0x000fe40003f65070 */
[----:B------:R-:W-:-:S04]  /*2cf50*/  SEL R8, RZ, 0x4, P4 ;  /* 0x00000004ff087807 */ /* 0x000fc80002000000 */
[----:B------:R-:W-:-:S04]  /*2cf60*/  SEL R8, R8, RZ, !P0 ;  /* 0x000000ff08087207 */ /* 0x000fc80004000000 */
[----:B------:R-:W-:Y:S02]  /*2cf70*/  ISETP.NE.U32.AND P4, PT, R8, RZ, PT ;  /* 0x000000ff0800720c */ /* 0x000fe40003f85070 */
[----:B------:R-:W-:Y:S01]  /*2cf80*/  SEL R8, RZ, 0x4, P2 ;  /* 0x00000004ff087807 */ /* 0x000fe20001000000 */
[----:B------:R1:W-:Y:S03]  /*2cf90*/  LDGSTS.E [R9+0x10000], desc[UR8][R14.64], P3 ;  /* 0x100000000e097fae */ /* 0x0003e600099a1008 */
[----:B------:R-:W-:-:S04]  /*2cfa0*/  SEL R8, R8, RZ, !P0 ;  /* 0x000000ff08087207 */ /* 0x000fc80004000000 */
[----:B------:R-:W-:Y:S02]  /*2cfb0*/  ISETP.NE.U32.AND P2, PT, R8, RZ, PT ;  /* 0x000000ff0800720c */ /* 0x000fe40003f45070 */
[----:B------:R-:W-:Y:S01]  /*2cfc0*/  SEL R8, RZ, 0x4, P1 ;  /* 0x00000004ff087807 */ /* 0x000fe20000800000 */
[----:B-1----:R-:W-:Y:S01]  /*2cfd0*/  IMAD.MOV.U32 R14, RZ, RZ, R17 ;  /* 0x000000ffff0e7224 */ /* 0x002fe200078e0011 */
[----:B------:R-:W-:Y:S02]  /*2cfe0*/  MOV R15, R19 ;  /* 0x00000013000f7202 */ /* 0x000fe40000000f00 */
[----:B------:R-:W-:Y:S01]  /*2cff0*/  SEL R8, R8, RZ, !P0 ;  /* 0x000000ff08087207 */ /* 0x000fe20004000000 */
[----:B------:R-:W4:Y:S01]  /*2d000*/  LDL.LU R19, [R1+0x5b4] ;  /* 0x0005b40001137983 */ /* 0x000f220000300800 */
[----:B------:R-:W-:-:S03]  /*2d010*/  IADD3 R26, P1, PT, R26, R0, RZ ;  /* 0x000000001a1a7210 */ /* 0x000fc60007f3e0ff */
[----:B------:R-:W4:Y:S01]  /*2d020*/  LDL.LU R17, [R1+0x5bc] ;  /* 0x0005bc0001117983 */ /* 0x000f220000300800 */
[----:B------:R-:W-:Y:S01]  /*2d030*/  ISETP.NE.U32.AND P0, PT, R8, RZ, PT ;  /* 0x000000ff0800720c */ /* 0x000fe20003f05070 */
[----:B------:R-:W-:Y:S02]  /*2d040*/  IMAD.X R29, R29, 0x1, R4, P1 ;  /* 0x000000011d1d7824 */ /* 0x000fe400008e0604 */
[----:B------:R1:W-:Y:S01]  /*2d050*/  LDGSTS.E [R9+0x10080], desc[UR8][R14.64], P4 ;  /* 0x100800000e097fae */ /* 0x0003e2000a1a1008 */
[----:B------:R-:W-:-:S03]  /*2d060*/  IADD3 R27, P5, PT, R27, R0, RZ ;  /* 0x000000001b1b7210 */ /* 0x000fc60007fbe0ff */
[----:B------:R2:W-:Y:S01]  /*2d070*/  STL [R1+0x3c4], R26 ;  /* 0x0003c41a01007387 */ /* 0x0005e20000100800 */
[----:B------:R-:W-:-:S03]  /*2d080*/  IADD3.X R28, PT, PT, R28, R4, RZ, P5, !PT ;  /* 0x000000041c1c7210 */ /* 0x000fc60002ffe4ff */
[----:B------:R-:W-:Y:S01]  /*2d090*/  STL [R1+0x3c0], R29 ;  /* 0x0003c01d01007387 */ /* 0x000fe20000100800 */
[----:B-1----:R-:W-:Y:S01]  /*2d0a0*/  IMAD.MOV.U32 R14, RZ, RZ, R26 ;  /* 0x000000ffff0e7224 */ /* 0x002fe200078e001a */
[----:B------:R-:W-:Y:S02]  /*2d0b0*/  MOV R15, R29 ;  /* 0x0000001d000f7202 */ /* 0x000fe40000000f00 */
[----:B------:R-:W-:Y:S04]  /*2d0c0*/  STL [R1+0x3cc], R27 ;  /* 0x0003cc1b01007387 */ /* 0x000fe80000100800 */
[----:B--2---:R-:W2:Y:S01]  /*2d0d0*/  LDL.LU R26, [R1+0x5b0] ;  /* 0x0005b000011a7983 */ /* 0x004ea20000300800 */
[----:B------:R-:W-:-:S03]  /*2d0e0*/  IADD3 R16, P1, PT, R16, R0, RZ ;  /* 0x0000000010107210 */ /* 0x000fc60007f3e0ff */
[----:B------:R1:W-:Y:S02]  /*2d0f0*/  LDGSTS.E [R9+0x10100], desc[UR8][R14.64], P2 ;  /* 0x101000000e097fae */ /* 0x0003e400091a1008 */
[----:B---3--:R-:W-:Y:S02]  /*2d100*/  IMAD.X R21, R21, 0x1, R4, P1 ;  /* 0x0000000115157824 */ /* 0x008fe400008e0604 */
[----:B------:R-:W-:Y:S01]  /*2d110*/  STL [R1+0x3c8], R28 ;  /* 0x0003c81c01007387 */ /* 0x000fe20000100800 */
[----:B------:R-:W-:-:S03]  /*2d120*/  IADD3 R20, P5, PT, R20, R0, RZ ;  /* 0x0000000014147210 */ /* 0x000fc60007fbe0ff */
[----:B------:R-:W3:Y:S01]  /*2d130*/  LDL.LU R8, [R1+0x5b8] ;  /* 0x0005b80001087983 */ /* 0x000ee20000300800 */
[----:B-1----:R-:W-:Y:S01]  /*2d140*/  IMAD.MOV.U32 R14, RZ, RZ, R27 ;  /* 0x000000ffff0e7224 */ /* 0x002fe200078e001b */
[----:B------:R-:W-:Y:S02]  /*2d150*/  MOV R15, R28 ;  /* 0x0000001c000f7202 */ /* 0x000fe40000000f00 */
[----:B------:R-:W-:Y:S01]  /*2d160*/  STL [R1+0x4b4], R16 ;  /* 0x0004b41001007387 */ /* 0x000fe20000100800 */
[----:B------:R-:W-:-:S03]  /*2d170*/  IADD3.X R22, PT, PT, R22, R4, RZ, P5, !PT ;  /* 0x0000000416167210 */ /* 0x000fc60002ffe4ff */
[----:B------:R1:W-:Y:S04]  /*2d180*/  LDGSTS.E [R9+0x10180], desc[UR8][R14.64], P0 ;  /* 0x101800000e097fae */ /* 0x0003e800081a1008 */
[----:B------:R1:W-:Y:S04]  /*2d190*/  STL [R1+0x4b0], R21 ;  /* 0x0004b01501007387 */ /* 0x0003e80000100800 */
[----:B------:R-:W-:Y:S01]  /*2d1a0*/  STL [R1+0x4bc], R20 ;  /* 0x0004bc1401007387 */ /* 0x000fe20000100800 */
[----:B-1----:R-:W-:Y:S01]  /*2d1b0*/  IMAD.MOV.U32 R14, RZ, RZ, R16 ;  /* 0x000000ffff0e7224 */ /* 0x002fe200078e0010 */
[----:B------:R-:W-:-:S02]  /*2d1c0*/  MOV R15, R21 ;  /* 0x00000015000f7202 */ /* 0x000fc40000000f00 */
[----:B------:R-:W3:Y:S04]  /*2d1d0*/  LDL.LU R21, [R1+0x5c4] ;  /* 0x0005c40001157983 */ /* 0x000ee80000300800 */
[----:B------:R1:W-:Y:S04]  /*2d1e0*/  STL [R1+0x4b8], R22 ;  /* 0x0004b81601007387 */ /* 0x0003e80000100800 */
[----:B------:R1:W-:Y:S04]  /*2d1f0*/  LDGSTS.E [R9+0x11000], desc[UR8][R14.64], P3 ;  /* 0x110000000e097fae */ /* 0x0003e800099a1008 */
[----:B------:R-:W3:Y:S01]  /*2d200*/  LDL.LU R16, [R1+0x5cc] ;  /* 0x0005cc0001107983 */ /* 0x000ee20000300800 */
[----:B-1----:R-:W-:-:S03]  /*2d210*/  MOV R15, R22 ;  /* 0x00000016000f7202 */ /* 0x002fc60000000f00 */
[----:B------:R-:W3:Y:S01]  /*2d220*/  LDL.LU R22, [R1+0x5c0] ;  /* 0x0005c00001167983 */ /* 0x000ee20000300800 */
[----:B------:R-:W-:-:S03]  /*2d230*/  IMAD.MOV.U32 R14, RZ, RZ, R20 ;  /* 0x000000ffff0e7224 */ /* 0x000fc600078e0014 */
[----:B------:R-:W3:Y:S04]  /*2d240*/  LDL.LU R20, [R1+0x5c8] ;  /* 0x0005c80001147983 */ /* 0x000ee80000300800 */
[----:B------:R1:W-:Y:S01]  /*2d250*/  LDGSTS.E [R9+0x11080], desc[UR8][R14.64], P4 ;  /* 0x110800000e097fae */ /* 0x0003e2000a1a1008 */
[----:B------:R-:W-:-:S05]  /*2d260*/  IADD3 R13, P1, PT, R13, R0, RZ ;  /* 0x000000000d0d7210 */ /* 0x000fca0007f3e0ff */
[----:B------:R-:W-:Y:S01]  /*2d270*/  IMAD.X R23, R23, 0x1, R4, P1 ;  /* 0x0000000117177824 */ /* 0x000fe200008e0604 */
[----:B----4-:R-:W-:Y:S01]  /*2d280*/  IADD3 R24, P5, PT, R24, R0, RZ ;  /* 0x0000000018187210 */ /* 0x010fe20007fbe0ff */
[----:B------:R-:W-:Y:S01]  /*2d290*/  STL [R1+0x4c4], R13 ;  /* 0x0004c40d01007387 */ /* 0x000fe20000100800 */
[----:B-1----:R-:W-:Y:S02]  /*2d2a0*/  IMAD.MOV.U32 R14, RZ, RZ, R13 ;  /* 0x000000ffff0e7224 */ /* 0x002fe400078e000d */
[----:B------:R-:W-:Y:S02]  /*2d2b0*/  MOV R15, R23 ;  /* 0x00000017000f7202 */ /* 0x000fe40000000f00 */
[----:B------:R-:W-:Y:S01]  /*2d2c0*/  IADD3.X R25, PT, PT, R25, R4, RZ, P5, !PT ;  /* 0x0000000419197210 */ /* 0x000fe20002ffe4ff */
[----:B------:R1:W-:Y:S04]  /*2d2d0*/  STL [R1+0x4c0], R23 ;  /* 0x0004c01701007387 */ /* 0x0003e80000100800 */
[----:B------:R4:W-:Y:S04]  /*2d2e0*/  STL [R1+0x4cc], R24 ;  /* 0x0004cc1801007387 */ /* 0x0009e80000100800 */
[----:B------:R4:W-:Y:S04]  /*2d2f0*/  LDGSTS.E [R9+0x11100], desc[UR8][R14.64], P2 ;  /* 0x111000000e097fae */ /* 0x0009e800091a1008 */
[----:B-1----:R-:W3:Y:S04]  /*2d300*/  LDL.LU R23, [R1+0x6b4] ;  /* 0x0006b40001177983 */ /* 0x002ee80000300800 */
[----:B------:R1:W-:Y:S04]  /*2d310*/  STL [R1+0x4c8], R25 ;  /* 0x0004c81901007387 */ /* 0x0003e80000100800 */
[----:B------:R-:W3:Y:S01]  /*2d320*/  LDL.LU R13, [R1+0x6bc] ;  /* 0x0006bc00010d7983 */ /* 0x000ee20000300800 */
[----:B----4-:R-:W-:-:S03]  /*2d330*/  IMAD.MOV.U32 R14, RZ, RZ, R24 ;  /* 0x000000ffff0e7224 */ /* 0x010fc600078e0018 */
[----:B------:R-:W4:Y:S01]  /*2d340*/  LDL.LU R24, [R1+0x6b0] ;  /* 0x0006b00001187983 */ /* 0x000f220000300800 */
[----:B------:R-:W-:-:S03]  /*2d350*/  MOV R15, R25 ;  /* 0x00000019000f7202 */ /* 0x000fc60000000f00 */
[----:B-1----:R-:W4:Y:S01]  /*2d360*/  LDL.LU R25, [R1+0x6b8] ;  /* 0x0006b80001197983 */ /* 0x002f220000300800 */
[----:B------:R-:W-:-:S03]  /*2d370*/  IADD3 R19, P1, PT, R19, R0, RZ ;  /* 0x0000000013137210 */ /* 0x000fc60007f3e0ff */
[----:B------:R1:W-:Y:S01]  /*2d380*/  LDGSTS.E [R9+0x11180], desc[UR8][R14.64], P0 ;  /* 0x111800000e097fae */ /* 0x0003e200081a1008 */
[----:B------:R-:W-:-:S03]  /*2d390*/  IADD3 R17, P5, PT, R17, R0, RZ ;  /* 0x0000000011117210 */ /* 0x000fc60007fbe0ff */
[----:B------:R2:W-:Y:S01]  /*2d3a0*/  STL [R1+0x5b4], R19 ;  /* 0x0005b41301007387 */ /* 0x0005e20000100800 */
[----:B-1----:R-:W-:Y:S02]  /*2d3b0*/  IMAD.MOV.U32 R14, RZ, RZ, R19 ;  /* 0x000000ffff0e7224 */ /* 0x002fe400078e0013 */
[----:B--2---:R-:W-:-:S05]  /*2d3c0*/  IMAD.X R26, R26, 0x1, R4, P1 ;  /* 0x000000011a1a7824 */ /* 0x004fca00008e0604 */
[----:B------:R1:W-:Y:S04]  /*2d3d0*/  STL [R1+0x5b0], R26 ;  /* 0x0005b01a01007387 */ /* 0x0003e80000100800 */
[----:B------:R-:W-:Y:S01]  /*2d3e0*/  STL [R1+0x5bc], R17 ;  /* 0x0005bc1101007387 */ /* 0x000fe20000100800 */
[----:B---3--:R-:W-:-:S03]  /*2d3f0*/  IADD3.X R8, PT, PT, R8, R4, RZ, P5, !PT ;  /* 0x0000000408087210 */ /* 0x008fc60002ffe4ff */
[----:B------:R-:W2:Y:S01]  /*2d400*/  LDL.LU R19, [R1+0x6c4] ;  /* 0x0006c40001137983 */ /* 0x000ea20000300800 */
[----:B------:R-:W-:-:S03]  /*2d410*/  MOV R15, R26 ;  /* 0x0000001a000f7202 */ /* 0x000fc60000000f00 */
[----:B------:R3:W-:Y:S04]  /*2d420*/  STL [R1+0x5b8], R8 ;  /* 0x0005b80801007387 */ /* 0x0007e80000100800 */
[----:B------:R-:W2:Y:S04]  /*2d430*/  LDL.LU R27, [R1+0x6cc] ;  /* 0x0006cc00011b7983 */ /* 0x000ea80000300800 */
[----:B-1----:R-:W2:Y:S04]  /*2d440*/  LDL.LU R26, [R1+0x6c0] ;  /* 0x0006c000011a7983 */ /* 0x002ea80000300800 */
[----:B------:R1:W-:Y:S04]  /*2d450*/  LDGSTS.E [R9+0x12000], desc[UR8][R14.64], P3 ;  /* 0x120000000e097fae */ /* 0x0003e800099a1008 */
[----:B------:R-:W2:Y:S01]  /*2d460*/  LDL.LU R28, [R1+0x6c8] ;  /* 0x0006c800011c7983 */ /* 0x000ea20000300800 */
[----:B------:R-:W-:Y:S01]  /*2d470*/  IADD3 R21, P1, PT, R21, R0, RZ ;  /* 0x0000000015157210 */ /* 0x000fe20007f3e0ff */
[----:B-1----:R-:W-:Y:S01]  /*2d480*/  IMAD.MOV.U32 R14, RZ, RZ, R17 ;  /* 0x000000ffff0e7224 */ /* 0x002fe200078e0011 */
[----:B------:R-:W-:-:S02]  /*2d490*/  MOV R15, R8 ;  /* 0x00000008000f7202 */ /* 0x000fc40000000f00 */
[----:B---3--:R-:W3:Y:S04]  /*2d4a0*/  LDL.LU R8, [R1+0x7b4] ;  /* 0x0007b40001087983 */ /* 0x008ee80000300800 */
[----:B------:R-:W3:Y:S01]  /*2d4b0*/  LDL.LU R17, [R1+0x7bc] ;  /* 0x0007bc0001117983 */ /* 0x000ee20000300800 */
[----:B------:R-:W-:-:S03]  /*2d4c0*/  IADD3 R16, P5, PT, R16, R0, RZ ;  /* 0x0000000010107210 */ /* 0x000fc60007fbe0ff */
[----:B------:R1:W-:Y:S04]  /*2d4d0*/  STL [R1+0x5c4], R21 ;  /* 0x0005c41501007387 */ /* 0x0003e80000100800 */
[----:B------:R1:W-:Y:S01]  /*2d4e0*/  LDGSTS.E [R9+0x12080], desc[UR8][R14.64], P4 ;  /* 0x120800000e097fae */ /* 0x0003e2000a1a1008 */
[----:B------:R-:W-:Y:S01]  /*2d4f0*/  IMAD.X R22, R22, 0x1, R4, P1 ;  /* 0x0000000116167824 */ /* 0x000fe200008e0604 */
[----:B------:R-:W-:-:S04]  /*2d500*/  IADD3.X R20, PT, PT, R20, R4, RZ, P5, !PT ;  /* 0x0000000414147210 */ /* 0x000fc80002ffe4ff */
[----:B------:R1:W-:Y:S02]  /*2d510*/  STL [R1+0x5c0], R22 ;  /* 0x0005c01601007387 */ /* 0x0003e40000100800 */
[----:B-1----:R-:W-:Y:S02]  /*2d520*/  IMAD.MOV.U32 R14, RZ, RZ, R21 ;  /* 0x000000ffff0e7224 */ /* 0x002fe400078e0015 */
[----:B------:R1:W-:Y:S04]  /*2d530*/  STL [R1+0x5cc], R16 ;  /* 0x0005cc1001007387 */ /* 0x0003e80000100800 */
[----:B------:R-:W3:Y:S01]  /*2d540*/  LDL.LU R21, [R1+0x7b0] ;  /* 0x0007b00001157983 */ /* 0x000ee20000300800 */
[----:B------:R-:W-:-:S03]  /*2d550*/  MOV R15, R22 ;  /* 0x00000016000f7202 */ /* 0x000fc60000000f00 */
[----:B------:R1:W-:Y:S04]  /*2d560*/  STL [R1+0x5c8], R20 ;  /* 0x0005c81401007387 */ /* 0x0003e80000100800 */
[----:B------:R-:W3:Y:S04]  /*2d570*/  LDL.LU R22, [R1+0x7b8] ;  /* 0x0007b80001167983 */ /* 0x000ee80000300800 */
[----:B------:R1:W-:Y:S02]  /*2d580*/  LDGSTS.E [R9+0x12100], desc[UR8][R14.64], P2 ;  /* 0x121000000e097fae */ /* 0x0003e400091a1008 */
[----:B-1----:R-:W-:Y:S01]  /*2d590*/  IMAD.MOV.U32 R14, RZ, RZ, R16 ;  /* 0x000000ffff0e7224 */ /* 0x002fe200078e0010 */
[----:B------:R-:W-:Y:S01]  /*2d5a0*/  MOV R15, R20 ;  /* 0x00000014000f7202 */ /* 0x000fe20000000f00 */
[----:B------:R-:W3:Y:S04]  /*2d5b0*/  LDL.LU R16, [R1+0x7c4] ;  /* 0x0007c40001107983 */ /* 0x000ee80000300800 */
[----:B------:R-:W3:Y:S04]  /*2d5c0*/  LDL.LU R20, [R1+0x7cc] ;  /* 0x0007cc0001147983 */ /* 0x000ee80000300800 */
[----:B------:R1:W-:Y:S01]  /*2d5d0*/  LDGSTS.E [R9+0x12180], desc[UR8][R14.64], P0 ;  /* 0x121800000e097fae */ /* 0x0003e200081a1008 */
[----:B------:R-:W-:-:S05]  /*2d5e0*/  IADD3 R23, P1, PT, R23, R0, RZ ;  /* 0x0000000017177210 */ /* 0x000fca0007f3e0ff */
[----:B------:R4:W-:Y:S01]  /*2d5f0*/  STL [R1+0x6b4], R23 ;  /* 0x0006b41701007387 */ /* 0x0009e20000100800 */
[----:B------:R-:W-:Y:S01]  /*2d600*/  IADD3 R13, P5, PT, R13, R0, RZ ;  /* 0x000000000d0d7210 */ /* 0x000fe20007fbe0ff */
[----:B----4-:R-:W-:Y:S02]  /*2d610*/  IMAD.X R24, R24, 0x1, R4, P1 ;  /* 0x0000000118187824 */ /* 0x010fe400008e0604 */
[----:B-1----:R-:W-:Y:S01]  /*2d620*/  IMAD.MOV.U32 R14, RZ, RZ, R23 ;  /* 0x000000ffff0e7224 */ /* 0x002fe200078e0017 */
[----:B------:R-:W-:Y:S02]  /*2d630*/  IADD3.X R25, PT, PT, R25, R4, RZ, P5, !PT ;  /* 0x0000000419197210 */ /* 0x000fe40002ffe4ff */
[----:B------:R1:W-:Y:S04]  /*2d640*/  STL [R1+0x6b0], R24 ;  /* 0x0006b01801007387 */ /* 0x0003e80000100800 */
[----:B------:R-:W-:Y:S04]  /*2d650*/  STL [R1+0x6bc], R13 ;  /* 0x0006bc0d01007387 */ /* 0x000fe80000100800 */
[----:B------:R-:W4:Y:S01]  /*2d660*/  LDL.LU R23, [R1+0x7c0] ;  /* 0x0007c00001177983 */ /* 0x000f220000300800 */
[----:B------:R-:W-:-:S03]  /*2d670*/  MOV R15, R24 ;  /* 0x00000018000f7202 */ /* 0x000fc60000000f00 */
[----:B------:R1:W-:Y:S04]  /*2d680*/  STL [R1+0x6b8], R25 ;  /* 0x0006b81901007387 */ /* 0x0003e80000100800 */
[----:B-1----:R-:W4:Y:S04]  /*2d690*/  LDL.LU R24, [R1+0x7c8] ;  /* 0x0007c80001187983 */ /* 0x002f280000300800 */
[----:B------:R1:W-:Y:S02]  /*2d6a0*/  LDGSTS.E [R9+0x13000], desc[UR8][R14.64], P3 ;  /* 0x130000000e097fae */ /* 0x0003e400099a1008 */
[----:B-1----:R-:W-:Y:S01]  /*2d6b0*/  IMAD.MOV.U32 R14, RZ, RZ, R13 ;  /* 0x000000ffff0e7224 */ /* 0x002fe200078e000d */
[----:B------:R-:W-:-:S02]  /*2d6c0*/  MOV R15, R25 ;  /* 0x00000019000f7202 */ /* 0x000fc40000000f00 */
[----:B------:R-:W4:Y:S04]  /*2d6d0*/  LDL.LU R25, [R1+0x8b4] ;  /* 0x0008b40001197983 */ /* 0x000f280000300800 */
[----:B------:R-:W4:Y:S01]  /*2d6e0*/  LDL.LU R13, [R1+0x8bc] ;  /* 0x0008bc00010d7983 */ /* 0x000f220000300800 */
[----:B--2---:R-:W-:-:S03]  /*2d6f0*/  IADD3 R19, P1, PT, R19, R0, RZ ;  /* 0x0000000013137210 */ /* 0x004fc60007f3e0ff */
[----:B------:R1:W-:Y:S01]  /*2d700*/  LDGSTS.E [R9+0x13080], desc[UR8][R14.64], P4 ;  /* 0x130800000e097fae */ /* 0x0003e2000a1a1008 */
[----:B------:R-:W-:Y:S01]  /*2d710*/  IADD3 R27, P5, PT, R27, R0, RZ ;  /* 0x000000001b1b7210 */ /* 0x000fe20007fbe0ff */
[----:B------:R-:W-:Y:S02]  /*2d720*/  IMAD.X R26, R26, 0x1, R4, P1 ;  /* 0x000000011a1a7824 */ /* 0x000fe400008e0604 */
[----:B------:R-:W-:Y:S01]  /*2d730*/  STL [R1+0x6c4], R19 ;  /* 0x0006c41301007387 */ /* 0x000fe20000100800 */
[----:B-1----:R-:W-:-:S03]  /*2d740*/  IMAD.MOV.U32 R14, RZ, RZ, R19 ;  /* 0x000000ffff0e7224 */ /* 0x002fc600078e0013 */
[----:B------:R1:W-:Y:S01]  /*2d750*/  STL [R1+0x6c0], R26 ;  /* 0x0006c01a01007387 */ /* 0x0003e20000100800 */
[----:B------:R-:W-:Y:S02]  /*2d760*/  MOV R15, R26 ;  /* 0x0000001a000f7202 */ /* 0x000fe40000000f00 */
[----:B------:R-:W-:Y:S01]  /*2d770*/  IADD3.X R28, PT, PT, R28, R4, RZ, P5, !PT ;  /* 0x000000041c1c7210 */ /* 0x000fe20002ffe4ff */
[----:B------:R-:W-:Y:S04]  /*2d780*/  STL [R1+0x6cc], R27 ;  /* 0x0006cc1b01007387 */ /* 0x000fe80000100800 */
[----:B------:R2:W-:Y:S04]  /*2d790*/  LDGSTS.E [R9+0x13100], desc[UR8][R14.64], P2 ;  /* 0x131000000e097fae */ /* 0x0005e800091a1008 */
[----:B-1----:R-:W4:Y:S01]  /*2d7a0*/  LDL.LU R26, [R1+0x8b0] ;  /* 0x0008b000011a7983 */ /* 0x002f220000300800 */
[----:B---3--:R-:W-:-:S03]  /*2d7b0*/  IADD3 R8, P1, PT, R8, R0, RZ ;  /* 0x0000000008087210 */ /* 0x008fc60007f3e0ff */
[----:B------:R-:W-:Y:S01]  /*2d7c0*/  STL [R1+0x6c8], R28 ;  /* 0x0006c81c01007387 */ /* 0x000fe20000100800 */
[----:B------:R-:W-:Y:S01]  /*2d7d0*/  IADD3 R17, P5, PT, R17, R0, RZ ;  /* 0x0000000011117210 */ /* 0x000fe20007fbe0ff */
[----:B--2---:R-:W-:Y:S01]  /*2d7e0*/  IMAD.MOV.U32 R14, RZ, RZ, R27 ;  /* 0x000000ffff0e7224 */ /* 0x004fe200078e001b */
[----:B------:R-:W-:Y:S01]  /*2d7f0*/  MOV R15, R28 ;  /* 0x0000001c000f7202 */ /* 0x000fe20000000f00 */
[----:B------:R-:W2:Y:S04]  /*2d800*/  LDL.LU R19, [R1+0x8b8] ;  /* 0x0008b80001137983 */ /* 0x000ea80000300800 */
[----:B------:R1:W-:Y:S04]  /*2d810*/  LDGSTS.E [R9+0x13180], desc[UR8][R14.64], P0 ;  /* 0x131800000e097fae */ /* 0x0003e800081a1008 */
[----:B------:R-:W-:Y:S01]  /*2d820*/  STL [R1+0x7b4], R8 ;  /* 0x0007b40801007387 */ /* 0x000fe20000100800 */
[----:B-1----:R-:W-:-:S02]  /*2d830*/  IMAD.MOV.U32 R14, RZ, RZ, R8 ;  /* 0x000000ffff0e7224 */ /* 0x002fc400078e0008 */
[----:B------:R-:W-:-:S05]  /*2d840*/  IMAD.X R21, R21, 0x1, R4, P1 ;  /* 0x0000000115157824 */ /* 0x000fca00008e0604 */
[----:B------:R1:W-:Y:S01]  /*2d850*/  STL [R1+0x7b0], R21 ;  /* 0x0007b01501007387 */ /* 0x0003e20000100800 */
[----:B------:R-:W-:Y:S02]  /*2d860*/  MOV R15, R21 ;  /* 0x00000015000f7202 */ /* 0x000fe40000000f00 */
[----:B------:R-:W-:Y:S01]  /*2d870*/  IADD3.X R22, PT, PT, R22, R4, RZ, P5, !PT ;  /* 0x0000000416167210 */ /* 0x000fe20002ffe4ff */
[----:B------:R-:W-:Y:S04]  /*2d880*/  STL [R1+0x7bc], R17 ;  /* 0x0007bc1101007387 */ /* 0x000fe80000100800 */
[----:B------:R3:W-:Y:S04]  /*2d890*/  LDGSTS.E [R9+0x14000], desc[UR8][R14.64], P3 ;  /* 0x140000000e097fae */ /* 0x0007e800099a1008 */
[----:B-1----:R-:W2:Y:S04]  /*2d8a0*/  LDL.LU R21, [R1+0x8c4] ;  /* 0x0008c40001157983 */ /* 0x002ea80000300800 */
[----:B------:R1:W-:Y:S04]  /*2d8b0*/  STL [R1+0x7b8], R22 ;  /* 0x0007b81601007387 */ /* 0x0003e80000100800 */
[----:B------:R-:W2:Y:S01]  /*2d8c0*/  LDL.LU R8, [R1+0x8cc] ;  /* 0x0008cc0001087983 */ /* 0x000ea20000300800 */
[----:B---3--:R-:W-:-:S03]  /*2d8d0*/  MOV R15, R22 ;  /* 0x00000016000f7202 */ /* 0x008fc60000000f00 */
[----:B-1----:R-:W3:Y:S01]  /*2d8e0*/  LDL.LU R22, [R1+0x8c0] ;  /* 0x0008c00001167983 */ /* 0x002ee20000300800 */
[----:B------:R-:W-:Y:S01]  /*2d8f0*/  IMAD.MOV.U32 R14, RZ, RZ, R17 ;  /* 0x000000ffff0e7224 */ /* 0x000fe200078e0011 */
[-C--:B------:R-:W-:Y:S02]  /*2d900*/  IADD3 R16, P1, PT, R16, R0.reuse, RZ ;  /* 0x0000000010107210 */ /* 0x080fe40007f3e0ff */
[----:B------:R-:W3:Y:S01]  /*2d910*/  LDL.LU R17, [R1+0x8c8] ;  /* 0x0008c80001117983 */ /* 0x000ee20000300800 */
[----:B------:R-:W-:-:S03]  /*2d920*/  IADD3 R20, P5, PT, R20, R0, RZ ;  /* 0x0000000014147210 */ /* 0x000fc60007fbe0ff */
[----:B------:R1:W-:Y:S04]  /*2d930*/  LDGSTS.E [R9+0x14080], desc[UR8][R14.64], P4 ;  /* 0x140800000e097fae */ /* 0x0003e8000a1a1008 */
[----:B------:R-:W-:Y:S01]  /*2d940*/  STL [R1+0x7c4], R16 ;  /* 0x0007c41001007387 */ /* 0x000fe20000100800 */
[----:B-1----:R-:W-:Y:S02]  /*2d950*/  IMAD.MOV.U32 R14, RZ, RZ, R16 ;  /* 0x000000ffff0e7224 */ /* 0x002fe400078e0010 */
[----:B----4-:R-:W-:-:S05]  /*2d960*/  IMAD.X R23, R23, 0x1, R4, P1 ;  /* 0x0000000117177824 */ /* 0x010fca00008e0604 */
[----:B------:R1:W-:Y:S01]  /*2d970*/  STL [R1+0x7c0], R23 ;  /* 0x0007c01701007387 */ /* 0x0003e20000100800 */
[----:B------:R-:W-:Y:S02]  /*2d980*/  MOV R15, R23 ;  /* 0x00000017000f7202 */ /* 0x000fe40000000f00 */
[----:B------:R-:W-:Y:S01]  /*2d990*/  IADD3.X R24, PT, PT, R24, R4, RZ, P5, !PT ;  /* 0x0000000418187210 */ /* 0x000fe20002ffe4ff */
[----:B------:R-:W-:Y:S04]  /*2d9a0*/  STL [R1+0x7cc], R20 ;  /* 0x0007cc1401007387 */ /* 0x000fe80000100800 */
[----:B------:R4:W-:Y:S04]  /*2d9b0*/  LDGSTS.E [R9+0x14100], desc[UR8][R14.64], P2 ;  /* 0x141000000e097fae */ /* 0x0009e800091a1008 */
[----:B-1----:R-:W3:Y:S04]  /*2d9c0*/  LDL.LU R23, [R1+0x9b4] ;  /* 0x0009b40001177983 */ /* 0x002ee80000300800 */
[----:B------:R1:W-:Y:S04]  /*2d9d0*/  STL [R1+0x7c8], R24 ;  /* 0x0007c81801007387 */ /* 0x0003e80000100800 */
[----:B------:R-:W3:Y:S01]  /*2d9e0*/  LDL.LU R16, [R1+0x9bc] ;  /* 0x0009bc0001107983 */ /* 0x000ee20000300800 */
[----:B----4-:R-:W-:Y:S01]  /*2d9f0*/  MOV R15, R24 ;  /* 0x00000018000f7202 */ /* 0x010fe20000000f00 */
[----:B------:R-:W-:-:S02]  /*2da00*/  IMAD.MOV.U32 R14, RZ, RZ, R20 ;  /* 0x000000ffff0e7224 */ /* 0x000fc400078e0014 */
[----:B-1----:R-:W4:Y:S04]  /*2da10*/  LDL.LU R24, [R1+0x9b0] ;  /* 0x0009b00001187983 */ /* 0x002f280000300800 */
[----:B------:R-:W4:Y:S01]  /*2da20*/  LDL.LU R20, [R1+0x9b8] ;  /* 0x0009b80001147983 */ /* 0x000f220000300800 */
[-C--:B------:R-:W-:Y:S02]  /*2da30*/  IADD3 R25, P1, PT, R25, R0.reuse, RZ ;  /* 0x0000000019197210 */ /* 0x080fe40007f3e0ff */
[----:B------:R-:W-:Y:S01]  /*2da40*/  IADD3 R13, P5, PT, R13, R0, RZ ;  /* 0x000000000d0d7210 */ /* 0x000fe20007fbe0ff */
[----:B------:R1:W-:Y:S04]  /*2da50*/  LDGSTS.E [R9+0x14180], desc[UR8][R14.64], P0 ;  /* 0x141800000e097fae */ /* 0x0003e800081a1008 */
[----:B------:R2:W-:Y:S01]  /*2da60*/  STL [R1+0x8b4], R25 ;  /* 0x0008b41901007387 */ /* 0x0005e20000100800 */
[----:B-1----:R-:W-:-:S02]  /*2da70*/  IMAD.MOV.U32 R14, RZ, RZ, R25 ;  /* 0x000000ffff0e7224 */ /* 0x002fc400078e0019 */
[----:B------:R-:W-:-:S05]  /*2da80*/  IMAD.X R26, R26, 0x1, R4, P1 ;  /* 0x000000011a1a7824 */ /* 0x000fca00008e0604 */
[----:B------:R1:W-:Y:S04]  /*2da90*/  STL [R1+0x8b0], R26 ;  /* 0x0008b01a01007387 */ /* 0x0003e80000100800 */
[----:B------:R1:W-:Y:S01]  /*2daa0*/  STL [R1+0x8bc], R13 ;  /* 0x0008bc0d01007387 */ /* 0x0003e20000100800 */
[----:B--2---:R-:W-:-:S03]  /*2dab0*/  IADD3.X R19, PT, PT, R19, R4, RZ, P5, !PT ;  /* 0x0000000413137210 */ /* 0x004fc60002ffe4ff */
[----:B------:R-:W2:Y:S01]  /*2dac0*/  LDL.LU R27, [R1+0x9c4] ;  /* 0x0009c400011b7983 */ /* 0x000ea20000300800 */
[----:B------:R-:W-:-:S03]  /*2dad0*/  MOV R15, R26 ;  /* 0x0000001a000f7202 */ /* 0x000fc60000000f00 */
[----:B------:R1:W-:Y:S04]  /*2dae0*/  STL [R1+0x8b8], R19 ;  /* 0x0008b81301007387 */ /* 0x0003e80000100800 */
[----:B------:R-:W2:Y:S04]  /*2daf0*/  LDL.LU R25, [R1+0x9cc] ;  /* 0x0009cc0001197983 */ /* 0x000ea80000300800 */
[----:B------:R-:W2:Y:S04]  /*2db00*/  LDL.LU R28, [R1+0x9c0] ;  /* 0x0009c000011c7983 */ /* 0x000ea80000300800 */
[----:B------:R1:W-:Y:S04]  /*2db10*/  LDGSTS.E [R9+0x15000], desc[UR8][R14.64], P3 ;  /* 0x150000000e097fae */ /* 0x0003e800099a1008 */
[----:B-1----:R-:W2:Y:S01]  /*2db20*/  LDL.LU R26, [R1+0x9c8] ;  /* 0x0009c800011a7983 */ /* 0x002ea20000300800 */
[----:B------:R-:W-:Y:S01]  /*2db30*/  IMAD.MOV.U32 R14, RZ, RZ, R13 ;  /* 0x000000ffff0e7224 */ /* 0x000fe200078e000d */
[----:B------:R-:W-:-:S02]  /*2db40*/  MOV R15, R19 ;  /* 0x00000013000f7202 */ /* 0x000fc40000000f00 */
[----:B------:R-:W2:Y:S04]  /*2db50*/  LDL.LU R13, [R1+0xab4] ;  /* 0x000ab400010d7983 */ /* 0x000ea80000300800 */
[----:B------:R-:W2:Y:S01]  /*2db60*/  LDL.LU R19, [R1+0xabc] ;  /* 0x000abc0001137983 */ /* 0x000ea20000300800 */
[----:B------:R-:W-:-:S03]  /*2db70*/  IADD3 R21, P1, PT, R21, R0, RZ ;  /* 0x0000000015157210 */ /* 0x000fc60007f3e0ff */
[----:B------:R1:W-:Y:S01]  /*2db80*/  LDGSTS.E [R9+0x15080], desc[UR8][R14.64], P4 ;  /* 0x150800000e097fae */ /* 0x0003e2000a1a1008 */
[----:B------:R-:W-:-:S03]  /*2db90*/  IADD3 R8, P5, PT, R8, R0, RZ ;  /* 0x0000000008087210 */ /* 0x000fc60007fbe0ff */
[----:B------:R3:W-:Y:S02]  /*2dba0*/  STL [R1+0x8c4], R21 ;  /* 0x0008c41501007387 */ /* 0x0007e40000100800 */
[----:B---3--:R-:W-:Y:S02]  /*2dbb0*/  IMAD.X R22, R22, 0x1, R4, P1 ;  /* 0x0000000116167824 */ /* 0x008fe400008e0604 */
[----:B-1----:R-:W-:Y:S01]  /*2dbc0*/  IMAD.MOV.U32 R14, RZ, RZ, R21 ;  /* 0x000000ffff0e7224 */ /* 0x002fe200078e0015 */
[----:B------:R-:W-:Y:S02]  /*2dbd0*/  IADD3.X R17, PT, PT, R17, R4, RZ, P5, !PT ;  /* 0x0000000411117210 */ /* 0x000fe40002ffe4ff */
[----:B------:R1:W-:Y:S04]  /*2dbe0*/  STL [R1+0x8c0], R22 ;  /* 0x0008c01601007387 */ /* 0x0003e80000100800 */
[----:B------:R-:W-:Y:S04]  /*2dbf0*/  STL [R1+0x8cc], R8 ;  /* 0x0008cc0801007387 */ /* 0x000fe80000100800 */
[----:B------:R-:W3:Y:S01]  /*2dc00*/  LDL.LU R21, [R1+0xab0] ;  /* 0x000ab00001157983 */ /* 0x000ee20000300800 */
[----:B------:R-:W-:-:S03]  /*2dc10*/  MOV R15, R22 ;  /* 0x00000016000f7202 */ /* 0x000fc60000000f00 */
[----:B------:R1:W-:Y:S04]  /*2dc20*/  STL [R1+0x8c8], R17 ;  /* 0x0008c81101007387 */ /* 0x0003e80000100800 */
[----:B-1----:R-:W3:Y:S04]  /*2dc30*/  LDL.LU R22, [R1+0xab8] ;  /* 0x000ab80001167983 */ /* 0x002ee80000300800 */
[----:B------:R1:W-:Y:S02]  /*2dc40*/  LDGSTS.E [R9+0x15100], desc[UR8][R14.64], P2 ;  /* 0x151000000e097fae */ /* 0x0003e400091a1008 */
[----:B-1----:R-:W-:Y:S01]  /*2dc50*/  IMAD.MOV.U32 R14, RZ, RZ, R8 ;  /* 0x000000ffff0e7224 */ /* 0x002fe200078e0008 */
[----:B------:R-:W-:-:S02]  /*2dc60*/  MOV R15, R17 ;  /* 0x00000011000f7202 */ /* 0x000fc40000000f00 */
        /* <DEDUP_REMOVED lines=10> */
[----:B------:R4:W-:Y:S01]  /*2dd10*/  STL [R1+0x9bc], R16 ;  /* 0x0009bc1001007387 */ /* 0x0009e20000100800 */
[----:B------:R-:W-:-:S03]  /*2dd20*/  MOV R15, R24 ;  /* 0x00000018000f7202 */ /* 0x000fc60000000f00 */
[----:B------:R-:W3:Y:S04]  /*2dd30*/  LDL.LU R23, [R1+0xac0] ;  /* 0x000ac00001177983 */ /* 0x000ee80000300800 */
[----:B------:R2:W-:Y:S04]  /*2dd40*/  STL [R1+0x9b8], R20 ;  /* 0x0009b81401007387 */ /* 0x0005e80000100800 */
[----:B-1----:R-:W3:Y:S04]  /*2dd50*/  LDL.LU R24, [R1+0xac8] ;  /* 0x000ac80001187983 */ /* 0x002ee80000300800 */
[----:B------:R1:W-:Y:S02]  /*2dd60*/  LDGSTS.E [R9+0x16000], desc[UR8][R14.64], P3 ;  /* 0x160000000e097fae */ /* 0x0003e400099a1008 */
[----:B-1----:R-:W-:Y:S01]  /*2dd70*/  IMAD.MOV.U32 R14, RZ, RZ, R16 ;  /* 0x000000ffff0e7224 */ /* 0x002fe200078e0010 */
[----:B------:R-:W-:Y:S01]  /*2dd80*/  MOV R15, R20 ;  /* 0x00000014000f7202 */ /* 0x000fe20000000f00 */
[----:B----4-:R-:W4:Y:S04]  /*2dd90*/  LDL.LU R16, [R1+0x3d4] ;  /* 0x0003d40001107983 */ /* 0x010f280000300800 */
[----:B------:R1:W-:Y:S01]  /*2dda0*/  LDGSTS.E [R9+0x16080], desc[UR8][R14.64], P4 ;  /* 0x160800000e097fae */ /* 0x0003e2000a1a1008 */
[----:B--2---:R-:W-:-:S03]  /*2ddb0*/  IADD3 R27, P1, PT, R27, R0, RZ ;  /* 0x000000001b1b7210 */ /* 0x004fc60007f3e0ff */
[----:B------:R-:W2:Y:S01]  /*2ddc0*/  LDL.LU R20, [R1+0x3dc] ;  /* 0x0003dc0001147983 */ /* 0x000ea20000300800 */
[----:B------:R-:W-:Y:S01]  /*2ddd0*/  IADD3 R25, P5, PT, R25, R0, RZ ;  /* 0x0000000019197210 */ /* 0x000fe20007fbe0ff */
[----:B------:R-:W-:Y:S02]  /*2dde0*/  IMAD.X R28, R28, 0x1, R4, P1 ;  /* 0x000000011c1c7824 */ /* 0x000fe400008e0604 */
[----:B-1----:R-:W-:-:S03]  /*2ddf0*/  IMAD.MOV.U32 R14, RZ, RZ, R27 ;  /* 0x000000ffff0e7224 */ /* 0x002fc600078e001b */
[----:B------:R-:W-:Y:S01]  /*2de00*/  MOV R15, R28 ;  /* 0x0000001c000f7202 */ /* 0x000fe20000000f00 */
[----:B------:R-:W-:Y:S01]  /*2de10*/  STL [R1+0x9c4], R27 ;  /* 0x0009c41b01007387 */ /* 0x000fe20000100800 */
[----:B------:R-:W-:-:S03]  /*2de20*/  IADD3.X R26, PT, PT, R26, R4, RZ, P5, !PT ;  /* 0x000000041a1a7210 */ /* 0x000fc60002ffe4ff */
[----:B------:R-:W-:Y:S04]  /*2de30*/  STL [R1+0x9c0], R28 ;  /* 0x0009c01c01007387 */ /* 0x000fe80000100800 */
[----:B------:R1:W-:Y:S01]  /*2de40*/  LDGSTS.E [R9+0x16100], desc[UR8][R14.64], P2 ;  /* 0x161000000e097fae */ /* 0x0003e200091a1008 */
[----:B------:R-:W-:-:S03]  /*2de50*/  IADD3 R13, P1, PT, R13, R0, RZ ;  /* 0x000000000d0d7210 */ /* 0x000fc60007f3e0ff */
[----:B------:R1:W-:Y:S01]  /*2de60*/  STL [R1+0x9cc], R25 ;  /* 0x0009cc1901007387 */ /* 0x0003e20000100800 */
[----:B------:R-:W-:-:S03]  /*2de70*/  IADD3 R19, P5, PT, R19, R0, RZ ;  /* 0x0000000013137210 */ /* 0x000fc60007fbe0ff */
[----:B------:R1:W-:Y:S02]  /*2de80*/  STL [R1+0x9c8], R26 ;  /* 0x0009c81a01007387 */ /* 0x0003e40000100800 */
[----:B-1----:R-:W-:Y:S01]  /*2de90*/  IMAD.MOV.U32 R14, RZ, RZ, R25 ;  /* 0x000000ffff0e7224 */ /* 0x002fe200078e0019 */
[----:B------:R-:W-:Y:S01]  /*2dea0*/  MOV R15, R26 ;  /* 0x0000001a000f7202 */ /* 0x000fe20000000f00 */
[----:B------:R-:W2:Y:S04]  /*2deb0*/  LDL.LU R25, [R1+0x3d0] ;  /* 0x0003d00001197983 */ /* 0x000ea80000300800 */
[----:B------:R-:W2:Y:S04]  /*2dec0*/  LDL.LU R26, [R1+0x3d8] ;  /* 0x0003d800011a7983 */ /* 0x000ea80000300800 */
[----:B------:R1:W-:Y:S04]  /*2ded0*/  LDGSTS.E [R9+0x16180], desc[UR8][R14.64], P0 ;  /* 0x161800000e097fae */ /* 0x0003e800081a1008 */
[----:B------:R3:W-:Y:S02]  /*2dee0*/  STL [R1+0xab4], R13 ;  /* 0x000ab40d01007387 */ /* 0x0007e40000100800 */
[----:B---3--:R-:W-:-:S02]  /*2def0*/  IMAD.X R21, R21, 0x1, R4, P1 ;  /* 0x0000000115157824 */ /* 0x008fc400008e0604 */
[----:B-1----:R-:W-:-:S03]  /*2df00*/  IMAD.MOV.U32 R14, RZ, RZ, R13 ;  /* 0x000000ffff0e7224 */ /* 0x002fc600078e000d */
[----:B------:R-:W-:Y:S01]  /*2df10*/  MOV R15, R21 ;  /* 0x00000015000f7202 */ /* 0x000fe20000000f00 */
[----:B------:R1:W-:Y:S01]  /*2df20*/  STL [R1+0xab0], R21 ;  /* 0x000ab01501007387 */ /* 0x0003e20000100800 */
[----:B------:R-:W-:-:S03]  /*2df30*/  IADD3.X R22, PT, PT, R22, R4, RZ, P5, !PT ;  /* 0x0000000416167210 */ /* 0x000fc60002ffe4ff */
[----:B------:R3:W-:Y:S04]  /*2df40*/  STL [R1+0xabc], R19 ;  /* 0x000abc1301007387 */ /* 0x0007e80000100800 */
[----:B------:R-:W2:Y:S04]  /*2df50*/  LDL.LU R13, [R1+0x3e4] ;  /* 0x0003e400010d7983 */ /* 0x000ea80000300800 */
[----:B------:R3:W-:Y:S04]  /*2df60*/  STL [R1+0xab8], R22 ;  /* 0x000ab81601007387 */ /* 0x0007e80000100800 */
[----:B------:R3:W-:Y:S04]  /*2df70*/  LDGSTS.E [R9+0x17000], desc[UR8][R14.64], P3 ;  /* 0x170000000e097fae */ /* 0x0007e800099a1008 */
[----:B-1----:R-:W2:Y:S01]  /*2df80*/  LDL.LU R21, [R1+0x3ec] ;  /* 0x0003ec0001157983 */ /* 0x002ea20000300800 */
[----:B------:R-:W-:Y:S01]  /*2df90*/  IADD3 R17, P1, PT, R17, R0, RZ ;  /* 0x0000000011117210 */ /* 0x000fe20007f3e0ff */
[----:B---3--:R-:W-:-:S02]  /*2dfa0*/  IMAD.MOV.U32 R14, RZ, RZ, R19 ;  /* 0x000000ffff0e7224 */ /* 0x008fc400078e0013 */
[----:B------:R-:W3:Y:S01]  /*2dfb0*/  LDL.LU R19, [R1+0x3e0] ;  /* 0x0003e00001137983 */ /* 0x000ee20000300800 */
[----:B------:R-:W-:-:S03]  /*2dfc0*/  MOV R15, R22 ;  /* 0x00000016000f7202 */ /* 0x000fc60000000f00 */
[----:B------:R-:W3:Y:S01]  /*2dfd0*/  LDL.LU R22, [R1+0x3e8] ;  /* 0x0003e80001167983 */ /* 0x000ee20000300800 */
[----:B------:R-:W-:-:S03]  /*2dfe0*/  IADD3 R8, P5, PT, R8, R0, RZ ;  /* 0x0000000008087210 */ /* 0x000fc60007fbe0ff */
[----:B------:R-:W-:Y:S04]  /*2dff0*/  STL [R1+0xac4], R17 ;  /* 0x000ac41101007387 */ /* 0x000fe80000100800 */
[----:B------:R1:W-:Y:S02]  /*2e000*/  LDGSTS.E [R9+0x17080], desc[UR8][R14.64], P4 ;  /* 0x170800000e097fae */ /* 0x0003e4000a1a1008 */
[----:B-1----:R-:W-:Y:S02]  /*2e010*/  IMAD.MOV.U32 R14, RZ, RZ, R17 ;  /* 0x000000ffff0e7224 */ /* 0x002fe400078e0011 */
[----:B------:R-:W-:-:S05]  /*2e020*/  IMAD.X R23, R23, 0x1, R4, P1 ;  /* 0x0000000117177824 */ /* 0x000fca00008e0604 */
[----:B------:R1:W-:Y:S01]  /*2e030*/  STL [R1+0xac0], R23 ;  /* 0x000ac01701007387 */ /* 0x0003e20000100800 */
[----:B------:R-:W-:Y:S02]  /*2e040*/  MOV R15, R23 ;  /* 0x00000017000f7202 */ /* 0x000fe40000000f00 */
[----:B------:R-:W-:Y:S01]  /*2e050*/  IADD3.X R24, PT, PT, R24, R4, RZ, P5, !PT ;  /* 0x0000000418187210 */ /* 0x000fe20002ffe4ff */
[----:B------:R-:W-:Y:S04]  /*2e060*/  STL [R1+0xacc], R8 ;  /* 0x000acc0801007387 */ /* 0x000fe80000100800 */
[----:B------:R4:W-:Y:S04]  /*2e070*/  LDGSTS.E [R9+0x17100], desc[UR8][R14.64], P2 ;  /* 0x171000000e097fae */ /* 0x0009e800091a1008 */
[----:B-1----:R-:W3:Y:S04]  /*2e080*/  LDL.LU R23, [R1+0x4d4] ;  /* 0x0004d40001177983 */ /* 0x002ee80000300800 */
[----:B------:R1:W-:Y:S04]  /*2e090*/  STL [R1+0xac8], R24 ;  /* 0x000ac81801007387 */ /* 0x0003e80000100800 */
[----:B------:R-:W3:Y:S04]  /*2e0a0*/  LDL.LU R17, [R1+0x4dc] ;  /* 0x0004dc0001117983 */ /* 0x000ee80000300800 */
[----:B------:R-:W3:Y:S01]  /*2e0b0*/  LDL.LU R27, [R1+0x4d0] ;  /* 0x0004d000011b7983 */ /* 0x000ee20000300800 */
[----:B----4-:R-:W-:-:S03]  /*2e0c0*/  MOV R15, R24 ;  /* 0x00000018000f7202 */ /* 0x010fc60000000f00 */
[----:B-1----:R-:W4:Y:S01]  /*2e0d0*/  LDL.LU R24, [R1+0x4d8] ;  /* 0x0004d80001187983 */ /* 0x002f220000300800 */
[-C--:B------:R-:W-:Y:S01]  /*2e0e0*/  IADD3 R16, P1, PT, R16, R0.reuse, RZ ;  /* 0x0000000010107210 */ /* 0x080fe20007f3e0ff */
[----:B------:R-:W-:Y:S01]  /*2e0f0*/  IMAD.MOV.U32 R14, RZ, RZ, R8 ;  /* 0x000000ffff0e7224 */ /* 0x000fe200078e0008 */
[----:B--2---:R-:W-:Y:S02]  /*2e100*/  IADD3 R20, P5, PT, R20, R0, RZ ;  /* 0x0000000014147210 */ /* 0x004fe40007fbe0ff */
[----:B------:R-:W-:Y:S01]  /*2e110*/  LOP3.LUT R8, R18, 0x10, RZ, 0x3c, !PT ;  /* 0x0000001012087812 */ /* 0x000fe200078e3cff */
[----:B------:R-:W-:Y:S03]  /*2e120*/  STL [R1+0x3d4], R16 ;  /* 0x0003d41001007387 */ /* 0x000fe60000100800 */
[----:B------:R-:W-:Y:S01]  /*2e130*/  IADD3 R8, PT, PT, R8, UR7, RZ ;  /* 0x0000000708087c10 */ /* 0x000fe2000fffe0ff */
[----:B------:R1:W-:Y:S04]  /*2e140*/  LDGSTS.E [R9+0x17180], desc[UR8][R14.64], P0 ;  /* 0x171800000e097fae */ /* 0x0003e800081a1008 */
[----:B------:R-:W-:Y:S01]  /*2e150*/  STL [R1+0x3dc], R20 ;  /* 0x0003dc1401007387 */ /* 0x000fe20000100800 */
[----:B-1----:R-:W-:Y:S01]  /*2e160*/  MOV R14, R16 ;  /* 0x00000010000e7202 */ /* 0x002fe20000000f00 */
[----:B------:R-:W-:-:S04]  /*2e170*/  IMAD.X R25, R25, 0x1, R4, P1 ;  /* 0x0000000119197824 */ /* 0x000fc800008e0604 */
[----:B------:R-:W-:Y:S01]  /*2e180*/  IMAD.MOV.U32 R15, RZ, RZ, R25 ;  /* 0x000000ffff0f7224 */ /* 0x000fe200078e0019 */
[----:B------:R1:W-:Y:S01]  /*2e190*/  STL [R1+0x3d0], R25 ;  /* 0x0003d01901007387 */ /* 0x0003e20000100800 */
[----:B------:R-:W-:-:S03]  /*2e1a0*/  IMAD.X R26, R26, 0x1, R4, P5 ;  /* 0x000000011a1a7824 */ /* 0x000fc600028e0604 */
[----:B------:R2:W-:Y:S04]  /*2e1b0*/  LDGSTS.E [R8+0x10200], desc[UR8][R14.64], P3 ;  /* 0x102000000e087fae */ /* 0x0005e800099a1008 */
[----:B-1----:R-:W4:Y:S04]  /*2e1c0*/  LDL.LU R25, [R1+0x4e4] ;  /* 0x0004e40001197983 */ /* 0x002f280000300800 */
[----:B------:R-:W4:Y:S01]  /*2e1d0*/  LDL.LU R16, [R1+0x4ec] ;  /* 0x0004ec0001107983 */ /* 0x000f220000300800 */
[----:B--2---:R-:W-:Y:S01]  /*2e1e0*/  MOV R14, R20 ;  /* 0x00000014000e7202 */ /* 0x004fe20000000f00 */
[----:B------:R-:W-:-:S02]  /*2e1f0*/  IMAD.MOV.U32 R15, RZ, RZ, R26 ;  /* 0x000000ffff0f7224 */ /* 0x000fc400078e001a */
[----:B------:R1:W-:Y:S04]  /*2e200*/  STL [R1+0x3d8], R26 ;  /* 0x0003d81a01007387 */ /* 0x0003e80000100800 */
[----:B------:R2:W-:Y:S04]  /*2e210*/  LDGSTS.E [R8+0x10280], desc[UR8][R14.64], P4 ;  /* 0x102800000e087fae */ /* 0x0005e8000a1a1008 */
[----:B-1----:R-:W4:Y:S01]  /*2e220*/  LDL.LU R26, [R1+0x4e0] ;  /* 0x0004e000011a7983 */ /* 0x002f220000300800 */
[----:B------:R-:W-:-:S03]  /*2e230*/  IADD3 R13, P1, PT, R13, R0, RZ ;  /* 0x000000000d0d7210 */ /* 0x000fc60007f3e0ff */
[----:B------:R-:W4:Y:S01]  /*2e240*/  LDL.LU R20, [R1+0x4e8] ;  /* 0x0004e80001147983 */ /* 0x000f220000300800 */
[----:B--2---:R-:W-:-:S03]  /*2e250*/  MOV R14, R13 ;  /* 0x0000000d000e7202 */ /* 0x004fc60000000f00 */
[----:B------:R-:W-:Y:S01]  /*2e260*/  STL [R1+0x3e4], R13 ;  /* 0x0003e40d01007387 */ /* 0x000fe20000100800 */
[----:B------:R-:W-:Y:S02]  /*2e270*/  IADD3 R21, P5, PT, R21, R0, RZ ;  /* 0x0000000015157210 */ /* 0x000fe40007fbe0ff */
[----:B---3--:R-:W-:-:S03]  /*2e280*/  IADD3.X R19, PT, PT, R19, R4, RZ, P1, !PT ;  /* 0x0000000413137210 */ /* 0x008fc60000ffe4ff */
[----:B------:R-:W-:Y:S02]  /*2e290*/  IMAD.X R22, R22, 0x1, R4, P5 ;  /* 0x0000000116167824 */ /* 0x000fe400028e0604 */
[----:B------:R1:W-:Y:S01]  /*2e2a0*/  STL [R1+0x3e0], R19 ;  /* 0x0003e01301007387 */ /* 0x0003e20000100800 */
[----:B------:R-:W-:-:S03]  /*2e2b0*/  IMAD.MOV.U32 R15, RZ, RZ, R19 ;  /* 0x000000ffff0f7224 */ /* 0x000fc600078e0013 */
[----:B------:R-:W-:Y:S04]  /*2e2c0*/  STL [R1+0x3ec], R21 ;  /* 0x0003ec1501007387 */ /* 0x000fe80000100800 */
[----:B------:R2:W-:Y:S04]  /*2e2d0*/  LDGSTS.E [R8+0x10300], desc[UR8][R14.64], P2 ;  /* 0x103000000e087fae */ /* 0x0005e800091a1008 */
[----:B-1----:R-:W3:Y:S04]  /*2e2e0*/  LDL.LU R19, [R1+0x5d4] ;  /* 0x0005d40001137983 */ /* 0x002ee80000300800 */
[----:B------:R1:W-:Y:S04]  /*2e2f0*/  STL [R1+0x3e8], R22 ;  /* 0x0003e81601007387 */ /* 0x0003e80000100800 */
[----:B------:R-:W3:Y:S01]  /*2e300*/  LDL.LU R13, [R1+0x5dc] ;  /* 0x0005dc00010d7983 */ /* 0x000ee20000300800 */
[----:B--2---:R-:W-:-:S03]  /*2e310*/  IMAD.MOV.U32 R15, RZ, RZ, R22 ;  /* 0x000000ffff0f7224 */ /* 0x004fc600078e0016 */
[----:B-1----:R-:W2:Y:S01]  /*2e320*/  LDL.LU R22, [R1+0x5d0] ;  /* 0x0005d00001167983 */ /* 0x002ea20000300800 */
[----:B------:R-:W-:-:S03]  /*2e330*/  MOV R14, R21 ;  /* 0x00000015000e7202 */ /* 0x000fc60000000f00 */
[----:B------:R-:W2:Y:S04]  /*2e340*/  LDL.LU R21, [R1+0x5d8] ;  /* 0x0005d80001157983 */ /* 0x000ea80000300800 */
[----:B------:R1:W-:Y:S01]  /*2e350*/  LDGSTS.E [R8+0x10380], desc[UR8][R14.64], P0 ;  /* 0x103800000e087fae */ /* 0x0003e200081a1008 */
[-C--:B------:R-:W-:Y:S02]  /*2e360*/  IADD3 R23, P1, PT, R23, R0.reuse, RZ ;  /* 0x0000000017177210 */ /* 0x080fe40007f3e0ff */
[----:B------:R-:W-:Y:S02]  /*2e370*/  IADD3 R17, P5, PT, R17, R0, RZ ;  /* 0x0000000011117210 */ /* 0x000fe40007fbe0ff */
[----:B------:R-:W-:Y:S01]  /*2e380*/  IADD3.X R27, PT, PT, R27, R4, RZ, P1, !PT ;  /* 0x000000041b1b7210 */ /* 0x000fe20000ffe4ff */
[----:B------:R4:W-:Y:S01]  /*2e390*/  STL [R1+0x4d4], R23 ;  /* 0x0004d41701007387 */ /* 0x0009e20000100800 */
[----:B-1----:R-:W-:Y:S01]  /*2e3a0*/  MOV R14, R23 ;  /* 0x00000017000e7202 */ /* 0x002fe20000000f00 */
[----:B----4-:R-:W-:-:S02]  /*2e3b0*/  IMAD.X R24, R24, 0x1, R4, P5 ;  /* 0x0000000118187824 */ /* 0x010fc400028e0604 */
[----:B------:R1:W-:Y:S01]  /*2e3c0*/  STL [R1+0x4d0], R27 ;  /* 0x0004d01b01007387 */ /* 0x0003e20000100800 */
[----:B------:R-:W-:-:S03]  /*2e3d0*/  IMAD.MOV.U32 R15, RZ, RZ, R27 ;  /* 0x000000ffff0f7224 */ /* 0x000fc600078e001b */
[----:B------:R-:W-:Y:S04]  /*2e3e0*/  STL [R1+0x4dc], R17 ;  /* 0x0004dc1101007387 */ /* 0x000fe80000100800 */
[----:B------:R-:W4:Y:S04]  /*2e3f0*/  LDL.LU R23, [R1+0x5e4] ;  /* 0x0005e40001177983 */ /* 0x000f280000300800 */
[----:B------:R1:W-:Y:S04]  /*2e400*/  STL [R1+0x4d8], R24 ;  /* 0x0004d81801007387 */ /* 0x0003e80000100800 */
[----:B------:R1:W-:Y:S04]  /*2e410*/  LDGSTS.E [R8+0x11200], desc[UR8][R14.64], P3 ;  /* 0x112000000e087fae */ /* 0x0003e800099a1008 */
[----:B-1----:R-:W4:Y:S01]  /*2e420*/  LDL.LU R27, [R1+0x5ec] ;  /* 0x0005ec00011b7983 */ /* 0x002f220000300800 */
[----:B------:R-:W-:-:S03]  /*2e430*/  IMAD.MOV.U32 R15, RZ, RZ, R24 ;  /* 0x000000ffff0f7224 */ /* 0x000fc600078e0018 */
[----:B------:R-:W4:Y:S04]  /*2e440*/  LDL.LU R24, [R1+0x5e0] ;  /* 0x0005e00001187983 */ /* 0x000f280000300800 */
[----:B------:R-:W4:Y:S01]  /*2e450*/  LDL.LU R28, [R1+0x5e8] ;  /* 0x0005e800011c7983 */ /* 0x000f220000300800 */
[----:B------:R-:W-:-:S03]  /*2e460*/  MOV R14, R17 ;  /* 0x00000011000e7202 */ /* 0x000fc60000000f00 */
[----:B------:R-:W4:Y:S04]  /*2e470*/  LDL.LU R9, [R1+0x6d4] ;  /* 0x0006d40001097983 */ /* 0x000f280000300800 */
[----:B------:R-:W4:Y:S04]  /*2e480*/  LDL.LU R17, [R1+0x6dc] ;  /* 0x0006dc0001117983 */ /* 0x000f280000300800 */
[----:B------:R1:W-:Y:S01]  /*2e490*/  LDGSTS.E [R8+0x11280], desc[UR8][R14.64], P4 ;  /* 0x112800000e087fae */ /* 0x0003e2000a1a1008 */
[-C--:B------:R-:W-:Y:S02]  /*2e4a0*/  IADD3 R25, P1, PT, R25, R0.reuse, RZ ;  /* 0x0000000019197210 */ /* 0x080fe40007f3e0ff */
[----:B------:R-:W-:-:S03]  /*2e4b0*/  IADD3 R16, P5, PT, R16, R0, RZ ;  /* 0x0000000010107210 */ /* 0x000fc60007fbe0ff */
[----:B------:R1:W-:Y:S02]  /*2e4c0*/  STL [R1+0x4e4], R25 ;  /* 0x0004e41901007387 */ /* 0x0003e40000100800 */
[----:B-1----:R-:W-:Y:S02]  /*2e4d0*/  MOV R14, R25 ;  /* 0x00000019000e7202 */ /* 0x002fe40000000f00 */
[----:B------:R-:W-:Y:S01]  /*2e4e0*/  IADD3.X R26, PT, PT, R26, R4, RZ, P1, !PT ;  /* 0x000000041a1a7210 */ /* 0x000fe20000ffe4ff */
[----:B------:R-:W-:-:S04]  /*2e4f0*/  IMAD.X R20, R20, 0x1, R4, P5 ;  /* 0x0000000114147824 */ /* 0x000fc800028e0604 */
[----:B------:R1:W-:Y:S01]  /*2e500*/  STL [R1+0x4e0], R26 ;  /* 0x0004e01a01007387 */ /* 0x0003e20000100800 */
[----:B------:R-:W-:-:S03]  /*2e510*/  IMAD.MOV.U32 R15, RZ, RZ, R26 ;  /* 0x000000ffff0f7224 */ /* 0x000fc600078e001a */
[----:B------:R1:W-:Y:S04]  /*2e520*/  STL [R1+0x4ec], R16 ;  /* 0x0004ec1001007387 */ /* 0x0003e80000100800 */
[----:B------:R-:W4:Y:S04]  /*2e530*/  LDL.LU R25, [R1+0x6d0] ;  /* 0x0006d00001197983 */ /* 0x000f280000300800 */
[----:B------:R3:W-:Y:S04]  /*2e540*/  STL [R1+0x4e8], R20 ;  /* 0x0004e81401007387 */ /* 0x0007e80000100800 */
[----:B------:R3:W-:Y:S04]  /*2e550*/  LDGSTS.E [R8+0x11300], desc[UR8][R14.64], P2 ;  /* 0x113000000e087fae */ /* 0x0007e800091a1008 */
[----:B-1----:R-:W4:Y:S01]  /*2e560*/  LDL.LU R26, [R1+0x6d8] ;  /* 0x0006d800011a7983 */ /* 0x002f220000300800 */
[----:B---3--:R-:W-:Y:S01]  /*2e570*/  MOV R14, R16 ;  /* 0x00000010000e7202 */ /* 0x008fe20000000f00 */
[----:B------:R-:W-:-:S02]  /*2e580*/  IMAD.MOV.U32 R15, RZ, RZ, R20 ;  /* 0x000000ffff0f7224 */ /* 0x000fc400078e0014 */
[----:B------:R-:W3:Y:S04]  /*2e590*/  LDL.LU R16, [R1+0x6e4] ;  /* 0x0006e40001107983 */ /* 0x000ee80000300800 */
[----:B------:R-:W3:Y:S01]  /*2e5a0*/  LDL.LU R20, [R1+0x6ec] ;  /* 0x0006ec0001147983 */ /* 0x000ee20000300800 */
[----:B------:R-:W-:-:S03]  /*2e5b0*/  IADD3 R19, P1, PT, R19, R0, RZ ;  /* 0x0000000013137210 */ /* 0x000fc60007f3e0ff */
[----:B------:R1:W-:Y:S01]  /*2e5c0*/  LDGSTS.E [R8+0x11380], desc[UR8][R14.64], P0 ;  /* 0x113800000e087fae */ /* 0x0003e200081a1008 */
[----:B------:R-:W-:-:S03]  /*2e5d0*/  IADD3 R13, P5, PT, R13, R0, RZ ;  /* 0x000000000d0d7210 */ /* 0x000fc60007fbe0ff */
[----:B------:R1:W-:Y:S01]  /*2e5e0*/  STL [R1+0x5d4], R19 ;  /* 0x0005d41301007387 */ /* 0x0003e20000100800 */
[----:B--2---:R-:W-:Y:S02]  /*2e5f0*/  IADD3.X R22, PT, PT, R22, R4, RZ, P1, !PT ;  /* 0x0000000416167210 */ /* 0x004fe40000ffe4ff */
[----:B-1----:R-:W-:Y:S01]  /*2e600*/  MOV R14, R19 ;  /* 0x00000013000e7202 */ /* 0x002fe20000000f00 */
[----:B------:R-:W-:Y:S02]  /*2e610*/  IMAD.X R21, R21, 0x1, R4, P5 ;  /* 0x0000000115157824 */ /* 0x000fe400028e0604 */
[----:B------:R1:W-:Y:S04]  /*2e620*/  STL [R1+0x5d0], R22 ;  /* 0x0005d01601007387 */ /* 0x0003e80000100800 */
[----:B------:R-:W-:Y:S04]  /*2e630*/  STL [R1+0x5dc], R13 ;  /* 0x0005dc0d01007387 */ /* 0x000fe80000100800 */
[----:B------:R-:W2:Y:S01]  /*2e640*/  LDL.LU R19, [R1+0x6e0] ;  /* 0x0006e00001137983 */ /* 0x000ea20000300800 */
[----:B------:R-:W-:-:S03]  /*2e650*/  IMAD.MOV.U32 R15, RZ, RZ, R22 ;  /* 0x000000ffff0f7224 */ /* 0x000fc600078e0016 */
[----:B------:R1:W-:Y:S04]  /*2e660*/  STL [R1+0x5d8], R21 ;  /* 0x0005d81501007387 */ /* 0x0003e80000100800 */
[----:B-1----:R-:W2:Y:S04]  /*2e670*/  LDL.LU R22, [R1+0x6e8] ;  /* 0x0006e80001167983 */ /* 0x002ea80000300800 */
[----:B------:R1:W-:Y:S02]  /*2e680*/  LDGSTS.E [R8+0x12200], desc[UR8][R14.64], P3 ;  /* 0x122000000e087fae */ /* 0x0003e400099a1008 */
[----:B-1----:R-:W-:Y:S01]  /*2e690*/  MOV R14, R13 ;  /* 0x0000000d000e7202 */ /* 0x002fe20000000f00 */
[----:B------:R-:W-:-:S02]  /*2e6a0*/  IMAD.MOV.U32 R15, RZ, RZ, R21 ;  /* 0x000000ffff0f7224 */ /* 0x000fc400078e0015 */
[----:B------:R-:W2:Y:S04]  /*2e6b0*/  LDL.LU R21, [R1+0x7d4] ;  /* 0x0007d40001157983 */ /* 0x000ea80000300800 */
[----:B------:R-:W2:Y:S04]  /*2e6c0*/  LDL.LU R13, [R1+0x7dc] ;  /* 0x0007dc00010d7983 */ /* 0x000ea80000300800 */
[----:B------:R1:W-:Y:S01]  /*2e6d0*/  LDGSTS.E [R8+0x12280], desc[UR8][R14.64], P4 ;  /* 0x122800000e087fae */ /* 0x0003e2000a1a1008 */
[----:B----4-:R-:W-:-:S05]  /*2e6e0*/  IADD3 R23, P1, PT, R23, R0, RZ ;  /* 0x0000000017177210 */ /* 0x010fca0007f3e0ff */
[----:B------:R-:W-:Y:S01]  /*2e6f0*/  STL [R1+0x5e4], R23 ;  /* 0x0005e41701007387 */ /* 0x000fe20000100800 */
[----:B------:R-:W-:Y:S02]  /*2e700*/  IADD3 R27, P5, PT, R27, R0, RZ ;  /* 0x000000001b1b7210 */ /* 0x000fe40007fbe0ff */
[----:B------:R-:W-:-:S03]  /*2e710*/  IADD3.X R24, PT, PT, R24, R4, RZ, P1, !PT ;  /* 0x0000000418187210 */ /* 0x000fc60000ffe4ff */
[----:B------:R-:W-:Y:S02]  /*2e720*/  IMAD.X R28, R28, 0x1, R4, P5 ;  /* 0x000000011c1c7824 */ /* 0x000fe400028e0604 */
[----:B------:R4:W-:Y:S01]  /*2e730*/  STL [R1+0x5e0], R24 ;  /* 0x0005e01801007387 */ /* 0x0009e20000100800 */
[----:B-1----:R-:W-:-:S03]  /*2e740*/  IMAD.MOV.U32 R15, RZ, RZ, R24 ;  /* 0x000000ffff0f7224 */ /* 0x002fc600078e0018 */
[----:B------:R-:W-:Y:S01]  /*2e750*/  STL [R1+0x5ec], R27 ;  /* 0x0005ec1b01007387 */ /* 0x000fe20000100800 */
[----:B------:R-:W-:-:S03]  /*2e760*/  MOV R14, R23 ;  /* 0x00000017000e7202 */ /* 0x000fc60000000f00 */
[----:B----4-:R-:W4:Y:S04]  /*2e770*/  LDL.LU R24, [R1+0x7d0] ;  /* 0x0007d00001187983 */ /* 0x010f280000300800 */
[----:B------:R-:W-:Y:S04]  /*2e780*/  STL [R1+0x5e8], R28 ;  /* 0x0005e81c01007387 */ /* 0x000fe80000100800 */
[----:B------:R-:W4:Y:S01]  /*2e790*/  LDL.LU R23, [R1+0x7d8] ;  /* 0x0007d80001177983 */ /* 0x000f220000300800 */
[----:B------:R-:W-:-:S03]  /*2e7a0*/  IADD3 R9, P1, PT, R9, R0, RZ ;  /* 0x0000000009097210 */ /* 0x000fc60007f3e0ff */
[----:B------:R1:W-:Y:S01]  /*2e7b0*/  LDGSTS.E [R8+0x12300], desc[UR8][R14.64], P2 ;  /* 0x123000000e087fae */ /* 0x0003e200091a1008 */
[----:B------:R-:W-:-:S03]  /*2e7c0*/  IADD3 R17, P5, PT, R17, R0, RZ ;  /* 0x0000000011117210 */ /* 0x000fc60007fbe0ff */
[----:B------:R-:W-:Y:S01]  /*2e7d0*/  STL [R1+0x6d4], R9 ;  /* 0x0006d40901007387 */ /* 0x000fe20000100800 */
[----:B-1----:R-:W-:Y:S01]  /*2e7e0*/  MOV R14, R27 ;  /* 0x0000001b000e7202 */ /* 0x002fe20000000f00 */
[----:B------:R-:W-:-:S05]  /*2e7f0*/  IMAD.MOV.U32 R15, RZ, RZ, R28 ;  /* 0x000000ffff0f7224 */ /* 0x000fca00078e001c */
[----:B------:R1:W-:Y:S01]  /*2e800*/  LDGSTS.E [R8+0x12380], desc[UR8][R14.64], P0 ;  /* 0x123800000e087fae */ /* 0x0003e200081a1008 */
[----:B------:R-:W-:Y:S02]  /*2e810*/  IADD3.X R25, PT, PT, R25, R4, RZ, P1, !PT ;  /* 0x0000000419197210 */ /* 0x000fe40000ffe4ff */
[----:B-1----:R-:W-:-:S03]  /*2e820*/  MOV R14, R9 ;  /* 0x00000009000e7202 */ /* 0x002fc60000000f00 */
[----:B------:R-:W-:Y:S01]  /*2e830*/  IMAD.MOV.U32 R15, RZ, RZ, R25 ;  /* 0x000000ffff0f7224 */ /* 0x000fe200078e0019 */
[----:B------:R1:W-:Y:S04]  /*2e840*/  STL [R1+0x6d0], R25 ;  /* 0x0006d01901007387 */ /* 0x0003e80000100800 */
[----:B------:R-:W-:Y:S01]  /*2e850*/  STL [R1+0x6dc], R17 ;  /* 0x0006dc1101007387 */ /* 0x000fe20000100800 */
[----:B------:R-:W-:-:S03]  /*2e860*/  IMAD.X R26, R26, 0x1, R4, P5 ;  /* 0x000000011a1a7824 */ /* 0x000fc600028e0604 */
[----:B------:R3:W-:Y:S04]  /*2e870*/  LDGSTS.E [R8+0x13200], desc[UR8][R14.64], P3 ;  /* 0x132000000e087fae */ /* 0x0007e800099a1008 */
[----:B-1----:R-:W4:Y:S01]  /*2e880*/  LDL.LU R25, [R1+0x7e4] ;  /* 0x0007e40001197983 */ /* 0x002f220000300800 */
[----:B---3--:R-:W-:-:S03]  /*2e890*/  IADD3 R16, P1, PT, R16, R0, RZ ;  /* 0x0000000010107210 */ /* 0x008fc60007f3e0ff */
[----:B------:R1:W-:Y:S01]  /*2e8a0*/  STL [R1+0x6d8], R26 ;  /* 0x0006d81a01007387 */ /* 0x0003e20000100800 */
[----:B------:R-:W-:-:S03]  /*2e8b0*/  MOV R14, R17 ;  /* 0x00000011000e7202 */ /* 0x000fc60000000f00 */
[----:B------:R-:W3:Y:S01]  /*2e8c0*/  LDL.LU R9, [R1+0x7ec] ;  /* 0x0007ec0001097983 */ /* 0x000ee20000300800 */
[----:B------:R-:W-:Y:S01]  /*2e8d0*/  IMAD.MOV.U32 R15, RZ, RZ, R26 ;  /* 0x000000ffff0f7224 */ /* 0x000fe200078e001a */
[----:B------:R-:W-:Y:S02]  /*2e8e0*/  IADD3 R20, P5, PT, R20, R0, RZ ;  /* 0x0000000014147210 */ /* 0x000fe40007fbe0ff */
[----:B-1----:R-:W3:Y:S04]  /*2e8f0*/  LDL.LU R26, [R1+0x7e0] ;  /* 0x0007e000011a7983 */ /* 0x002ee80000300800 */
[----:B------:R-:W3:Y:S04]  /*2e900*/  LDL.LU R17, [R1+0x7e8] ;  /* 0x0007e80001117983 */ /* 0x000ee80000300800 */
[----:B------:R1:W-:Y:S04]  /*2e910*/  LDGSTS.E [R8+0x13280], desc[UR8][R14.64], P4 ;  /* 0x132800000e087fae */ /* 0x0003e8000a1a1008 */
[----:B------:R2:W-:Y:S02]  /*2e920*/  STL [R1+0x6e4], R16 ;  /* 0x0006e41001007387 */ /* 0x0005e40000100800 */
[----:B--2---:R-:W-:-:S02]  /*2e930*/  IADD3.X R19, PT, PT, R19, R4, RZ, P1, !PT ;  /* 0x0000000413137210 */ /* 0x004fc40000ffe4ff */
[----:B-1----:R-:W-:-:S03]  /*2e940*/  MOV R14, R16 ;  /* 0x00000010000e7202 */ /* 0x002fc60000000f00 */
[----:B------:R-:W-:Y:S01]  /*2e950*/  IMAD.MOV.U32 R15, RZ, RZ, R19 ;  /* 0x000000ffff0f7224 */ /* 0x000fe200078e0013 */
[----:B------:R1:W-:Y:S01]  /*2e960*/  STL [R1+0x6e0], R19 ;  /* 0x0006e01301007387 */ /* 0x0003e20000100800 */
[----:B------:R-:W-:-:S03]  /*2e970*/  IMAD.X R22, R22, 0x1, R4, P5 ;  /* 0x0000000116167824 */ /* 0x000fc600028e0604 */
[----:B------:R-:W-:Y:S04]  /*2e980*/  STL [R1+0x6ec], R20 ;  /* 0x0006ec1401007387 */ /* 0x000fe80000100800 */
[----:B------:R-:W2:Y:S04]  /*2e990*/  LDL.LU R16, [R1+0x8d4] ;  /* 0x0008d40001107983 */ /* 0x000ea80000300800 */
[----:B------:R1:W-:Y:S04]  /*2e9a0*/  STL [R1+0x6e8], R22 ;  /* 0x0006e81601007387 */ /* 0x0003e80000100800 */
[----:B------:R1:W-:Y:S04]  /*2e9b0*/  LDGSTS.E [R8+0x13300], desc[UR8][R14.64], P2 ;  /* 0x133000000e087fae */ /* 0x0003e800091a1008 */
[----:B-1----:R-:W2:Y:S01]  /*2e9c0*/  LDL.LU R19, [R1+0x8dc] ;  /* 0x0008dc0001137983 */ /* 0x002ea20000300800 */
[----:B------:R-:W-:Y:S01]  /*2e9d0*/  IADD3 R21, P1, PT, R21, R0, RZ ;  /* 0x0000000015157210 */ /* 0x000fe20007f3e0ff */
[----:B------:R-:W-:-:S02]  /*2e9e0*/  IMAD.MOV.U32 R15, RZ, RZ, R22 ;  /* 0x000000ffff0f7224 */ /* 0x000fc400078e0016 */
[----:B------:R-:W2:Y:S01]  /*2e9f0*/  LDL.LU R22, [R1+0x8d0] ;  /* 0x0008d00001167983 */ /* 0x000ea20000300800 */
[----:B------:R-:W-:-:S03]  /*2ea00*/  MOV R14, R20 ;  /* 0x00000014000e7202 */ /* 0x000fc60000000f00 */
[----:B------:R-:W2:Y:S01]  /*2ea10*/  LDL.LU R20, [R1+0x8d8] ;  /* 0x0008d80001147983 */ /* 0x000ea20000300800 */
[----:B------:R-:W-:-:S03]  /*2ea20*/  IADD3 R13, P5, PT, R13, R0, RZ ;  /* 0x000000000d0d7210 */ /* 0x000fc60007fbe0ff */
[----:B------:R1:W-:Y:S04]  /*2ea30*/  LDGSTS.E [R8+0x13380], desc[UR8][R14.64], P0 ;  /* 0x133800000e087fae */ /* 0x0003e800081a1008 */
[----:B------:R4:W-:Y:S01]  /*2ea40*/  STL [R1+0x7d4], R21 ;  /* 0x0007d41501007387 */ /* 0x0009e20000100800 */
[----:B-1----:R-:W-:Y:S02]  /*2ea50*/  MOV R14, R21 ;  /* 0x00000015000e7202 */ /* 0x002fe40000000f00 */
[----:B----4-:R-:W-:-:S05]  /*2ea60*/  IADD3.X R24, PT, PT, R24, R4, RZ, P1, !PT ;  /* 0x0000000418187210 */ /* 0x010fca0000ffe4ff */
[----:B------:R-:W-:Y:S01]  /*2ea70*/  IMAD.MOV.U32 R15, RZ, RZ, R24 ;  /* 0x000000ffff0f7224 */ /* 0x000fe200078e0018 */
[----:B------:R-:W-:Y:S01]  /*2ea80*/  STL [R1+0x7d0], R24 ;  /* 0x0007d01801007387 */ /* 0x000fe20000100800 */
[----:B------:R-:W-:-:S03]  /*2ea90*/  IMAD.X R23, R23, 0x1, R4, P5 ;  /* 0x0000000117177824 */ /* 0x000fc600028e0604 */
[----:B------:R-:W-:Y:S04]  /*2eaa0*/  STL [R1+0x7dc], R13 ;  /* 0x0007dc0d01007387 */ /* 0x000fe80000100800 */
[----:B------:R-:W4:Y:S04]  /*2eab0*/  LDL.LU R21, [R1+0x8e4] ;  /* 0x0008e40001157983 */ /* 0x000f280000300800 */
[----:B------:R1:W-:Y:S04]  /*2eac0*/  STL [R1+0x7d8], R23 ;  /* 0x0007d81701007387 */ /* 0x0003e80000100800 */
[----:B------:R1:W-:Y:S04]  /*2ead0*/  LDGSTS.E [R8+0x14200], desc[UR8][R14.64], P3 ;  /* 0x142000000e087fae */ /* 0x0003e800099a1008 */
[----:B------:R-:W4:Y:S01]  /*2eae0*/  LDL.LU R27, [R1+0x8ec] ;  /* 0x0008ec00011b7983 */ /* 0x000f220000300800 */
[----:B-1----:R-:W-:-:S03]  /*2eaf0*/  IMAD.MOV.U32 R15, RZ, RZ, R23 ;  /* 0x000000ffff0f7224 */ /* 0x002fc600078e0017 */
[----:B------:R-:W4:Y:S04]  /*2eb00*/  LDL.LU R23, [R1+0x8e0] ;  /* 0x0008e00001177983 */ /* 0x000f280000300800 */
[----:B------:R-:W4:Y:S01]  /*2eb10*/  LDL.LU R28, [R1+0x8e8] ;  /* 0x0008e800011c7983 */ /* 0x000f220000300800 */
[----:B------:R-:W-:-:S03]  /*2eb20*/  MOV R14, R13 ;  /* 0x0000000d000e7202 */ /* 0x000fc60000000f00 */
[----:B------:R-:W4:Y:S04]  /*2eb30*/  LDL.LU R13, [R1+0x9d4] ;  /* 0x0009d400010d7983 */ /* 0x000f280000300800 */
[----:B------:R-:W4:Y:S04]  /*2eb40*/  LDL.LU R24, [R1+0x9dc] ;  /* 0x0009dc0001187983 */ /* 0x000f280000300800 */
[----:B------:R1:W-:Y:S01]  /*2eb50*/  LDGSTS.E [R8+0x14280], desc[UR8][R14.64], P4 ;  /* 0x142800000e087fae */ /* 0x0003e2000a1a1008 */
[----:B------:R-:W-:-:S05]  /*2eb60*/  IADD3 R25, P1, PT, R25, R0, RZ ;  /* 0x0000000019197210 */ /* 0x000fca0007f3e0ff */
[----:B------:R1:W-:Y:S01]  /*2eb70*/  STL [R1+0x7e4], R25 ;  /* 0x0007e41901007387 */ /* 0x0003e20000100800 */
[----:B---3--:R-:W-:Y:S02]  /*2eb80*/  IADD3 R9, P5, PT, R9, R0, RZ ;  /* 0x0000000009097210 */ /* 0x008fe40007fbe0ff */
[----:B------:R-:W-:Y:S02]  /*2eb90*/  IADD3.X R26, PT, PT, R26, R4, RZ, P1, !PT ;  /* 0x000000041a1a7210 */ /* 0x000fe40000ffe4ff */
[----:B-1----:R-:W-:Y:S01]  /*2eba0*/  MOV R14, R25 ;  /* 0x00000019000e7202 */ /* 0x002fe20000000f00 */
[----:B------:R-:W-:Y:S02]  /*2ebb0*/  IMAD.X R17, R17, 0x1, R4, P5 ;  /* 0x0000000111117824 */ /* 0x000fe400028e0604 */
[----:B------:R1:W-:Y:S01]  /*2ebc0*/  STL [R1+0x7e0], R26 ;  /* 0x0007e01a01007387 */ /* 0x0003e20000100800 */
[----:B------:R-:W-:-:S03]  /*2ebd0*/  IMAD.MOV.U32 R15, RZ, RZ, R26 ;  /* 0x000000ffff0f7224 */ /* 0x000fc600078e001a */
[----:B------:R3:W-:Y:S04]  /*2ebe0*/  STL [R1+0x7ec], R9 ;  /* 0x0007ec0901007387 */ /* 0x0007e80000100800 */
[----:B------:R-:W4:Y:S04]  /*2ebf0*/  LDL.LU R25, [R1+0x9d0] ;  /* 0x0009d00001197983 */ /* 0x000f280000300800 */
[----:B------:R2:W-:Y:S04]  /*2ec00*/  STL [R1+0x7e8], R17 ;  /* 0x0007e81101007387 */ /* 0x0005e80000100800 */
[----:B------:R2:W-:Y:S04]  /*2ec10*/  LDGSTS.E [R8+0x14300], desc[UR8][R14.64], P2 ;  /* 0x143000000e087fae */ /* 0x0005e800091a1008 */
[----:B-1----:R-:W4:Y:S01]  /*2ec20*/  LDL.LU R26, [R1+0x9d8] ;  /* 0x0009d800011a7983 */ /* 0x002f220000300800 */
[----:B--2---:R-:W-:Y:S01]  /*2ec30*/  IADD3 R16, P1, PT, R16, R0, RZ ;  /* 0x0000000010107210 */ /* 0x004fe20007f3e0ff */
[----:B------:R-:W-:Y:S01]  /*2ec40*/  IMAD.MOV.U32 R15, RZ, RZ, R17 ;  /* 0x000000ffff0f7224 */ /* 0x000fe200078e0011 */
[----:B------:R-:W-:-:S02]  /*2ec50*/  MOV R14, R9 ;  /* 0x00000009000e7202 */ /* 0x000fc40000000f00 */
[----:B---3--:R-:W2:Y:S04]  /*2ec60*/  LDL.LU R9, [R1+0x9e4] ;  /* 0x0009e40001097983 */ /* 0x008ea80000300800 */
[----:B------:R-:W3:Y:S01]  /*2ec70*/  LDL.LU R17, [R1+0x9ec] ;  /* 0x0009ec0001117983 */ /* 0x000ee20000300800 */
[----:B------:R-:W-:-:S03]  /*2ec80*/  IADD3 R19, P5, PT, R19, R0, RZ ;  /* 0x0000000013137210 */ /* 0x000fc60007fbe0ff */
[----:B------:R1:W-:Y:S04]  /*2ec90*/  STL [R1+0x8d4], R16 ;  /* 0x0008d41001007387 */ /* 0x0003e80000100800 */
[----:B------:R1:W-:Y:S01]  /*2eca0*/  LDGSTS.E [R8+0x14380], desc[UR8][R14.64], P0 ;  /* 0x143800000e087fae */ /* 0x0003e200081a1008 */
[----:B------:R-:W-:Y:S01]  /*2ecb0*/  IADD3.X R22, PT, PT, R22, R4, RZ, P1, !PT ;  /* 0x0000000416167210 */ /* 0x000fe20000ffe4ff */
[----:B------:R-:W-:-:S04]  /*2ecc0*/  IMAD.X R20, R20, 0x1, R4, P5 ;  /* 0x0000000114147824 */ /* 0x000fc800028e0604 */
[----:B------:R1:W-:Y:S02]  /*2ecd0*/  STL [R1+0x8d0], R22 ;  /* 0x0008d01601007387 */ /* 0x0003e40000100800 */
[----:B-1----:R-:W-:Y:S02]  /*2ece0*/  MOV R14, R16 ;  /* 0x00000010000e7202 */ /* 0x002fe40000000f00 */
[----:B------:R-:W-:Y:S04]  /*2ecf0*/  STL [R1+0x8dc], R19 ;  /* 0x0008dc1301007387 */ /* 0x000fe80000100800 */
[----:B------:R-:W3:Y:S01]  /*2ed00*/  LDL.LU R16, [R1+0x9e0] ;  /* 0x0009e00001107983 */ /* 0x000ee20000300800 */
[----:B------:R-:W-:-:S03]  /*2ed10*/  IMAD.MOV.U32 R15, RZ, RZ, R22 ;  /* 0x000000ffff0f7224 */ /* 0x000fc600078e0016 */
[----:B------:R1:W-:Y:S04]  /*2ed20*/  STL [R1+0x8d8], R20 ;  /* 0x0008d81401007387 */ /* 0x0003e80000100800 */
[----:B------:R-:W3:Y:S04]  /*2ed30*/  LDL.LU R22, [R1+0x9e8] ;  /* 0x0009e80001167983 */ /* 0x000ee80000300800 */
[----:B------:R1:W-:Y:S02]  /*2ed40*/  LDGSTS.E [R8+0x15200], desc[UR8][R14.64], P3 ;  /* 0x152000000e087fae */ /* 0x0003e400099a1008 */
[----:B-1----:R-:W-:Y:S01]  /*2ed50*/  MOV R14, R19 ;  /* 0x00000013000e7202 */ /* 0x002fe20000000f00 */
[----:B------:R-:W-:-:S02]  /*2ed60*/  IMAD.MOV.U32 R15, RZ, RZ, R20 ;  /* 0x000000ffff0f7224 */ /* 0x000fc400078e0014 */
[----:B------:R-:W3:Y:S04]  /*2ed70*/  LDL.LU R20, [R1+0xad4] ;  /* 0x000ad40001147983 */ /* 0x000ee80000300800 */
[----:B------:R-:W3:Y:S04]  /*2ed80*/  LDL.LU R19, [R1+0xadc] ;  /* 0x000adc0001137983 */ /* 0x000ee80000300800 */
        /* <DEDUP_REMOVED lines=20> */
[----:B------:R-:W-:-:S05]  /*2eed0*/  IADD3.X R25, PT, PT, R25, R4, RZ, P1, !PT ;  /* 0x0000000419197210 */ /* 0x000fca0000ffe4ff */
[----:B------:R2:W-:Y:S01]  /*2eee0*/  STL [R1+0x9d0], R25 ;  /* 0x0009d01901007387 */ /* 0x0005e20000100800 */
[----:B-1----:R-:W-:Y:S01]  /*2eef0*/  MOV R14, R13 ;  /* 0x0000000d000e7202 */ /* 0x002fe20000000f00 */
[----:B------:R-:W-:Y:S02]  /*2ef00*/  IMAD.MOV.U32 R15, RZ, RZ, R25 ;  /* 0x000000ffff0f7224 */ /* 0x000fe400078e0019 */
[----:B------:R-:W-:Y:S01]  /*2ef10*/  STL [R1+0x9dc], R24 ;  /* 0x0009dc1801007387 */ /* 0x000fe20000100800 */
[----:B------:R-:W-:-:S03]  /*2ef20*/  IMAD.X R26, R26, 0x1, R4, P5 ;  /* 0x000000011a1a7824 */ /* 0x000fc600028e0604 */
[----:B------:R1:W-:Y:S04]  /*2ef30*/  LDGSTS.E [R8+0x16200], desc[UR8][R14.64], P3 ;  /* 0x162000000e087fae */ /* 0x0003e800099a1008 */
[----:B--2---:R-:W2:Y:S04]  /*2ef40*/  LDL.LU R25, [R1+0xae4] ;  /* 0x000ae40001197983 */ /* 0x004ea80000300800 */
[----:B------:R3:W-:Y:S04]  /*2ef50*/  STL [R1+0x9d8], R26 ;  /* 0x0009d81a01007387 */ /* 0x0007e80000100800 */
[----:B------:R-:W2:Y:S01]  /*2ef60*/  LDL.LU R13, [R1+0xaec] ;  /* 0x000aec00010d7983 */ /* 0x000ea20000300800 */
[----:B------:R-:W-:Y:S01]  /*2ef70*/  IADD3 R9, P1, PT, R9, R0, RZ ;  /* 0x0000000009097210 */ /* 0x000fe20007f3e0ff */
[----:B-1----:R-:W-:Y:S01]  /*2ef80*/  IMAD.MOV.U32 R15, RZ, RZ, R26 ;  /* 0x000000ffff0f7224 */ /* 0x002fe200078e001a */
[----:B------:R-:W-:-:S02]  /*2ef90*/  MOV R14, R24 ;  /* 0x00000018000e7202 */ /* 0x000fc40000000f00 */
[----:B---3--:R-:W-:Y:S01]  /*2efa0*/  IADD3 R17, P5, PT, R17, R0, RZ ;  /* 0x0000000011117210 */ /* 0x008fe20007fbe0ff */
[----:B------:R-:W3:Y:S04]  /*2efb0*/  LDL.LU R26, [R1+0xae0] ;  /* 0x000ae000011a7983 */ /* 0x000ee80000300800 */
[----:B------:R-:W3:Y:S04]  /*2efc0*/  LDL.LU R24, [R1+0xae8] ;  /* 0x000ae80001187983 */ /* 0x000ee80000300800 */
[----:B------:R1:W-:Y:S04]  /*2efd0*/  LDGSTS.E [R8+0x16280], desc[UR8][R14.64], P4 ;  /* 0x162800000e087fae */ /* 0x0003e8000a1a1008 */
[----:B------:R1:W-:Y:S02]  /*2efe0*/  STL [R1+0x9e4], R9 ;  /* 0x0009e40901007387 */ /* 0x0003e40000100800 */
[----:B-1----:R-:W-:-:S02]  /*2eff0*/  MOV R14, R9 ;  /* 0x00000009000e7202 */ /* 0x002fc40000000f00 */
[----:B------:R-:W-:-:S05]  /*2f000*/  IADD3.X R16, PT, PT, R16, R4, RZ, P1, !PT ;  /* 0x0000000410107210 */ /* 0x000fca0000ffe4ff */
[----:B------:R-:W-:Y:S01]  /*2f010*/  IMAD.MOV.U32 R15, RZ, RZ, R16 ;  /* 0x000000ffff0f7224 */ /* 0x000fe200078e0010 */
[----:B------:R1:W-:Y:S01]  /*2f020*/  STL [R1+0x9e0], R16 ;  /* 0x0009e01001007387 */ /* 0x0003e20000100800 */
[----:B------:R-:W-:-:S03]  /*2f030*/  IMAD.X R22, R22, 0x1, R4, P5 ;  /* 0x0000000116167824 */ /* 0x000fc600028e0604 */
[----:B------:R-:W-:Y:S04]  /*2f040*/  STL [R1+0x9ec], R17 ;  /* 0x0009ec1101007387 */ /* 0x000fe80000100800 */
[----:B------:R-:W3:Y:S04]  /*2f050*/  LDL.LU R9, [R1+0x3f4] ;  /* 0x0003f40001097983 */ /* 0x000ee80000300800 */
[----:B------:R1:W-:Y:S04]  /*2f060*/  STL [R1+0x9e8], R22 ;  /* 0x0009e81601007387 */ /* 0x0003e80000100800 */
[----:B------:R1:W-:Y:S04]  /*2f070*/  LDGSTS.E [R8+0x16300], desc[UR8][R14.64], P2 ;  /* 0x163000000e087fae */ /* 0x0003e800091a1008 */
[----:B-1----:R-:W3:Y:S01]  /*2f080*/  LDL.LU R16, [R1+0x3fc] ;  /* 0x0003fc0001107983 */ /* 0x002ee20000300800 */
[----:B------:R-:W-:Y:S01]  /*2f090*/  IADD3 R20, P1, PT, R20, R0, RZ ;  /* 0x0000000014147210 */ /* 0x000fe20007f3e0ff */
[----:B------:R-:W-:-:S02]  /*2f0a0*/  IMAD.MOV.U32 R15, RZ, RZ, R22 ;  /* 0x000000ffff0f7224 */ /* 0x000fc400078e0016 */
[----:B------:R-:W3:Y:S01]  /*2f0b0*/  LDL.LU R22, [R1+0x3f0] ;  /* 0x0003f00001167983 */ /* 0x000ee20000300800 */
[----:B------:R-:W-:-:S03]  /*2f0c0*/  MOV R14, R17 ;  /* 0x00000011000e7202 */ /* 0x000fc60000000f00 */
[----:B------:R-:W3:Y:S01]  /*2f0d0*/  LDL.LU R17, [R1+0x3f8] ;  /* 0x0003f80001117983 */ /* 0x000ee20000300800 */
[----:B------:R-:W-:-:S03]  /*2f0e0*/  IADD3 R19, P5, PT, R19, R0, RZ ;  /* 0x0000000013137210 */ /* 0x000fc60007fbe0ff */
[----:B------:R1:W-:Y:S04]  /*2f0f0*/  STL [R1+0xad4], R20 ;  /* 0x000ad41401007387 */ /* 0x0003e80000100800 */
[----:B------:R1:W-:Y:S02]  /*2f100*/  LDGSTS.E [R8+0x16380], desc[UR8][R14.64], P0 ;  /* 0x163800000e087fae */ /* 0x0003e400081a1008 */
[----:B-1----:R-:W-:Y:S02]  /*2f110*/  MOV R14, R20 ;  /* 0x00000014000e7202 */ /* 0x002fe40000000f00 */
[----:B----4-:R-:W-:-:S05]  /*2f120*/  IADD3.X R23, PT, PT, R23, R4, RZ, P1, !PT ;  /* 0x0000000417177210 */ /* 0x010fca0000ffe4ff */
[----:B------:R1:W-:Y:S01]  /*2f130*/  STL [R1+0xad0], R23 ;  /* 0x000ad01701007387 */ /* 0x0003e20000100800 */
[----:B------:R-:W-:-:S03]  /*2f140*/  IMAD.X R21, R21, 0x1, R4, P5 ;  /* 0x0000000115157824 */ /* 0x000fc600028e0604 */
[----:B------:R4:W-:Y:S01]  /*2f150*/  STL [R1+0xadc], R19 ;  /* 0x000adc1301007387 */ /* 0x0009e20000100800 */
[----:B------:R-:W-:-:S03]  /*2f160*/  IMAD.MOV.U32 R15, RZ, RZ, R23 ;  /* 0x000000ffff0f7224 */ /* 0x000fc600078e0017 */
[----:B------:R-:W3:Y:S04]  /*2f170*/  LDL.LU R20, [R1+0x404] ;  /* 0x0004040001147983 */ /* 0x000ee80000300800 */
[----:B------:R4:W-:Y:S04]  /*2f180*/  STL [R1+0xad8], R21 ;  /* 0x000ad81501007387 */ /* 0x0009e80000100800 */
[----:B------:R-:W3:Y:S04]  /*2f190*/  LDL.LU R27, [R1+0x40c] ;  /* 0x00040c00011b7983 */ /* 0x000ee80000300800 */
[----:B-1----:R-:W3:Y:S04]  /*2f1a0*/  LDL.LU R23, [R1+0x400] ;  /* 0x0004000001177983 */ /* 0x002ee80000300800 */
[----:B------:R-:W3:Y:S04]  /*2f1b0*/  LDL.LU R28, [R1+0x408] ;  /* 0x00040800011c7983 */ /* 0x000ee80000300800 */
[----:B------:R1:W-:Y:S02]  /*2f1c0*/  LDGSTS.E [R8+0x17200], desc[UR8][R14.64], P3 ;  /* 0x172000000e087fae */ /* 0x0003e400099a1008 */
[----:B-1----:R-:W-:Y:S01]  /*2f1d0*/  MOV R14, R19 ;  /* 0x00000013000e7202 */ /* 0x002fe20000000f00 */
[----:B------:R-:W-:Y:S01]  /*2f1e0*/  IMAD.MOV.U32 R15, RZ, RZ, R21 ;  /* 0x000000ffff0f7224 */ /* 0x000fe200078e0015 */
[----:B----4-:R-:W4:Y:S04]  /*2f1f0*/  LDL.LU R19, [R1+0x4f4] ;  /* 0x0004f40001137983 */ /* 0x010f280000300800 */
[----:B------:R-:W4:Y:S01]  /*2f200*/  LDL.LU R21, [R1+0x4fc] ;  /* 0x0004fc0001157983 */ /* 0x000f220000300800 */
[----:B--2---:R-:W-:-:S03]  /*2f210*/  IADD3 R25, P1, PT, R25, R0, RZ ;  /* 0x0000000019197210 */ /* 0x004fc60007f3e0ff */
[----:B------:R1:W-:Y:S01]  /*2f220*/  LDGSTS.E [R8+0x17280], desc[UR8][R14.64], P4 ;  /* 0x172800000e087fae */ /* 0x0003e2000a1a1008 */
[----:B------:R-:W-:-:S03]  /*2f230*/  IADD3 R13, P5, PT, R13, R0, RZ ;  /* 0x000000000d0d7210 */ /* 0x000fc60007fbe0ff */
[----:B------:R-:W-:Y:S01]  /*2f240*/  STL [R1+0xae4], R25 ;  /* 0x000ae41901007387 */ /* 0x000fe20000100800 */
[----:B---3--:R-:W-:Y:S02]  /*2f250*/  IADD3.X R26, PT, PT, R26, R4, RZ, P1, !PT ;  /* 0x000000041a1a7210 */ /* 0x008fe40000ffe4ff */
[----:B-1----:R-:W-:Y:S01]  /*2f260*/  MOV R14, R25 ;  /* 0x00000019000e7202 */ /* 0x002fe20000000f00 */
[----:B------:R-:W-:Y:S02]  /*2f270*/  IMAD.X R24, R24, 0x1, R4, P5 ;  /* 0x0000000118187824 */ /* 0x000fe400028e0604 */
[----:B------:R1:W-:Y:S01]  /*2f280*/  STL [R1+0xae0], R26 ;  /* 0x000ae01a01007387 */ /* 0x0003e20000100800 */
[----:B------:R-:W-:-:S03]  /*2f290*/  IMAD.MOV.U32 R15, RZ, RZ, R26 ;  /* 0x000000ffff0f7224 */ /* 0x000fc600078e001a */
[----:B------:R2:W-:Y:S04]  /*2f2a0*/  STL [R1+0xaec], R13 ;  /* 0x000aec0d01007387 */ /* 0x0005e80000100800 */
[----:B------:R3:W-:Y:S04]  /*2f2b0*/  LDGSTS.E [R8+0x17300], desc[UR8][R14.64], P2 ;  /* 0x173000000e087fae */ /* 0x0007e800091a1008 */
[----:B-1----:R-:W4:Y:S04]  /*2f2c0*/  LDL.LU R26, [R1+0x4f0] ;  /* 0x0004f000011a7983 */ /* 0x002f280000300800 */
[----:B------:R1:W-:Y:S01]  /*2f2d0*/  STL [R1+0xae8], R24 ;  /* 0x000ae81801007387 */ /* 0x0003e20000100800 */
[----:B---3--:R-:W-:Y:S01]  /*2f2e0*/  MOV R14, R13 ;  /* 0x0000000d000e7202 */ /* 0x008fe20000000f00 */
[----:B------:R-:W-:-:S02]  /*2f2f0*/  IMAD.MOV.U32 R15, RZ, RZ, R24 ;  /* 0x000000ffff0f7224 */ /* 0x000fc400078e0018 */
[----:B------:R-:W3:Y:S04]  /*2f300*/  LDL.LU R25, [R1+0x4f8] ;  /* 0x0004f80001197983 */ /* 0x000ee80000300800 */
[----:B--2---:R-:W2:Y:S04]  /*2f310*/  LDL.LU R13, [R1+0x504] ;  /* 0x00050400010d7983 */ /* 0x004ea80000300800 */
[----:B-1----:R-:W2:Y:S04]  /*2f320*/  LDL.LU R24, [R1+0x50c] ;  /* 0x00050c0001187983 */ /* 0x002ea80000300800 */
[----:B------:R1:W-:Y:S01]  /*2f330*/  LDGSTS.E [R8+0x17380], desc[UR8][R14.64], P0 ;  /* 0x173800000e087fae */ /* 0x0003e200081a1008 */
[----:B------:R-:W-:-:S05]  /*2f340*/  IADD3 R9, P1, PT, R9, R0, RZ ;  /* 0x0000000009097210 */ /* 0x000fca0007f3e0ff */
[----:B------:R1:W-:Y:S01]  /*2f350*/  STL [R1+0x3f4], R9 ;  /* 0x0003f40901007387 */ /* 0x0003e20000100800 */
[----:B------:R-:W-:Y:S02]  /*2f360*/  IADD3 R16, P5, PT, R16, R0, RZ ;  /* 0x0000000010107210 */ /* 0x000fe40007fbe0ff */
[----:B-1----:R-:W-:Y:S02]  /*2f370*/  MOV R8, R9 ;  /* 0x0000000900087202 */ /* 0x002fe40000000f00 */
[----:B------:R-:W-:Y:S01]  /*2f380*/  IADD3.X R22, PT, PT, R22, R4, RZ, P1, !PT ;  /* 0x0000000416167210 */ /* 0x000fe20000ffe4ff */
[----:B------:R-:W-:-:S04]  /*2f390*/  IMAD.X R17, R17, 0x1, R4, P5 ;  /* 0x0000000111117824 */ /* 0x000fc800028e0604 */
[----:B------:R1:W-:Y:S01]  /*2f3a0*/  STL [R1+0x3f0], R22 ;  /* 0x0003f01601007387 */ /* 0x0003e20000100800 */
[----:B------:R-:W-:-:S03]  /*2f3b0*/  IMAD.MOV.U32 R9, RZ, RZ, R22 ;  /* 0x000000ffff097224 */ /* 0x000fc600078e0016 */
[----:B------:R-:W-:Y:S04]  /*2f3c0*/  STL [R1+0x3fc], R16 ;  /* 0x0003fc1001007387 */ /* 0x000fe80000100800 */
[----:B------:R1:W-:Y:S04]  /*2f3d0*/  LDGSTS.E [R10+0x10400], desc[UR8][R8.64], P3 ;  /* 0x10400000080a7fae */ /* 0x0003e800099a1008 */
[----:B-1----:R-:W2:Y:S04]  /*2f3e0*/  LDL.LU R22, [R1+0x500] ;  /* 0x0005000001167983 */ /* 0x002ea80000300800 */
[----:B------:R1:W-:Y:S04]  /*2f3f0*/  STL [R1+0x3f8], R17 ;  /* 0x0003f81101007387 */ /* 0x0003e80000100800 */
[----:B------:R-:W2:Y:S01]  /*2f400*/  LDL.LU R15, [R1+0x508] ;  /* 0x00050800010f7983 */ /* 0x000ea20000300800 */
[----:B------:R-:W-:Y:S01]  /*2f410*/  MOV R8, R16 ;  /* 0x0000001000087202 */ /* 0x000fe20000000f00 */
[----:B------:R-:W-:-:S02]  /*2f420*/  IMAD.MOV.U32 R9, RZ, RZ, R17 ;  /* 0x000000ffff097224 */ /* 0x000fc400078e0011 */
[----:B-1----:R-:W2:Y:S04]  /*2f430*/  LDL.LU R17, [R1+0x5f4] ;  /* 0x0005f40001117983 */ /* 0x002ea80000300800 */
[----:B------:R-:W2:Y:S04]  /*2f440*/  LDL.LU R16, [R1+0x5fc] ;  /* 0x0005fc0001107983 */ /* 0x000ea80000300800 */
[----:B------:R1:W-:Y:S01]  /*2f450*/  LDGSTS.E [R10+0x10480], desc[UR8][R8.64], P4 ;  /* 0x10480000080a7fae */ /* 0x0003e2000a1a1008 */
[-C--:B------:R-:W-:Y:S02]  /*2f460*/  IADD3 R20, P1, PT, R20, R0.reuse, RZ ;  /* 0x0000000014147210 */ /* 0x080fe40007f3e0ff */
[----:B------:R-:W-:-:S02]  /*2f470*/  IADD3 R27, P5, PT, R27, R0, RZ ;  /* 0x000000001b1b7210 */ /* 0x000fc40007fbe0ff */
[----:B------:R-:W-:Y:S01]  /*2f480*/  IADD3.X R23, PT, PT, R23, R4, RZ, P1, !PT ;  /* 0x0000000417177210 */ /* 0x000fe20000ffe4ff */
[----:B------:R-:W-:Y:S02]  /*2f490*/  STL [R1+0x404], R20 ;  /* 0x0004041401007387 */ /* 0x000fe40000100800 */
[----:B------:R-:W-:Y:S02]  /*2f4a0*/  IMAD.X R28, R28, 0x1, R4, P5 ;  /* 0x000000011c1c7824 */ /* 0x000fe400028e0604 */
[----:B------:R1:W-:Y:S02]  /*2f4b0*/  STL [R1+0x400], R23 ;  /* 0x0004001701007387 */ /* 0x0003e40000100800 */
[----:B-1----:R-:W-:Y:S02]  /*2f4c0*/  IMAD.MOV.U32 R9, RZ, RZ, R23 ;  /* 0x000000ffff097224 */ /* 0x002fe400078e0017 */
[----:B------:R-:W-:Y:S01]  /*2f4d0*/  STL [R1+0x40c], R27 ;  /* 0x00040c1b01007387 */ /* 0x000fe20000100800 */
[----:B------:R-:W-:-:S03]  /*2f4e0*/  MOV R8, R20 ;  /* 0x0000001400087202 */ /* 0x000fc60000000f00 */
[----:B------:R-:W2:Y:S04]  /*2f4f0*/  LDL.LU R23, [R1+0x5f0] ;  /* 0x0005f00001177983 */ /* 0x000ea80000300800 */
[----:B------:R-:W-:Y:S04]  /*2f500*/  STL [R1+0x408], R28 ;  /* 0x0004081c01007387 */ /* 0x000fe80000100800 */
[----:B------:R-:W2:Y:S01]  /*2f510*/  LDL.LU R20, [R1+0x5f8] ;  /* 0x0005f80001147983 */ /* 0x000ea20000300800 */
[----:B----4-:R-:W-:-:S03]  /*2f520*/  IADD3 R19, P1, PT, R19, R0, RZ ;  /* 0x0000000013137210 */ /* 0x010fc60007f3e0ff */
[----:B------:R1:W-:Y:S01]  /*2f530*/  LDGSTS.E [R10+0x10500], desc[UR8][R8.64], P2 ;  /* 0x10500000080a7fae */ /* 0x0003e200091a1008 */
[----:B------:R-:W-:-:S03]  /*2f540*/  IADD3 R21, P5, PT, R21, R0, RZ ;  /* 0x0000000015157210 */ /* 0x000fc60007fbe0ff */
[----:B------:R4:W-:Y:S01]  /*2f550*/  STL [R1+0x4f4], R19 ;  /* 0x0004f41301007387 */ /* 0x0009e20000100800 */
[----:B-1----:R-:W-:Y:S01]  /*2f560*/  MOV R8, R27 ;  /* 0x0000001b00087202 */ /* 0x002fe20000000f00 */
[----:B------:R-:W-:-:S05]  /*2f570*/  IMAD.MOV.U32 R9, RZ, RZ, R28 ;  /* 0x000000ffff097224 */ /* 0x000fca00078e001c */
[----:B------:R1:W-:Y:S01]  /*2f580*/  LDGSTS.E [R10+0x10580], desc[UR8][R8.64], P0 ;  /* 0x10580000080a7fae */ /* 0x0003e200081a1008 */
[----:B------:R-:W-:Y:S02]  /*2f590*/  IADD3.X R26, PT, PT, R26, R4, RZ, P1, !PT ;  /* 0x000000041a1a7210 */ /* 0x000fe40000ffe4ff */
[----:B-1----:R-:W-:-:S03]  /*2f5a0*/  MOV R8, R19 ;  /* 0x0000001300087202 */ /* 0x002fc60000000f00 */
[----:B------:R-:W-:Y:S01]  /*2f5b0*/  IMAD.MOV.U32 R9, RZ, RZ, R26 ;  /* 0x000000ffff097224 */ /* 0x000fe200078e001a */
[----:B------:R-:W-:Y:S01]  /*2f5c0*/  STL [R1+0x4f0], R26 ;  /* 0x0004f01a01007387 */ /* 0x000fe20000100800 */
[----:B---3--:R-:W-:-:S03]  /*2f5d0*/  IMAD.X R25, R25, 0x1, R4, P5 ;  /* 0x0000000119197824 */ /* 0x008fc600028e0604 */
[----:B------:R-:W-:Y:S01]  /*2f5e0*/  STL [R1+0x4fc], R21 ;  /* 0x0004fc1501007387 */ /* 0x000fe20000100800 */
[----:B--2---:R-:W-:-:S03]  /*2f5f0*/  IADD3 R13, P1, PT, R13, R0, RZ ;  /* 0x000000000d0d7210 */ /* 0x004fc60007f3e0ff */
[----:B----4-:R-:W2:Y:S04]  /*2f600*/  LDL.LU R19, [R1+0x604] ;  /* 0x0006040001137983 */ /* 0x010ea80000300800 */
[----:B------:R1:W-:Y:S01]  /*2f610*/  STL [R1+0x4f8], R25 ;  /* 0x0004f81901007387 */ /* 0x0003e20000100800 */
[----:B------:R-:W-:-:S03]  /*2f620*/  IADD3 R24, P5, PT, R24, R0, RZ ;  /* 0x0000000018187210 */ /* 0x000fc60007fbe0ff */
[----:B------:R3:W-:Y:S04]  /*2f630*/  LDGSTS.E [R10+0x11400], desc[UR8][R8.64], P3 ;  /* 0x11400000080a7fae */ /* 0x0007e800099a1008 */
[----:B------:R-:W4:Y:S01]  /*2f640*/  LDL.LU R14, [R1+0x60c] ;  /* 0x00060c00010e7983 */ /* 0x000f220000300800 */
[----:B---3--:R-:W-:Y:S01]  /*2f650*/  MOV R8, R21 ;  /* 0x0000001500087202 */ /* 0x008fe20000000f00 */
[----:B------:R-:W-:Y:S02]  /*2f660*/  IMAD.MOV.U32 R9, RZ, RZ, R25 ;  /* 0x000000ffff097224 */ /* 0x000fe400078e0019 */
[----:B-1----:R-:W3:Y:S04]  /*2f670*/  LDL.LU R25, [R1+0x600] ;  /* 0x0006000001197983 */ /* 0x002ee80000300800 */
[----:B------:R-:W3:Y:S04]  /*2f680*/  LDL.LU R21, [R1+0x608] ;  /* 0x0006080001157983 */ /* 0x000ee80000300800 */
[----:B------:R1:W-:Y:S04]  /*2f690*/  LDGSTS.E [R10+0x11480], desc[UR8][R8.64], P4 ;  /* 0x11480000080a7fae */ /* 0x0003e8000a1a1008 */
[----:B------:R-:W-:Y:S01]  /*2f6a0*/  STL [R1+0x504], R13 ;  /* 0x0005040d01007387 */ /* 0x000fe20000100800 */
[----:B------:R-:W-:-:S02]  /*2f6b0*/  IADD3.X R22, PT, PT, R22, R4, RZ, P1, !PT ;  /* 0x0000000416167210 */ /* 0x000fc40000ffe4ff */
[----:B-1----:R-:W-:-:S03]  /*2f6c0*/  MOV R8, R13 ;  /* 0x0000000d00087202 */ /* 0x002fc60000000f00 */
[----:B------:R-:W-:Y:S01]  /*2f6d0*/  IMAD.MOV.U32 R9, RZ, RZ, R22 ;  /* 0x000000ffff097224 */ /* 0x000fe200078e0016 */
[----:B------:R1:W-:Y:S01]  /*2f6e0*/  STL [R1+0x500], R22 ;  /* 0x0005001601007387 */ /* 0x0003e20000100800 */
[----:B------:R-:W-:-:S03]  /*2f6f0*/  IMAD.X R15, R15, 0x1, R4, P5 ;  /* 0x000000010f0f7824 */ /* 0x000fc600028e0604 */
[----:B------:R1:W-:Y:S04]  /*2f700*/  STL [R1+0x50c], R24 ;  /* 0x00050c1801007387 */ /* 0x0003e80000100800 */
[----:B------:R1:W-:Y:S04]  /*2f710*/  LDGSTS.E [R10+0x11500], desc[UR8][R8.64], P2 ;  /* 0x11500000080a7fae */ /* 0x0003e800091a1008 */
[----:B-1----:R-:W3:Y:S04]  /*2f720*/  LDL.LU R22, [R1+0x6f4] ;  /* 0x0006f40001167983 */ /* 0x002ee80000300800 */
[----:B------:R1:W-:Y:S04]  /*2f730*/  STL [R1+0x508], R15 ;  /* 0x0005080f01007387 */ /* 0x0003e80000100800 */
[----:B------:R-:W3:Y:S01]  /*2f740*/  LDL.LU R13, [R1+0x6fc] ;  /* 0x0006fc00010d7983 */ /* 0x000ee20000300800 */
[----:B------:R-:W-:-:S03]  /*2f750*/  MOV R8, R24 ;  /* 0x0000001800087202 */ /* 0x000fc60000000f00 */
[----:B------:R-:W3:Y:S01]  /*2f760*/  LDL.LU R24, [R1+0x6f0] ;  /* 0x0006f00001187983 */ /* 0x000ee20000300800 */
[----:B------:R-:W-:Y:S01]  /*2f770*/  IMAD.MOV.U32 R9, RZ, RZ, R15 ;  /* 0x000000ffff097224 */ /* 0x000fe200078e000f */
[-C--:B------:R-:W-:Y:S02]  /*2f780*/  IADD3 R17, P1, PT, R17, R0.reuse, RZ ;  /* 0x0000000011117210 */ /* 0x080fe40007f3e0ff */
[----:B-1----:R-:W3:Y:S01]  /*2f790*/  LDL.LU R15, [R1+0x6f8] ;  /* 0x0006f800010f7983 */ /* 0x002ee20000300800 */
[----:B------:R-:W-:-:S03]  /*2f7a0*/  IADD3 R16, P5, PT, R16, R0, RZ ;  /* 0x0000000010107210 */ /* 0x000fc60007fbe0ff */
[----:B------:R1:W-:Y:S04]  /*2f7b0*/  STL [R1+0x5f4], R17 ;  /* 0x0005f41101007387 */ /* 0x0003e80000100800 */
[----:B------:R1:W-:Y:S02]  /*2f7c0*/  LDGSTS.E [R10+0x11580], desc[UR8][R8.64], P0 ;  /* 0x11580000080a7fae */ /* 0x0003e400081a1008 */
[----:B-1----:R-:W-:Y:S02]  /*2f7d0*/  MOV R8, R17 ;  /* 0x0000001100087202 */ /* 0x002fe40000000f00 */
[----:B------:R-:W-:-:S05]  /*2f7e0*/  IADD3.X R23, PT, PT, R23, R4, RZ, P1, !PT ;  /* 0x0000000417177210 */ /* 0x000fca0000ffe4ff */
        /* <DEDUP_REMOVED lines=12> */
[----:B------:R-:W3:Y:S04]  /*2f8b0*/  LDL.LU R16, [R1+0x7f4] ;  /* 0x0007f40001107983 */ /* 0x000ee80000300800 */
[----:B------:R-:W3:Y:S04]  /*2f8c0*/  LDL.LU R20, [R1+0x7fc] ;  /* 0x0007fc0001147983 */ /* 0x000ee80000300800 */
[----:B------:R1:W-:Y:S01]  /*2f8d0*/  LDGSTS.E [R10+0x12480], desc[UR8][R8.64], P4 ;  /* 0x12480000080a7fae */ /* 0x0003e2000a1a1008 */
[----:B--2---:R-:W-:-:S05]  /*2f8e0*/  IADD3 R19, P1, PT, R19, R0, RZ ;  /* 0x0000000013137210 */ /* 0x004fca0007f3e0ff */
[----:B------:R2:W-:Y:S01]  /*2f8f0*/  STL [R1+0x604], R19 ;  /* 0x0006041301007387 */ /* 0x0005e20000100800 */
[----:B----4-:R-:W-:Y:S02]  /*2f900*/  IADD3 R14, P5, PT, R14, R0, RZ ;  /* 0x000000000e0e7210 */ /* 0x010fe40007fbe0ff */
[----:B-1----:R-:W-:Y:S02]  /*2f910*/  MOV R8, R19 ;  /* 0x0000001300087202 */ /* 0x002fe40000000f00 */
[----:B---3--:R-:W-:Y:S01]  /*2f920*/  IADD3.X R25, PT, PT, R25, R4, RZ, P1, !PT ;  /* 0x0000000419197210 */ /* 0x008fe20000ffe4ff */
[----:B------:R-:W-:-:S04]  /*2f930*/  IMAD.X R21, R21, 0x1, R4, P5 ;  /* 0x0000000115157824 */ /* 0x000fc800028e0604 */
[----:B------:R1:W-:Y:S01]  /*2f940*/  STL [R1+0x600], R25 ;  /* 0x0006001901007387 */ /* 0x0003e20000100800 */
[----:B------:R-:W-:-:S03]  /*2f950*/  IMAD.MOV.U32 R9, RZ, RZ, R25 ;  /* 0x000000ffff097224 */ /* 0x000fc600078e0019 */
[----:B------:R3:W-:Y:S04]  /*2f960*/  STL [R1+0x60c], R14 ;  /* 0x00060c0e01007387 */ /* 0x0007e80000100800 */
[----:B--2---:R-:W2:Y:S04]  /*2f970*/  LDL.LU R19, [R1+0x7f0] ;  /* 0x0007f00001137983 */ /* 0x004ea80000300800 */
[----:B------:R4:W-:Y:S04]  /*2f980*/  STL [R1+0x608], R21 ;  /* 0x0006081501007387 */ /* 0x0009e80000100800 */
[----:B------:R4:W-:Y:S04]  /*2f990*/  LDGSTS.E [R10+0x12500], desc[UR8][R8.64], P2 ;  /* 0x12500000080a7fae */ /* 0x0009e800091a1008 */
[----:B-1----:R-:W2:Y:S01]  /*2f9a0*/  LDL.LU R25, [R1+0x7f8] ;  /* 0x0007f80001197983 */ /* 0x002ea20000300800 */
[----:B----4-:R-:W-:Y:S01]  /*2f9b0*/  MOV R8, R14 ;  /* 0x0000000e00087202 */ /* 0x010fe20000000f00 */
[----:B------:R-:W-:-:S02]  /*2f9c0*/  IMAD.MOV.U32 R9, RZ, RZ, R21 ;  /* 0x000000ffff097224 */ /* 0x000fc400078e0015 */
[----:B---3--:R-:W3:Y:S04]  /*2f9d0*/  LDL.LU R14, [R1+0x804] ;  /* 0x00080400010e7983 */ /* 0x008ee80000300800 */
[----:B------:R-:W4:Y:S01]  /*2f9e0*/  LDL.LU R21, [R1+0x80c] ;  /* 0x00080c0001157983 */ /* 0x000f220000300800 */
[----:B------:R-:W-:-:S03]  /*2f9f0*/  IADD3 R22, P1, PT, R22, R0, RZ ;  /* 0x0000000016167210 */ /* 0x000fc60007f3e0ff */
[----:B------:R1:W-:Y:S04]  /*2fa00*/  LDGSTS.E [R10+0x12580], desc[UR8][R8.64], P0 ;  /* 0x12580000080a7fae */ /* 0x0003e800081a1008 */
[----:B------:R1:W-:Y:S01]  /*2fa10*/  STL [R1+0x6f4], R22 ;  /* 0x0006f41601007387 */ /* 0x0003e20000100800 */
[----:B------:R-:W-:Y:S02]  /*2fa20*/  IADD3 R13, P5, PT, R13, R0, RZ ;  /* 0x000000000d0d7210 */ /* 0x000fe40007fbe0ff */
[----:B------:R-:W-:Y:S02]  /*2fa30*/  IADD3.X R24, PT, PT, R24, R4, RZ, P1, !PT ;  /* 0x0000000418187210 */ /* 0x000fe40000ffe4ff */
[----:B-1----:R-:W-:Y:S01]  /*2fa40*/  MOV R8, R22 ;  /* 0x0000001600087202 */ /* 0x002fe20000000f00 */
[----:B------:R-:W-:-:S02]  /*2fa50*/  IMAD.X R15, R15, 0x1, R4, P5 ;  /* 0x000000010f0f7824 */ /* 0x000fc400028e0604 */
[----:B------:R1:W-:Y:S04]  /*2fa60*/  STL [R1+0x6f0], R24 ;  /* 0x0006f01801007387 */ /* 0x0003e80000100800 */
[----:B------:R-:W-:Y:S04]  /*2fa70*/  STL [R1+0x6fc], R13 ;  /* 0x0006fc0d01007387 */ /* 0x000fe80000100800 */
[----:B------:R-:W4:Y:S01]  /*2fa80*/  LDL.LU R22, [R1+0x800] ;  /* 0x0008000001167983 */ /* 0x000f220000300800 */
[----:B------:R-:W-:-:S03]  /*2fa90*/  IMAD.MOV.U32 R9, RZ, RZ, R24 ;  /* 0x000000ffff097224 */ /* 0x000fc600078e0018 */
[----:B------:R1:W-:Y:S04]  /*2faa0*/  STL [R1+0x6f8], R15 ;  /* 0x0006f80f01007387 */ /* 0x0003e80000100800 */
[----:B-1----:R-:W4:Y:S04]  /*2fab0*/  LDL.LU R24, [R1+0x808] ;  /* 0x0008080001187983 */ /* 0x002f280000300800 */
[----:B------:R1:W-:Y:S02]  /*2fac0*/  LDGSTS.E [R10+0x13400], desc[UR8][R8.64], P3 ;  /* 0x13400000080a7fae */ /* 0x0003e400099a1008 */
[----:B-1----:R-:W-:Y:S01]  /*2fad0*/  MOV R8, R13 ;  /* 0x0000000d00087202 */ /* 0x002fe20000000f00 */
[----:B------:R-:W-:-:S02]  /*2fae0*/  IMAD.MOV.U32 R9, RZ, RZ, R15 ;  /* 0x000000ffff097224 */ /* 0x000fc400078e000f */
[----:B------:R-:W4:Y:S04]  /*2faf0*/  LDL.LU R15, [R1+0x8f4] ;  /* 0x0008f400010f7983 */ /* 0x000f280000300800 */
[----:B------:R-:W4:Y:S04]  /*2fb00*/  LDL.LU R13, [R1+0x8fc] ;  /* 0x0008fc00010d7983 */ /* 0x000f280000300800 */
        /* <DEDUP_REMOVED lines=10> */
[----:B------:R-:W4:Y:S04]  /*2fbb0*/  LDL.LU R23, [R1+0x8f0] ;  /* 0x0008f00001177983 */ /* 0x000f280000300800 */
[----:B------:R-:W-:Y:S04]  /*2fbc0*/  STL [R1+0x708], R27 ;  /* 0x0007081b01007387 */ /* 0x000fe80000100800 */
[----:B------:R-:W4:Y:S01]  /*2fbd0*/  LDL.LU R17, [R1+0x8f8] ;  /* 0x0008f80001117983 */ /* 0x000f220000300800 */
[----:B------:R-:W-:-:S03]  /*2fbe0*/  IADD3 R16, P1, PT, R16, R0, RZ ;  /* 0x0000000010107210 */ /* 0x000fc60007f3e0ff */
[----:B------:R1:W-:Y:S01]  /*2fbf0*/  LDGSTS.E [R10+0x13500], desc[UR8][R8.64], P2 ;  /* 0x13500000080a7fae */ /* 0x0003e200091a1008 */
[----:B------:R-:W-:-:S03]  /*2fc00*/  IADD3 R20, P5, PT, R20, R0, RZ ;  /* 0x0000000014147210 */ /* 0x000fc60007fbe0ff */
[----:B------:R2:W-:Y:S01]  /*2fc10*/  STL [R1+0x7f4], R16 ;  /* 0x0007f41001007387 */ /* 0x0005e20000100800 */
[----:B-1----:R-:W-:Y:S01]  /*2fc20*/  MOV R8, R26 ;  /* 0x0000001a00087202 */ /* 0x002fe20000000f00 */
[----:B------:R-:W-:-:S05]  /*2fc30*/  IMAD.MOV.U32 R9, RZ, RZ, R27 ;  /* 0x000000ffff097224 */ /* 0x000fca00078e001b */
[----:B------:R1:W-:Y:S02]  /*2fc40*/  LDGSTS.E [R10+0x13580], desc[UR8][R8.64], P0 ;  /* 0x13580000080a7fae */ /* 0x0003e400081a1008 */
[----:B-1----:R-:W-:Y:S02]  /*2fc50*/  MOV R8, R16 ;  /* 0x0000001000087202 */ /* 0x002fe40000000f00 */
[----:B--2---:R-:W-:-:S05]  /*2fc60*/  IADD3.X R19, PT, PT, R19, R4, RZ, P1, !PT ;  /* 0x0000000413137210 */ /* 0x004fca0000ffe4ff */
[----:B------:R-:W-:Y:S01]  /*2fc70*/  IMAD.MOV.U32 R9, RZ, RZ, R19 ;  /* 0x000000ffff097224 */ /* 0x000fe200078e0013 */
[----:B------:R1:W-:Y:S04]  /*2fc80*/  STL [R1+0x7f0], R19 ;  /* 0x0007f01301007387 */ /* 0x0003e80000100800 */
[----:B------:R-:W-:Y:S01]  /*2fc90*/  STL [R1+0x7fc], R20 ;  /* 0x0007fc1401007387 */ /* 0x000fe20000100800 */
[----:B------:R-:W-:-:S03]  /*2fca0*/  IMAD.X R25, R25, 0x1, R4, P5 ;  /* 0x0000000119197824 */ /* 0x000fc600028e0604 */
[----:B------:R-:W2:Y:S04]  /*2fcb0*/  LDL.LU R16, [R1+0x904] ;  /* 0x0009040001107983 */ /* 0x000ea80000300800 */
[----:B------:R1:W-:Y:S01]  /*2fcc0*/  STL [R1+0x7f8], R25 ;  /* 0x0007f81901007387 */ /* 0x0003e20000100800 */
[----:B---3--:R-:W-:-:S03]  /*2fcd0*/  IADD3 R14, P1, PT, R14, R0, RZ ;  /* 0x000000000e0e7210 */ /* 0x008fc60007f3e0ff */
[----:B------:R3:W-:Y:S01]  /*2fce0*/  LDGSTS.E [R10+0x14400], desc[UR8][R8.64], P3 ;  /* 0x14400000080a7fae */ /* 0x0007e200099a1008 */
[----:B----4-:R-:W-:-:S03]  /*2fcf0*/  IADD3 R21, P5, PT, R21, R0, RZ ;  /* 0x0000000015157210 */ /* 0x010fc60007fbe0ff */
[----:B-1----:R-:W4:Y:S01]  /*2fd00*/  LDL.LU R19, [R1+0x90c] ;  /* 0x00090c0001137983 */ /* 0x002f220000300800 */
[----:B---3--:R-:W-:Y:S01]  /*2fd10*/  MOV R8, R20 ;  /* 0x0000001400087202 */ /* 0x008fe20000000f00 */
[----:B------:R-:W-:Y:S02]  /*2fd20*/  IMAD.MOV.U32 R9, RZ, RZ, R25 ;  /* 0x000000ffff097224 */ /* 0x000fe400078e0019 */
[----:B------:R-:W3:Y:S04]  /*2fd30*/  LDL.LU R25, [R1+0x900] ;  /* 0x0009000001197983 */ /* 0x000ee80000300800 */
[----:B------:R-:W3:Y:S04]  /*2fd40*/  LDL.LU R20, [R1+0x908] ;  /* 0x0009080001147983 */ /* 0x000ee80000300800 */
[----:B------:R1:W-:Y:S01]  /*2fd50*/  LDGSTS.E [R10+0x14480], desc[UR8][R8.64], P4 ;  /* 0x14480000080a7fae */ /* 0x0003e2000a1a1008 */
[----:B------:R-:W-:-:S03]  /*2fd60*/  IADD3.X R22, PT, PT, R22, R4, RZ, P1, !PT ;  /* 0x0000000416167210 */ /* 0x000fc60000ffe4ff */
[----:B------:R-:W-:Y:S01]  /*2fd70*/  STL [R1+0x804], R14 ;  /* 0x0008040e01007387 */ /* 0x000fe20000100800 */
[----:B-1----:R-:W-:Y:S01]  /*2fd80*/  MOV R8, R14 ;  /* 0x0000000e00087202 */ /* 0x002fe20000000f00 */
[----:B------:R-:W-:Y:S02]  /*2fd90*/  IMAD.MOV.U32 R9, RZ, RZ, R22 ;  /* 0x000000ffff097224 */ /* 0x000fe400078e0016 */
[----:B------:R1:W-:Y:S01]  /*2fda0*/  STL [R1+0x800], R22 ;  /* 0x0008001601007387 */ /* 0x0003e20000100800 */
[----:B------:R-:W-:-:S03]  /*2fdb0*/  IMAD.X R24, R24, 0x1, R4, P5 ;  /* 0x0000000118187824 */ /* 0x000fc600028e0604 */
[----:B------:R-:W-:Y:S04]  /*2fdc0*/  STL [R1+0x80c], R21 ;  /* 0x00080c1501007387 */ /* 0x000fe80000100800 */
[----:B------:R1:W-:Y:S04]  /*2fdd0*/  LDGSTS.E [R10+0x14500], desc[UR8][R8.64], P2 ;  /* 0x14500000080a7fae */ /* 0x0003e800091a1008 */
[----:B-1----:R-:W3:Y:S04]  /*2fde0*/  LDL.LU R22, [R1+0x9f4] ;  /* 0x0009f40001167983 */ /* 0x002ee80000300800 */
[----:B------:R1:W-:Y:S04]  /*2fdf0*/  STL [R1+0x808], R24 ;  /* 0x0008081801007387 */ /* 0x0003e80000100800 */
[----:B------:R-:W3:Y:S01]  /*2fe00*/  LDL.LU R14, [R1+0x9fc] ;  /* 0x0009fc00010e7983 */ /* 0x000ee20000300800 */
[----:B------:R-:W-:Y:S01]  /*2fe10*/  IMAD.MOV.U32 R9, RZ, RZ, R24 ;  /* 0x000000ffff097224 */ /* 0x000fe200078e0018 */
[----:B------:R-:W-:-:S02]  /*2fe20*/  IADD3 R15, P1, PT, R15, R0, RZ ;  /* 0x000000000f0f7210 */ /* 0x000fc40007f3e0ff */
[----:B-1----:R-:W3:Y:S01]  /*2fe30*/  LDL.LU R24, [R1+0x9f0] ;  /* 0x0009f00001187983 */ /* 0x002ee20000300800 */
[----:B------:R-:W-:Y:S02]  /*2fe40*/  MOV R8, R21 ;  /* 0x0000001500087202 */ /* 0x000fe40000000f00 */
[----:B------:R-:W-:Y:S01]  /*2fe50*/  IADD3 R13, P5, PT, R13, R0, RZ ;  /* 0x000000000d0d7210 */ /* 0x000fe20007fbe0ff */
[----:B------:R-:W3:Y:S04]  /*2fe60*/  LDL.LU R21, [R1+0x9f8] ;  /* 0x0009f80001157983 */ /* 0x000ee80000300800 */
[----:B------:R1:W-:Y:S04]  /*2fe70*/  STL [R1+0x8f4], R15 ;  /* 0x0008f40f01007387 */ /* 0x0003e80000100800 */
[----:B------:R1:W-:Y:S02]  /*2fe80*/  LDGSTS.E [R10+0x14580], desc[UR8][R8.64], P0 ;  /* 0x14580000080a7fae */ /* 0x0003e400081a1008 */
[----:B-1----:R-:W-:-:S02]  /*2fe90*/  MOV R8, R15 ;  /* 0x0000000f00087202 */ /* 0x002fc40000000f00 */
[----:B------:R-:W-:-:S05]  /*2fea0*/  IADD3.X R23, PT, PT, R23, R4, RZ, P1, !PT ;  /* 0x0000000417177210 */ /* 0x000fca0000ffe4ff */
[----:B------:R1:W-:Y:S01]  /*2feb0*/  STL [R1+0x8f0], R23 ;  /* 0x0008f01701007387 */ /* 0x0003e20000100800 */
[----:B------:R-:W-:-:S03]  /*2fec0*/  IMAD.X R17, R17, 0x1, R4, P5 ;  /* 0x0000000111117824 */ /* 0x000fc600028e0604 */
[----:B------:R1:W-:Y:S04]  /*2fed0*/  STL [R1+0x8fc], R13 ;  /* 0x0008fc0d01007387 */ /* 0x0003e80000100800 */
[----:B------:R-:W3:Y:S04]  /*2fee0*/  LDL.LU R26, [R1+0xa04] ;  /* 0x000a0400011a7983 */ /* 0x000ee80000300800 */
[----:B------:R1:W-:Y:S04]  /*2fef0*/  STL [R1+0x8f8], R17 ;  /* 0x0008f81101007387 */ /* 0x0003e80000100800 */
[----:B------:R-:W3:Y:S04]  /*2ff00*/  LDL.LU R15, [R1+0xa0c] ;  /* 0x000a0c00010f7983 */ /* 0x000ee80000300800 */
[----:B------:R-:W3:Y:S01]  /*2ff10*/  LDL.LU R27, [R1+0xa00] ;  /* 0x000a0000011b7983 */ /* 0x000ee20000300800 */
[----:B------:R-:W-:-:S03]  /*2ff20*/  IMAD.MOV.U32 R9, RZ, RZ, R23 ;  /* 0x000000ffff097224 */ /* 0x000fc600078e0017 */
[----:B-1----:R-:W3:Y:S04]  /*2ff30*/  LDL.LU R23, [R1+0xa08] ;  /* 0x000a080001177983 */ /* 0x002ee80000300800 */
        /* <DEDUP_REMOVED lines=8> */
[----:B-1----:R-:W-:Y:S02]  /*2ffc0*/  MOV R8, R16 ;  /* 0x0000001000087202 */ /* 0x002fe40000000f00 */
[----:B----4-:R-:W-:Y:S02]  /*2ffd0*/  IADD3 R19, P5, PT, R19, R0, RZ ;  /* 0x0000000013137210 */ /* 0x010fe40007fbe0ff */
[----:B---3--:R-:W-:-:S03]  /*2ffe0*/  IADD3.X R25, PT, PT, R25, R4, RZ, P1, !PT ;  /* 0x0000000419197210 */ /* 0x008fc60000ffe4ff */
[----:B------:R-:W-:Y:S02]  /*2fff0*/  IMAD.X R20, R20, 0x1, R4, P5 ;  /* 0x0000000114147824 */ /* 0x000fe400028e0604 */
[----:B------:R1:W-:Y:S01]  /*30000*/  STL [R1+0x900], R25 ;  /* 0x0009001901007387 */ /* 0x0003e20000100800 */
[----:B------:R-:W-:-:S03]  /*30010*/  IMAD.MOV.U32 R9, RZ, RZ, R25 ;  /* 0x000000ffff097224 */ /* 0x000fc600078e0019 */
[----:B------:R-:W-:Y:S04]  /*30020*/  STL [R1+0x90c], R19 ;  /* 0x00090c1301007387 */ /* 0x000fe80000100800 */
[----:B--2---:R-:W2:Y:S04]  /*30030*/  LDL.LU R16, [R1+0xaf0] ;  /* 0x000af00001107983 */ /* 0x004ea80000300800 */
[----:B------:R3:W-:Y:S04]  /*30040*/  STL [R1+0x908], R20 ;  /* 0x0009081401007387 */ /* 0x0007e80000100800 */
[----:B------:R4:W-:Y:S04]  /*30050*/  LDGSTS.E [R10+0x15500], desc[UR8][R8.64], P2 ;  /* 0x15500000080a7fae */ /* 0x0009e800091a1008 */
[----:B-1----:R-:W2:Y:S01]  /*30060*/  LDL.LU R25, [R1+0xaf8] ;  /* 0x000af80001197983 */ /* 0x002ea20000300800 */
[-C--:B------:R-:W-:Y:S01]  /*30070*/  IADD3 R22, P1, PT, R22, R0.reuse, RZ ;  /* 0x0000000016167210 */ /* 0x080fe20007f3e0ff */
[----:B----4-:R-:W-:Y:S01]  /*30080*/  IMAD.MOV.U32 R9, RZ, RZ, R20 ;  /* 0x000000ffff097224 */ /* 0x010fe200078e0014 */
[----:B------:R-:W-:Y:S01]  /*30090*/  MOV R8, R19 ;  /* 0x0000001300087202 */ /* 0x000fe20000000f00 */
[----:B---3--:R-:W3:Y:S04]  /*300a0*/  LDL.LU R20, [R1+0xb04] ;  /* 0x000b040001147983 */ /* 0x008ee80000300800 */
[----:B------:R-:W4:Y:S01]  /*300b0*/  LDL.LU R19, [R1+0xb0c] ;  /* 0x000b0c0001137983 */ /* 0x000f220000300800 */
[----:B------:R-:W-:-:S02]  /*300c0*/  IADD3 R14, P5, PT, R14, R0, RZ ;  /* 0x000000000e0e7210 */ /* 0x000fc40007fbe0ff */
[----:B------:R-:W-:Y:S01]  /*300d0*/  IADD3.X R24, PT, PT, R24, R4, RZ, P1, !PT ;  /* 0x0000000418187210 */ /* 0x000fe20000ffe4ff */
[----:B------:R1:W-:Y:S02]  /*300e0*/  STL [R1+0x9f4], R22 ;  /* 0x0009f41601007387 */ /* 0x0003e40000100800 */
[----:B------:R-:W-:Y:S02]  /*300f0*/  IMAD.X R21, R21, 0x1, R4, P5 ;  /* 0x0000000115157824 */ /* 0x000fe400028e0604 */
[----:B------:R1:W-:Y:S04]  /*30100*/  LDGSTS.E [R10+0x15580], desc[UR8][R8.64], P0 ;  /* 0x15580000080a7fae */ /* 0x0003e800081a1008 */
[----:B------:R1:W-:Y:S04]  /*30110*/  STL [R1+0x9f0], R24 ;  /* 0x0009f01801007387 */ /* 0x0003e80000100800 */
[----:B------:R1:W-:Y:S02]  /*30120*/  STL [R1+0x9fc], R14 ;  /* 0x0009fc0e01007387 */ /* 0x0003e40000100800 */
[----:B-1----:R-:W-:-:S02]  /*30130*/  MOV R8, R22 ;  /* 0x0000001600087202 */ /* 0x002fc40000000f00 */
[----:B------:R-:W4:Y:S01]  /*30140*/  LDL.LU R22, [R1+0xb00] ;  /* 0x000b000001167983 */ /* 0x000f220000300800 */
[----:B------:R-:W-:-:S03]  /*30150*/  IMAD.MOV.U32 R9, RZ, RZ, R24 ;  /* 0x000000ffff097224 */ /* 0x000fc600078e0018 */
[----:B------:R1:W-:Y:S04]  /*30160*/  STL [R1+0x9f8], R21 ;  /* 0x0009f81501007387 */ /* 0x0003e80000100800 */
[----:B------:R-:W4:Y:S04]  /*30170*/  LDL.LU R24, [R1+0xb08] ;  /* 0x000b080001187983 */ /* 0x000f280000300800 */
[----:B------:R1:W-:Y:S02]  /*30180*/  LDGSTS.E [R10+0x16400], desc[UR8][R8.64], P3 ;  /* 0x16400000080a7fae */ /* 0x0003e400099a1008 */
[----:B-1----:R-:W-:Y:S01]  /*30190*/  MOV R8, R14 ;  /* 0x0000000e00087202 */ /* 0x002fe20000000f00 */
[----:B------:R-:W-:Y:S01]  /*301a0*/  IMAD.MOV.U32 R9, RZ, RZ, R21 ;  /* 0x000000ffff097224 */ /* 0x000fe200078e0015 */
[----:B------:R-:W4:Y:S04]  /*301b0*/  LDL.LU R14, [R1+0x414] ;  /* 0x00041400010e7983 */ /* 0x000f280000300800 */
[----:B------:R1:W-:Y:S04]  /*301c0*/  LDGSTS.E [R10+0x16480], desc[UR8][R8.64], P4 ;  /* 0x16480000080a7fae */ /* 0x0003e8000a1a1008 */
[----:B------:R-:W4:Y:S01]  /*301d0*/  LDL.LU R21, [R1+0x41c] ;  /* 0x00041c0001157983 */ /* 0x000f220000300800 */
[----:B------:R-:W-:-:S04]  /*301e0*/  IADD3 R26, P1, PT, R26, R0, RZ ;  /* 0x000000001a1a7210 */ /* 0x000fc80007f3e0ff */
[----:B-1----:R-:W-:Y:S02]  /*301f0*/  MOV R8, R26 ;  /* 0x0000001a00087202 */ /* 0x002fe40000000f00 */
[----:B------:R-:W-:Y:S02]  /*30200*/  IADD3 R15, P5, PT, R15, R0, RZ ;  /* 0x000000000f0f7210 */ /* 0x000fe40007fbe0ff */
[----:B------:R-:W-:Y:S01]  /*30210*/  IADD3.X R27, PT, PT, R27, R4, RZ, P1, !PT ;  /* 0x000000041b1b7210 */ /* 0x000fe20000ffe4ff */
[----:B------:R-:W-:Y:S02]  /*30220*/  STL [R1+0xa04], R26 ;  /* 0x000a041a01007387 */ /* 0x000fe40000100800 */
[----:B------:R-:W-:Y:S02]  /*30230*/  IMAD.X R23, R23, 0x1, R4, P5 ;  /* 0x0000000117177824 */ /* 0x000fe400028e0604 */
[----:B------:R-:W-:Y:S01]  /*30240*/  IMAD.MOV.U32 R9, RZ, RZ, R27 ;  /* 0x000000ffff097224 */ /* 0x000fe200078e001b */
[----:B------:R-:W-:Y:S04]  /*30250*/  STL [R1+0xa00], R27 ;  /* 0x000a001b01007387 */ /* 0x000fe80000100800 */
[----:B------:R1:W-:Y:S04]  /*30260*/  STL [R1+0xa0c], R15 ;  /* 0x000a0c0f01007387 */ /* 0x0003e80000100800 */
[----:B------:R1:W-:Y:S04]  /*30270*/  LDGSTS.E [R10+0x16500], desc[UR8][R8.64], P2 ;  /* 0x16500000080a7fae */ /* 0x0003e800091a1008 */
[----:B------:R1:W-:Y:S02]  /*30280*/  STL [R1+0xa08], R23 ;  /* 0x000a081701007387 */ /* 0x0003e40000100800 */
[----:B-1----:R-:W-:-:S02]  /*30290*/  MOV R8, R15 ;  /* 0x0000000f00087202 */ /* 0x002fc40000000f00 */
[----:B------:R-:W4:Y:S01]  /*302a0*/  LDL.LU R15, [R1+0x410] ;  /* 0x00041000010f7983 */ /* 0x000f220000300800 */
[----:B------:R-:W-:-:S03]  /*302b0*/  IMAD.MOV.U32 R9, RZ, RZ, R23 ;  /* 0x000000ffff097224 */ /* 0x000fc600078e0017 */
[----:B------:R-:W4:Y:S01]  /*302c0*/  LDL.LU R23, [R1+0x418] ;  /* 0x0004180001177983 */ /* 0x000f220000300800 */
[-C--:B------:R-:W-:Y:S02]  /*302d0*/  IADD3 R13, P1, PT, R13, R0.reuse, RZ ;  /* 0x000000000d0d7210 */ /* 0x080fe40007f3e0ff */
[----:B------:R-:W-:Y:S01]  /*302e0*/  IADD3 R17, P5, PT, R17, R0, RZ ;  /* 0x0000000011117210 */ /* 0x000fe20007fbe0ff */
[----:B------:R1:W-:Y:S04]  /*302f0*/  LDGSTS.E [R10+0x16580], desc[UR8][R8.64], P0 ;  /* 0x16580000080a7fae */ /* 0x0003e800081a1008 */
[----:B------:R2:W-:Y:S01]  /*30300*/  STL [R1+0xaf4], R13 ;  /* 0x000af40d01007387 */ /* 0x0005e20000100800 */
[----:B-1----:R-:W-:Y:S02]  /*30310*/  MOV R8, R13 ;  /* 0x0000000d00087202 */ /* 0x002fe40000000f00 */
[----:B--2---:R-:W-:-:S05]  /*30320*/  IADD3.X R16, PT, PT, R16, R4, RZ, P1, !PT ;  /* 0x0000000410107210 */ /* 0x004fca0000ffe4ff */
[----:B------:R1:W-:Y:S01]  /*30330*/  STL [R1+0xaf0], R16 ;  /* 0x000af01001007387 */ /* 0x0003e20000100800 */
[----:B------:R-:W-:-:S03]  /*30340*/  IMAD.MOV.U32 R9, RZ, RZ, R16 ;  /* 0x000000ffff097224 */ /* 0x000fc600078e0010 */
[----:B------:R2:W-:Y:S01]  /*30350*/  STL [R1+0xafc], R17 ;  /* 0x000afc1101007387 */ /* 0x0005e20000100800 */
[----:B------:R-:W-:-:S03]  /*30360*/  IMAD.X R25, R25, 0x1, R4, P5 ;  /* 0x0000000119197824 */ /* 0x000fc600028e0604 */
[----:B------:R-:W4:Y:S04]  /*30370*/  LDL.LU R13, [R1+0x424] ;  /* 0x00042400010d7983 */ /* 0x000f280000300800 */
[----:B------:R2:W-:Y:S04]  /*30380*/  STL [R1+0xaf8], R25 ;  /* 0x000af81901007387 */ /* 0x0005e80000100800 */
[----:B------:R2:W-:Y:S01]  /*30390*/  LDGSTS.E [R10+0x17400], desc[UR8][R8.64], P3 ;  /* 0x17400000080a7fae */ /* 0x0005e200099a1008 */
[----:B---3--:R-:W-:-:S03]  /*303a0*/  IADD3 R20, P1, PT, R20, R0, RZ ;  /* 0x0000000014147210 */ /* 0x008fc60007f3e0ff */
[----:B-1----:R-:W3:Y:S01]  /*303b0*/  LDL.LU R16, [R1+0x42c] ;  /* 0x00042c0001107983 */ /* 0x002ee20000300800 */
[----:B----4-:R-:W-:Y:S02]  /*303c0*/  IADD3 R19, P5, PT, R19, R0, RZ ;  /* 0x0000000013137210 */ /* 0x010fe40007fbe0ff */
[----:B--2---:R-:W-:Y:S01]  /*303d0*/  MOV R8, R17 ;  /* 0x0000001100087202 */ /* 0x004fe20000000f00 */
[----:B------:R-:W-:Y:S01]  /*303e0*/  IMAD.MOV.U32 R9, RZ, RZ, R25 ;  /* 0x000000ffff097224 */ /* 0x000fe200078e0019 */
[----:B------:R-:W2:Y:S04]  /*303f0*/  LDL.LU R17, [R1+0x420] ;  /* 0x0004200001117983 */ /* 0x000ea80000300800 */
[----:B------:R-:W4:Y:S04]  /*30400*/  LDL.LU R25, [R1+0x428] ;  /* 0x0004280001197983 */ /* 0x000f280000300800 */
[----:B------:R-:W-:Y:S04]  /*30410*/  STL [R1+0xb04], R20 ;  /* 0x000b041401007387 */ /* 0x000fe80000100800 */
[----:B------:R1:W-:Y:S01]  /*30420*/  LDGSTS.E [R10+0x17480], desc[UR8][R8.64], P4 ;  /* 0x17480000080a7fae */ /* 0x0003e2000a1a1008 */
[----:B------:R-:W-:-:S05]  /*30430*/  IADD3.X R22, PT, PT, R22, R4, RZ, P1, !PT ;  /* 0x0000000416167210 */ /* 0x000fca0000ffe4ff */
[----:B------:R1:W-:Y:S02]  /*30440*/  STL [R1+0xb00], R22 ;  /* 0x000b001601007387 */ /* 0x0003e40000100800 */
[----:B-1----:R-:W-:Y:S02]  /*30450*/  IMAD.MOV.U32 R9, RZ, RZ, R22 ;  /* 0x000000ffff097224 */ /* 0x002fe400078e0016 */
[----:B------:R-:W-:Y:S01]  /*30460*/  IMAD.X R24, R24, 0x1, R4, P5 ;  /* 0x0000000118187824 */ /* 0x000fe200028e0604 */
[----:B------:R-:W-:Y:S01]  /*30470*/  STL [R1+0xb0c], R19 ;  /* 0x000b0c1301007387 */ /* 0x000fe20000100800 */
[----:B------:R-:W-:-:S03]  /*30480*/  MOV R8, R20 ;  /* 0x0000001400087202 */ /* 0x000fc60000000f00 */
[----:B------:R-:W4:Y:S04]  /*30490*/  LDL.LU R22, [R1+0x514] ;  /* 0x0005140001167983 */ /* 0x000f280000300800 */
[----:B------:R1:W-:Y:S04]  /*304a0*/  STL [R1+0xb08], R24 ;  /* 0x000b081801007387 */ /* 0x0003e80000100800 */
[----:B------:R-:W4:Y:S04]  /*304b0*/  LDL.LU R20, [R1+0x51c] ;  /* 0x00051c0001147983 */ /* 0x000f280000300800 */
[----:B------:R-:W4:Y:S04]  /*304c0*/  LDL.LU R26, [R1+0x510] ;  /* 0x00051000011a7983 */ /* 0x000f280000300800 */
[----:B------:R1:W-:Y:S01]  /*304d0*/  LDGSTS.E [R10+0x17500], desc[UR8][R8.64], P2 ;  /* 0x17500000080a7fae */ /* 0x0003e200091a1008 */
[----:B------:R-:W-:-:S02]  /*304e0*/  IADD3 R14, P1, PT, R14, R0, RZ ;  /* 0x000000000e0e7210 */ /* 0x000fc40007f3e0ff */
[----:B------:R-:W-:Y:S01]  /*304f0*/  IADD3 R21, P5, PT, R21, R0, RZ ;  /* 0x0000000015157210 */ /* 0x000fe20007fbe0ff */
[----:B-1----:R-:W-:Y:S01]  /*30500*/  IMAD.MOV.U32 R9, RZ, RZ, R24 ;  /* 0x000000ffff097224 */ /* 0x002fe200078e0018 */
[----:B------:R-:W-:Y:S01]  /*30510*/  MOV R8, R19 ;  /* 0x0000001300087202 */ /* 0x000fe20000000f00 */
[----:B------:R-:W4:Y:S04]  /*30520*/  LDL.LU R24, [R1+0x518] ;  /* 0x0005180001187983 */ /* 0x000f280000300800 */
[----:B------:R1:W-:Y:S04]  /*30530*/  LDGSTS.E [R10+0x17580], desc[UR8][R8.64], P0 ;  /* 0x17580000080a7fae */ /* 0x0003e800081a1008 */
[----:B------:R-:W-:Y:S01]  /*30540*/  STL [R1+0x414], R14 ;  /* 0x0004140e01007387 */ /* 0x000fe20000100800 */
[----:B-1----:R-:W-:-:S03]  /*30550*/  LOP3.LUT R8, R18, 0x30, RZ, 0x3c, !PT ;  /* 0x0000003012087812 */ /* 0x002fc600078e3cff */
[----:B------:R-:W-:Y:S02]  /*30560*/  STL [R1+0x41c], R21 ;  /* 0x00041c1501007387 */ /* 0x000fe40000100800 */
[----:B------:R-:W-:Y:S01]  /*30570*/  VIADD R8, R8, UR7 ;  /* 0x0000000708087c36 */ /* 0x000fe20008000000 */
[-C--:B------:R-:W-:Y:S02]  /*30580*/  IADD3.X R15, PT, PT, R15, R4.reuse, RZ, P1, !PT ;  /* 0x000000040f0f7210 */ /* 0x080fe40000ffe4ff */
[----:B------:R-:W-:-:S03]  /*30590*/  IADD3.X R23, PT, PT, R23, R4, RZ, P5, !PT ;  /* 0x0000000417177210 */ /* 0x000fc60002ffe4ff */
[----:B------:R1:W-:Y:S04]  /*305a0*/  STL [R1+0x410], R15 ;  /* 0x0004100f01007387 */ /* 0x0003e80000100800 */
[----:B------:R-:W4:Y:S04]  /*305b0*/  LDL.LU R19, [R1+0x524] ;  /* 0x0005240001137983 */ /* 0x000f280000300800 */
[----:B------:R-:W4:Y:S04]  /*305c0*/  LDL.LU R10, [R1+0x52c] ;  /* 0x00052c00010a7983 */ /* 0x000f280000300800 */
[----:B------:R1:W-:Y:S04]  /*305d0*/  LDGSTS.E [R8+0x10600], desc[UR8][R14.64], P3 ;  /* 0x106000000e087fae */ /* 0x0003e800099a1008 */
[----:B------:R1:W-:Y:S02]  /*305e0*/  STL [R1+0x418], R23 ;  /* 0x0004181701007387 */ /* 0x0003e40000100800 */
[----:B-1----:R-:W-:-:S02]  /*305f0*/  MOV R15, R23 ;  /* 0x00000017000f7202 */ /* 0x002fc40000000f00 */
[----:B------:R-:W4:Y:S01]  /*30600*/  LDL.LU R23, [R1+0x520] ;  /* 0x0005200001177983 */ /* 0x000f220000300800 */
[----:B------:R-:W-:-:S03]  /*30610*/  IMAD.MOV.U32 R14, RZ, RZ, R21 ;  /* 0x000000ffff0e7224 */ /* 0x000fc600078e0015 */
[----:B------:R-:W4:Y:S04]  /*30620*/  LDL.LU R21, [R1+0x528] ;  /* 0x0005280001157983 */ /* 0x000f280000300800 */
[----:B------:R1:W-:Y:S01]  /*30630*/  LDGSTS.E [R8+0x10680], desc[UR8][R14.64], P4 ;  /* 0x106800000e087fae */ /* 0x0003e2000a1a1008 */
[----:B------:R-:W-:-:S05]  /*30640*/  IADD3 R13, P1, PT, R13, R0, RZ ;  /* 0x000000000d0d7210 */ /* 0x000fca0007f3e0ff */
[----:B------:R-:W-:Y:S01]  /*30650*/  STL [R1+0x424], R13 ;  /* 0x0004240d01007387 */ /* 0x000fe20000100800 */
[----:B-1----:R-:W-:Y:S01]  /*30660*/  IMAD.MOV.U32 R14, RZ, RZ, R13 ;  /* 0x000000ffff0e7224 */ /* 0x002fe200078e000d */
[----:B---3--:R-:W-:Y:S01]  /*30670*/  IADD3 R16, P5, PT, R16, R0, RZ ;  /* 0x0000000010107210 */ /* 0x008fe20007fbe0ff */
[----:B--2---:R-:W-:-:S03]  /*30680*/  IMAD.X R17, R17, 0x1, R4, P1 ;  /* 0x0000000111117824 */ /* 0x004fc600008e0604 */
[----:B----4-:R-:W-:Y:S02]  /*30690*/  IADD3.X R25, PT, PT, R25, R4, RZ, P5, !PT ;  /* 0x0000000419197210 */ /* 0x010fe40002ffe4ff */
[----:B------:R1:W-:Y:S01]  /*306a0*/  STL [R1+0x420], R17 ;  /* 0x0004201101007387 */ /* 0x0003e20000100800 */
[----:B------:R-:W-:-:S03]  /*306b0*/  MOV R15, R17 ;  /* 0x00000011000f7202 */ /* 0x000fc60000000f00 */
[----:B------:R-:W-:Y:S04]  /*306c0*/  STL [R1+0x42c], R16 ;  /* 0x00042c1001007387 */ /* 0x000fe80000100800 */
[----:B------:R2:W-:Y:S04]  /*306d0*/  LDGSTS.E [R8+0x10700], desc[UR8][R14.64], P2 ;  /* 0x107000000e087fae */ /* 0x0005e800091a1008 */
[----:B-1----:R-:W3:Y:S04]  /*306e0*/  LDL.LU R17, [R1+0x614] ;  /* 0x0006140001117983 */ /* 0x002ee80000300800 */
[----:B------:R1:W-:Y:S04]  /*306f0*/  STL [R1+0x428], R25 ;  /* 0x0004281901007387 */ /* 0x0003e80000100800 */
[----:B------:R-:W4:Y:S01]  /*30700*/  LDL.LU R13, [R1+0x61c] ;  /* 0x00061c00010d7983 */ /* 0x000f220000300800 */
[----:B--2---:R-:W-:Y:S01]  /*30710*/  IMAD.MOV.U32 R14, RZ, RZ, R16 ;  /* 0x000000ffff0e7224 */ /* 0x004fe200078e0010 */
[----:B------:R-:W-:-:S02]  /*30720*/  MOV R15, R25 ;  /* 0x00000019000f7202 */ /* 0x000fc40000000f00 */
[----:B-1----:R-:W2:Y:S01]  /*30730*/  LDL.LU R25, [R1+0x610] ;  /* 0x0006100001197983 */ /* 0x002ea20000300800 */
[----:B------:R-:W-:-:S03]  /*30740*/  IADD3 R22, P1, PT, R22, R0, RZ ;  /* 0x0000000016167210 */ /* 0x000fc60007f3e0ff */
[----:B------:R-:W2:Y:S04]  /*30750*/  LDL.LU R16, [R1+0x618] ;  /* 0x0006180001107983 */ /* 0x000ea80000300800 */
[----:B------:R1:W-:Y:S01]  /*30760*/  LDGSTS.E [R8+0x10780], desc[UR8][R14.64], P0 ;  /* 0x107800000e087fae */ /* 0x0003e200081a1008 */
[----:B------:R-:W-:Y:S01]  /*30770*/  IADD3 R20, P5, PT, R20, R0, RZ ;  /* 0x0000000014147210 */ /* 0x000fe20007fbe0ff */
[----:B------:R-:W-:Y:S02]  /*30780*/  IMAD.X R26, R26, 0x1, R4, P1 ;  /* 0x000000011a1a7824 */ /* 0x000fe400008e0604 */
[----:B------:R1:W-:Y:S04]  /*30790*/  STL [R1+0x514], R22 ;  /* 0x0005141601007387 */ /* 0x0003e80000100800 */
[----:B------:R1:W-:Y:S02]  /*307a0*/  STL [R1+0x510], R26 ;  /* 0x0005101a01007387 */ /* 0x0003e40000100800 */
[----:B-1----:R-:W-:Y:S01]  /*307b0*/  IMAD.MOV.U32 R14, RZ, RZ, R22 ;  /* 0x000000ffff0e7224 */ /* 0x002fe200078e0016 */
[----:B------:R-:W-:Y:S01]  /*307c0*/  MOV R15, R26 ;  /* 0x0000001a000f7202 */ /* 0x000fe20000000f00 */
[----:B------:R-:W-:Y:S04]  /*307d0*/  STL [R1+0x51c], R20 ;  /* 0x00051c1401007387 */ /* 0x000fe80000100800 */
[----:B------:R-:W2:Y:S04]  /*307e0*/  LDL.LU R22, [R1+0x624] ;  /* 0x0006240001167983 */ /* 0x000ea80000300800 */
[----:B------:R1:W-:Y:S01]  /*307f0*/  LDGSTS.E [R8+0x11600], desc[UR8][R14.64], P3 ;  /* 0x116000000e087fae */ /* 0x0003e200099a1008 */
[----:B------:R-:W-:-:S05]  /*30800*/  IADD3.X R24, PT, PT, R24, R4, RZ, P5, !PT ;  /* 0x0000000418187210 */ /* 0x000fca0002ffe4ff */
[----:B------:R1:W-:Y:S04]  /*30810*/  STL [R1+0x518], R24 ;  /* 0x0005181801007387 */ /* 0x0003e80000100800 */
[----:B------:R-:W2:Y:S01]  /*30820*/  LDL.LU R26, [R1+0x62c] ;  /* 0x00062c00011a7983 */ /* 0x000ea20000300800 */
[----:B-1----:R-:W-:-:S03]  /*30830*/  MOV R15, R24 ;  /* 0x00000018000f7202 */ /* 0x002fc60000000f00 */
[----:B------:R-:W2:Y:S04]  /*30840*/  LDL.LU R24, [R1+0x620] ;  /* 0x0006200001187983 */ /* 0x000ea80000300800 */
[----:B------:R-:W2:Y:S01]  /*30850*/  LDL.LU R27, [R1+0x628] ;  /* 0x00062800011b7983 */ /* 0x000ea20000300800 */
[----:B------:R-:W-:-:S03]  /*30860*/  IMAD.MOV.U32 R14, RZ, RZ, R20 ;  /* 0x000000ffff0e7224 */ /* 0x000fc600078e0014 */
[----:B------:R-:W2:Y:S04]  /*30870*/  LDL.LU R9, [R1+0x714] ;  /* 0x0007140001097983 */ /* 0x000ea80000300800 */
[----:B------:R-:W2:Y:S04]  /*30880*/  LDL.LU R20, [R1+0x71c] ;  /* 0x00071c0001147983 */ /* 0x000ea80000300800 */
[----:B------:R1:W-:Y:S01]  /*30890*/  LDGSTS.E [R8+0x11680], desc[UR8][R14.64], P4 ;  /* 0x116800000e087fae */ /* 0x0003e2000a1a1008 */
[-C--:B------:R-:W-:Y:S02]  /*308a0*/  IADD3 R19, P1, PT, R19, R0.reuse, RZ ;  /* 0x0000000013137210 */ /* 0x080fe40007f3e0ff */
[----:B------:R-:W-:-:S03]  /*308b0*/  IADD3 R10, P5, PT, R10, R0, RZ ;  /* 0x000000000a0a7210 */ /* 0x000fc60007fbe0ff */
[----:B------:R1:W-:Y:S02]  /*308c0*/  STL [R1+0x524], R19 ;  /* 0x0005241301007387 */ /* 0x0003e40000100800 */
[----:B-1----:R-:W-:Y:S02]  /*308d0*/  IMAD.MOV.U32 R14, RZ, RZ, R19 ;  /* 0x000000ffff0e7224 */ /* 0x002fe400078e0013 */
[----:B------:R-:W-:Y:S01]  /*308e0*/  IMAD.X R23, R23, 0x1, R4, P1 ;  /* 0x0000000117177824 */ /* 0x000fe200008e0604 */
[----:B------:R-:W-:-:S04]  /*308f0*/  IADD3.X R21, PT, PT, R21, R4, RZ, P5, !PT ;  /* 0x0000000415157210 */ /* 0x000fc80002ffe4ff */
[----:B------:R1:W-:Y:S04]  /*30900*/  STL [R1+0x520], R23 ;  /* 0x0005201701007387 */ /* 0x0003e80000100800 */
[----:B------:R1:W-:Y:S04]  /*30910*/  STL [R1+0x52c], R10 ;  /* 0x00052c0a01007387 */ /* 0x0003e80000100800 */
[----:B------:R-:W2:Y:S01]  /*30920*/  LDL.LU R19, [R1+0x710] ;  /* 0x0007100001137983 */ /* 0x000ea20000300800 */
[----:B------:R-:W-:-:S03]  /*30930*/  MOV R15, R23 ;  /* 0x00000017000f7202 */ /* 0x000fc60000000f00 */
[----:B------:R1:W-:Y:S04]  /*30940*/  STL [R1+0x528], R21 ;  /* 0x0005281501007387 */ /* 0x0003e80000100800 */
[----:B-1----:R-:W2:Y:S04]  /*30950*/  LDL.LU R23, [R1+0x718] ;  /* 0x0007180001177983 */ /* 0x002ea80000300800 */
[----:B------:R1:W-:Y:S02]  /*30960*/  LDGSTS.E [R8+0x11700], desc[UR8][R14.64], P2 ;  /* 0x117000000e087fae */ /* 0x0003e400091a1008 */
[----:B-1----:R-:W-:Y:S01]  /*30970*/  IMAD.MOV.U32 R14, RZ, RZ, R10 ;  /* 0x000000ffff0e7224 */ /* 0x002fe200078e000a */
[----:B------:R-:W-:Y:S01]  /*30980*/  MOV R15, R21 ;  /* 0x00000015000f7202 */ /* 0x000fe20000000f00 */
[----:B------:R-:W2:Y:S04]  /*30990*/  LDL.LU R10, [R1+0x724] ;  /* 0x00072400010a7983 */ /* 0x000ea80000300800 */
[----:B------:R-:W2:Y:S04]  /*309a0*/  LDL.LU R21, [R1+0x72c] ;  /* 0x00072c0001157983 */ /* 0x000ea80000300800 */
[----:B------:R1:W-:Y:S01]  /*309b0*/  LDGSTS.E [R8+0x11780], desc[UR8][R14.64], P0 ;  /* 0x117800000e087fae */ /* 0x0003e200081a1008 */
[----:B---3--:R-:W-:-:S05]  /*309c0*/  IADD3 R17, P1, PT, R17, R0, RZ ;  /* 0x0000000011117210 */ /* 0x008fca0007f3e0ff */
[----:B------:R3:W-:Y:S01]  /*309d0*/  STL [R1+0x614], R17 ;  /* 0x0006141101007387 */ /* 0x0007e20000100800 */
[----:B----4-:R-:W-:Y:S01]  /*309e0*/  IADD3 R13, P5, PT, R13, R0, RZ ;  /* 0x000000000d0d7210 */ /* 0x010fe20007fbe0ff */
[----:B--2---:R-:W-:Y:S02]  /*309f0*/  IMAD.X R25, R25, 0x1, R4, P1 ;  /* 0x0000000119197824 */ /* 0x004fe400008e0604 */
[----:B-1----:R-:W-:Y:S01]  /*30a00*/  IMAD.MOV.U32 R14, RZ, RZ, R17 ;  /* 0x000000ffff0e7224 */ /* 0x002fe200078e0011 */
[----:B------:R-:W-:Y:S02]  /*30a10*/  IADD3.X R16, PT, PT, R16, R4, RZ, P5, !PT ;  /* 0x0000000410107210 */ /* 0x000fe40002ffe4ff */
[----:B------:R1:W-:Y:S01]  /*30a20*/  STL [R1+0x610], R25 ;  /* 0x0006101901007387 */ /* 0x0003e20000100800 */
[----:B------:R-:W-:-:S03]  /*30a30*/  MOV R15, R25 ;  /* 0x00000019000f7202 */ /* 0x000fc60000000f00 */
[----:B------:R-:W-:Y:S04]  /*30a40*/  STL [R1+0x61c], R13 ;  /* 0x00061c0d01007387 */ /* 0x000fe80000100800 */
[----:B---3--:R-:W2:Y:S04]  /*30a50*/  LDL.LU R17, [R1+0x720] ;  /* 0x0007200001117983 */ /* 0x008ea80000300800 */
[----:B------:R3:W-:Y:S04]  /*30a60*/  STL [R1+0x618], R16 ;  /* 0x0006181001007387 */ /* 0x0007e80000100800 */
[----:B------:R4:W-:Y:S04]  /*30a70*/  LDGSTS.E [R8+0x12600], desc[UR8][R14.64], P3 ;  /* 0x126000000e087fae */ /* 0x0009e800099a1008 */
[----:B-1----:R-:W2:Y:S01]  /*30a80*/  LDL.LU R25, [R1+0x728] ;  /* 0x0007280001197983 */ /* 0x002ea20000300800 */
[----:B------:R-:W-:Y:S01]  /*30a90*/  IADD3 R22, P1, PT, R22, R0, RZ ;  /* 0x0000000016167210 */ /* 0x000fe20007f3e0ff */
[----:B----4-:R-:W-:Y:S01]  /*30aa0*/  IMAD.MOV.U32 R14, RZ, RZ, R13 ;  /* 0x000000ffff0e7224 */ /* 0x010fe200078e000d */
[----:B------:R-:W-:-:S02]  /*30ab0*/  MOV R15, R16 ;  /* 0x00000010000f7202 */ /* 0x000fc40000000f00 */
[----:B---3--:R-:W3:Y:S04]  /*30ac0*/  LDL.LU R16, [R1+0x814] ;  /* 0x0008140001107983 */ /* 0x008ee80000300800 */
[----:B------:R-:W4:Y:S01]  /*30ad0*/  LDL.LU R13, [R1+0x81c] ;  /* 0x00081c00010d7983 */ /* 0x000f220000300800 */
[----:B------:R-:W-:-:S03]  /*30ae0*/  IADD3 R26, P5, PT, R26, R0, RZ ;  /* 0x000000001a1a7210 */ /* 0x000fc60007fbe0ff */
[----:B------:R-:W-:Y:S01]  /*30af0*/  STL [R1+0x624], R22 ;  /* 0x0006241601007387 */ /* 0x000fe20000100800 */
[----:B------:R-:W-:-:S03]  /*30b00*/  IMAD.X R24, R24, 0x1, R4, P1 ;  /* 0x0000000118187824 */ /* 0x000fc600008e0604 */
[----:B------:R1:W-:Y:S01]  /*30b10*/  LDGSTS.E [R8+0x12680], desc[UR8][R14.64], P4 ;  /* 0x126800000e087fae */ /* 0x0003e2000a1a1008 */
[----:B------:R-:W-:-:S03]  /*30b20*/  IADD3.X R27, PT, PT, R27, R4, RZ, P5, !PT ;  /* 0x000000041b1b7210 */ /* 0x000fc60002ffe4ff */
[----:B------:R1:W-:Y:S04]  /*30b30*/  STL [R1+0x620], R24 ;  /* 0x0006201801007387 */ /* 0x0003e80000100800 */
[----:B------:R-:W-:Y:S01]  /*30b40*/  STL [R1+0x62c], R26 ;  /* 0x00062c1a01007387 */ /* 0x000fe20000100800 */
[----:B-1----:R-:W-:-:S03]  /*30b50*/  MOV R15, R24 ;  /* 0x00000018000f7202 */ /* 0x002fc60000000f00 */
[----:B------:R-:W4:Y:S01]  /*30b60*/  LDL.LU R24, [R1+0x810] ;  /* 0x0008100001187983 */ /* 0x000f220000300800 */
[----:B------:R-:W-:Y:S01]  /*30b70*/  IMAD.MOV.U32 R14, RZ, RZ, R22 ;  /* 0x000000ffff0e7224 */ /* 0x000fe200078e0016 */
[-C--:B------:R-:W-:Y:S02]  /*30b80*/  IADD3 R9, P1, PT, R9, R0.reuse, RZ ;  /* 0x0000000009097210 */ /* 0x080fe40007f3e0ff */
[----:B------:R-:W-:Y:S04]  /*30b90*/  STL [R1+0x628], R27 ;  /* 0x0006281b01007387 */ /* 0x000fe80000100800 */
[----:B------:R-:W4:Y:S01]  /*30ba0*/  LDL.LU R22, [R1+0x818] ;  /* 0x0008180001167983 */ /* 0x000f220000300800 */
[----:B------:R-:W-:-:S03]  /*30bb0*/  IADD3 R20, P5, PT, R20, R0, RZ ;  /* 0x0000000014147210 */ /* 0x000fc60007fbe0ff */
[----:B------:R1:W-:Y:S04]  /*30bc0*/  LDGSTS.E [R8+0x12700], desc[UR8][R14.64], P2 ;  /* 0x127000000e087fae */ /* 0x0003e800091a1008 */
[----:B------:R-:W-:Y:S01]  /*30bd0*/  STL [R1+0x714], R9 ;  /* 0x0007140901007387 */ /* 0x000fe20000100800 */
[----:B-1----:R-:W-:Y:S01]  /*30be0*/  IMAD.MOV.U32 R14, RZ, RZ, R26 ;  /* 0x000000ffff0e7224 */ /* 0x002fe200078e001a */
[----:B------:R-:W-:-:S05]  /*30bf0*/  MOV R15, R27 ;  /* 0x0000001b000f7202 */ /* 0x000fca0000000f00 */
        /* <DEDUP_REMOVED lines=8> */
[----:B-1----:R-:W4:Y:S04]  /*30c80*/  LDL.LU R19, [R1+0x824] ;  /* 0x0008240001137983 */ /* 0x002f280000300800 */
[----:B------:R1:W-:Y:S04]  /*30c90*/  STL [R1+0x718], R23 ;  /* 0x0007181701007387 */ /* 0x0003e80000100800 */
[----:B------:R-:W4:Y:S01]  /*30ca0*/  LDL.LU R9, [R1+0x82c] ;  /* 0x00082c0001097983 */ /* 0x000f220000300800 */
[----:B------:R-:W-:-:S03]  /*30cb0*/  MOV R15, R23 ;  /* 0x00000017000f7202 */ /* 0x000fc60000000f00 */
[----:B-1----:R-:W4:Y:S01]  /*30cc0*/  LDL.LU R23, [R1+0x820] ;  /* 0x0008200001177983 */ /* 0x002f220000300800 */
[----:B------:R-:W-:-:S03]  /*30cd0*/  IMAD.MOV.U32 R14, RZ, RZ, R20 ;  /* 0x000000ffff0e7224 */ /* 0x000fc600078e0014 */
[----:B------:R-:W4:Y:S01]  /*30ce0*/  LDL.LU R20, [R1+0x828] ;  /* 0x0008280001147983 */ /* 0x000f220000300800 */
[-C--:B------:R-:W-:Y:S02]  /*30cf0*/  IADD3 R10, P1, PT, R10, R0.reuse, RZ ;  /* 0x000000000a0a7210 */ /* 0x080fe40007f3e0ff */
[----:B------:R-:W-:Y:S01]  /*30d00*/  IADD3 R21, P5, PT, R21, R0, RZ ;  /* 0x0000000015157210 */ /* 0x000fe20007fbe0ff */
[----:B------:R1:W-:Y:S04]  /*30d10*/  LDGSTS.E [R8+0x13680], desc[UR8][R14.64], P4 ;  /* 0x136800000e087fae */ /* 0x0003e8000a1a1008 */
[----:B------:R-:W-:Y:S01]  /*30d20*/  STL [R1+0x724], R10 ;  /* 0x0007240a01007387 */ /* 0x000fe20000100800 */
[----:B-1----:R-:W-:Y:S02]  /*30d30*/  IMAD.MOV.U32 R14, RZ, RZ, R10 ;  /* 0x000000ffff0e7224 */ /* 0x002fe400078e000a */
[----:B--2---:R-:W-:-:S05]  /*30d40*/  IMAD.X R17, R17, 0x1, R4, P1 ;  /* 0x0000000111117824 */ /* 0x004fca00008e0604 */
[----:B------:R1:W-:Y:S01]  /*30d50*/  STL [R1+0x720], R17 ;  /* 0x0007201101007387 */ /* 0x0003e20000100800 */
[----:B------:R-:W-:-:S03]  /*30d60*/  MOV R15, R17 ;  /* 0x00000011000f7202 */ /* 0x000fc60000000f00 */
[----:B------:R-:W-:Y:S01]  /*30d70*/  STL [R1+0x72c], R21 ;  /* 0x00072c1501007387 */ /* 0x000fe20000100800 */
[----:B------:R-:W-:-:S03]  /*30d80*/  IADD3.X R25, PT, PT, R25, R4, RZ, P5, !PT ;  /* 0x0000000419197210 */ /* 0x000fc60002ffe4ff */
[----:B------:R2:W-:Y:S04]  /*30d90*/  LDGSTS.E [R8+0x13700], desc[UR8][R14.64], P2 ;  /* 0x137000000e087fae */ /* 0x0005e800091a1008 */
[----:B-1----:R-:W4:Y:S01]  /*30da0*/  LDL.LU R17, [R1+0x914] ;  /* 0x0009140001117983 */ /* 0x002f220000300800 */
[----:B---3--:R-:W-:-:S03]  /*30db0*/  IADD3 R16, P1, PT, R16, R0, RZ ;  /* 0x0000000010107210 */ /* 0x008fc60007f3e0ff */
[----:B------:R1:W-:Y:S01]  /*30dc0*/  STL [R1+0x728], R25 ;  /* 0x0007281901007387 */ /* 0x0003e20000100800 */
[----:B--2---:R-:W-:Y:S01]  /*30dd0*/  MOV R15, R25 ;  /* 0x00000019000f7202 */ /* 0x004fe20000000f00 */
[----:B------:R-:W-:Y:S02]  /*30de0*/  IMAD.MOV.U32 R14, RZ, RZ, R21 ;  /* 0x000000ffff0e7224 */ /* 0x000fe400078e0015 */
[----:B------:R-:W2:Y:S01]  /*30df0*/  LDL.LU R10, [R1+0x91c] ;  /* 0x00091c00010a7983 */ /* 0x000ea20000300800 */
[----:B----4-:R-:W-:-:S03]  /*30e00*/  IADD3 R13, P5, PT, R13, R0, RZ ;  /* 0x000000000d0d7210 */ /* 0x010fc60007fbe0ff */
[----:B------:R3:W-:Y:S04]  /*30e10*/  LDGSTS.E [R8+0x13780], desc[UR8][R14.64], P0 ;  /* 0x137800000e087fae */ /* 0x0007e800081a1008 */
[----:B-1----:R-:W4:Y:S04]  /*30e20*/  LDL.LU R25, [R1+0x910] ;  /* 0x0009100001197983 */ /* 0x002f280000300800 */
[----:B------:R-:W4:Y:S04]  /*30e30*/  LDL.LU R21, [R1+0x918] ;  /* 0x0009180001157983 */ /* 0x000f280000300800 */
[----:B------:R1:W-:Y:S01]  /*30e40*/  STL [R1+0x814], R16 ;  /* 0x0008141001007387 */ /* 0x0003e20000100800 */
[----:B------:R-:W-:-:S02]  /*30e50*/  IMAD.X R24, R24, 0x1, R4, P1 ;  /* 0x0000000118187824 */ /* 0x000fc400008e0604 */
[----:B---3--:R-:W-:-:S03]  /*30e60*/  IMAD.MOV.U32 R14, RZ, RZ, R16 ;  /* 0x000000ffff0e7224 */ /* 0x008fc600078e0010 */
[----:B------:R3:W-:Y:S01]  /*30e70*/  STL [R1+0x810], R24 ;  /* 0x0008101801007387 */ /* 0x0007e20000100800 */
[----:B------:R-:W-:-:S03]  /*30e80*/  IADD3.X R22, PT, PT, R22, R4, RZ, P5, !PT ;  /* 0x0000000416167210 */ /* 0x000fc60002ffe4ff */
[----:B------:R3:W-:Y:S04]  /*30e90*/  STL [R1+0x81c], R13 ;  /* 0x00081c0d01007387 */ /* 0x0007e80000100800 */
[----:B-1----:R-:W4:Y:S01]  /*30ea0*/  LDL.LU R16, [R1+0x924] ;  /* 0x0009240001107983 */ /* 0x002f220000300800 */
[----:B------:R-:W-:-:S03]  /*30eb0*/  MOV R15, R24 ;  /* 0x00000018000f7202 */ /* 0x000fc60000000f00 */
[----:B------:R1:W-:Y:S04]  /*30ec0*/  STL [R1+0x818], R22 ;  /* 0x0008181601007387 */ /* 0x0003e80000100800 */
[----:B------:R-:W4:Y:S04]  /*30ed0*/  LDL.LU R26, [R1+0x92c] ;  /* 0x00092c00011a7983 */ /* 0x000f280000300800 */
[----:B---3--:R-:W3:Y:S04]  /*30ee0*/  LDL.LU R24, [R1+0x920] ;  /* 0x0009200001187983 */ /* 0x008ee80000300800 */
        /* <DEDUP_REMOVED lines=10> */
[----:B------:R-:W-:Y:S02]  /*30f90*/  IMAD.X R23, R23, 0x1, R4, P1 ;  /* 0x0000000117177824 */ /* 0x000fe400008e0604 */
[----:B-1----:R-:W-:Y:S01]  /*30fa0*/  IMAD.MOV.U32 R14, RZ, RZ, R19 ;  /* 0x000000ffff0e7224 */ /* 0x002fe200078e0013 */
[----:B------:R-:W-:Y:S02]  /*30fb0*/  IADD3.X R20, PT, PT, R20, R4, RZ, P5, !PT ;  /* 0x0000000414147210 */ /* 0x000fe40002ffe4ff */
[----:B------:R1:W-:Y:S04]  /*30fc0*/  STL [R1+0x820], R23 ;  /* 0x0008201701007387 */ /* 0x0003e80000100800 */
[----:B------:R1:W-:Y:S04]  /*30fd0*/  STL [R1+0x82c], R9 ;  /* 0x00082c0901007387 */ /* 0x0003e80000100800 */
[----:B------:R-:W3:Y:S01]  /*30fe0*/  LDL.LU R19, [R1+0xa10] ;  /* 0x000a100001137983 */ /* 0x000ee20000300800 */
[----:B------:R-:W-:-:S03]  /*30ff0*/  MOV R15, R23 ;  /* 0x00000017000f7202 */ /* 0x000fc60000000f00 */
[----:B------:R1:W-:Y:S04]  /*31000*/  STL [R1+0x828], R20 ;  /* 0x0008281401007387 */ /* 0x0003e80000100800 */
[----:B-1----:R-:W3:Y:S04]  /*31010*/  LDL.LU R23, [R1+0xa18] ;  /* 0x000a180001177983 */ /* 0x002ee80000300800 */
        /* <DEDUP_REMOVED lines=8> */
[----:B-1----:R-:W-:Y:S01]  /*310a0*/  IMAD.MOV.U32 R14, RZ, RZ, R17 ;  /* 0x000000ffff0e7224 */ /* 0x002fe200078e0011 */
[----:B--2---:R-:W-:Y:S01]  /*310b0*/  IADD3 R10, P5, PT, R10, R0, RZ ;  /* 0x000000000a0a7210 */ /* 0x004fe20007fbe0ff */
[----:B----4-:R-:W-:-:S03]  /*310c0*/  IMAD.X R25, R25, 0x1, R4, P1 ;  /* 0x0000000119197824 */ /* 0x010fc600008e0604 */
[----:B------:R-:W-:Y:S02]  /*310d0*/  IADD3.X R21, PT, PT, R21, R4, RZ, P5, !PT ;  /* 0x0000000415157210 */ /* 0x000fe40002ffe4ff */
[----:B------:R1:W-:Y:S01]  /*310e0*/  STL [R1+0x910], R25 ;  /* 0x0009101901007387 */ /* 0x0003e20000100800 */
[----:B------:R-:W-:-:S03]  /*310f0*/  MOV R15, R25 ;  /* 0x00000019000f7202 */ /* 0x000fc60000000f00 */
[----:B------:R-:W-:Y:S04]  /*31100*/  STL [R1+0x91c], R10 ;  /* 0x00091c0a01007387 */ /* 0x000fe80000100800 */
[----:B------:R-:W2:Y:S04]  /*31110*/  LDL.LU R17, [R1+0xa20] ;  /* 0x000a200001117983 */ /* 0x000ea80000300800 */
[----:B------:R4:W-:Y:S04]  /*31120*/  STL [R1+0x918], R21 ;  /* 0x0009181501007387 */ /* 0x0009e80000100800 */
[----:B------:R4:W-:Y:S04]  /*31130*/  LDGSTS.E [R8+0x15600], desc[UR8][R14.64], P3 ;  /* 0x156000000e087fae */ /* 0x0009e800099a1008 */
[----:B-1----:R-:W2:Y:S01]  /*31140*/  LDL.LU R25, [R1+0xa28] ;  /* 0x000a280001197983 */ /* 0x002ea20000300800 */
[----:B------:R-:W-:Y:S01]  /*31150*/  IADD3 R16, P1, PT, R16, R0, RZ ;  /* 0x0000000010107210 */ /* 0x000fe20007f3e0ff */
[----:B----4-:R-:W-:Y:S01]  /*31160*/  IMAD.MOV.U32 R14, RZ, RZ, R10 ;  /* 0x000000ffff0e7224 */ /* 0x010fe200078e000a */
[----:B------:R-:W-:-:S02]  /*31170*/  MOV R15, R21 ;  /* 0x00000015000f7202 */ /* 0x000fc40000000f00 */
[----:B------:R-:W-:Y:S01]  /*31180*/  IADD3 R26, P5, PT, R26, R0, RZ ;  /* 0x000000001a1a7210 */ /* 0x000fe20007fbe0ff */
[----:B------:R-:W4:Y:S01]  /*31190*/  LDL.LU R21, [R1+0xb14] ;  /* 0x000b140001157983 */ /* 0x000f220000300800 */
[----:B---3--:R-:W-:-:S03]  /*311a0*/  IMAD.X R24, R24, 0x1, R4, P1 ;  /* 0x0000000118187824 */ /* 0x008fc600008e0604 */
[----:B------:R-:W3:Y:S01]  /*311b0*/  LDL.LU R10, [R1+0xb1c] ;  /* 0x000b1c00010a7983 */ /* 0x000ee20000300800 */
[----:B------:R-:W-:-:S03]  /*311c0*/  IADD3.X R27, PT, PT, R27, R4, RZ, P5, !PT ;  /* 0x000000041b1b7210 */ /* 0x000fc60002ffe4ff */
[----:B------:R-:W-:Y:S04]  /*311d0*/  STL [R1+0x924], R16 ;  /* 0x0009241001007387 */ /* 0x000fe80000100800 */
[----:B------:R1:W-:Y:S04]  /*311e0*/  LDGSTS.E [R8+0x15680], desc[UR8][R14.64], P4 ;  /* 0x156800000e087fae */ /* 0x0003e8000a1a1008 */
[----:B------:R1:W-:Y:S04]  /*311f0*/  STL [R1+0x920], R24 ;  /* 0x0009201801007387 */ /* 0x0003e80000100800 */
[----:B------:R-:W-:Y:S01]  /*31200*/  STL [R1+0x92c], R26 ;  /* 0x00092c1a01007387 */ /* 0x000fe20000100800 */
[----:B-1----:R-:W-:-:S03]  /*31210*/  MOV R15, R24 ;  /* 0x00000018000f7202 */ /* 0x002fc60000000f00 */
[----:B------:R-:W3:Y:S01]  /*31220*/  LDL.LU R24, [R1+0xb10] ;  /* 0x000b100001187983 */ /* 0x000ee20000300800 */
[----:B------:R-:W-:Y:S01]  /*31230*/  IMAD.MOV.U32 R14, RZ, RZ, R16 ;  /* 0x000000ffff0e7224 */ /* 0x000fe200078e0010 */
[-C--:B------:R-:W-:Y:S02]  /*31240*/  IADD3 R13, P1, PT, R13, R0.reuse, RZ ;  /* 0x000000000d0d7210 */ /* 0x080fe40007f3e0ff */
[----:B------:R-:W-:Y:S04]  /*31250*/  STL [R1+0x928], R27 ;  /* 0x0009281b01007387 */ /* 0x000fe80000100800 */
[----:B------:R-:W3:Y:S01]  /*31260*/  LDL.LU R16, [R1+0xb18] ;  /* 0x000b180001107983 */ /* 0x000ee20000300800 */
        /* <DEDUP_REMOVED lines=16> */
[----:B------:R-:W-:-:S03]  /*31370*/  MOV R15, R23 ;  /* 0x00000017000f7202 */ /* 0x000fc60000000f00 */
[----:B-1----:R-:W3:Y:S01]  /*31380*/  LDL.LU R23, [R1+0xb20] ;  /* 0x000b200001177983 */ /* 0x002ee20000300800 */
[----:B------:R-:W-:-:S03]  /*31390*/  IMAD.MOV.U32 R14, RZ, RZ, R22 ;  /* 0x000000ffff0e7224 */ /* 0x000fc600078e0016 */
[----:B------:R-:W3:Y:S01]  /*313a0*/  LDL.LU R22, [R1+0xb28] ;  /* 0x000b280001167983 */ /* 0x000ee20000300800 */
[-C--:B------:R-:W-:Y:S02]  /*313b0*/  IADD3 R9, P1, PT, R9, R0.reuse, RZ ;  /* 0x0000000009097210 */ /* 0x080fe40007f3e0ff */
[----:B------:R-:W-:Y:S01]  /*313c0*/  IADD3 R20, P5, PT, R20, R0, RZ ;  /* 0x0000000014147210 */ /* 0x000fe20007fbe0ff */
[----:B------:R1:W-:Y:S04]  /*313d0*/  LDGSTS.E [R8+0x16680], desc[UR8][R14.64], P4 ;  /* 0x166800000e087fae */ /* 0x0003e8000a1a1008 */
[----:B------:R2:W-:Y:S01]  /*313e0*/  STL [R1+0xa24], R9 ;  /* 0x000a240901007387 */ /* 0x0005e20000100800 */
[----:B-1----:R-:W-:Y:S02]  /*313f0*/  IMAD.MOV.U32 R14, RZ, RZ, R9 ;  /* 0x000000ffff0e7224 */ /* 0x002fe400078e0009 */
[----:B--2---:R-:W-:-:S05]  /*31400*/  IMAD.X R17, R17, 0x1, R4, P1 ;  /* 0x0000000111117824 */ /* 0x004fca00008e0604 */
[----:B------:R1:W-:Y:S01]  /*31410*/  STL [R1+0xa20], R17 ;  /* 0x000a201101007387 */ /* 0x0003e20000100800 */
[----:B------:R-:W-:-:S03]  /*31420*/  MOV R15, R17 ;  /* 0x00000011000f7202 */ /* 0x000fc60000000f00 */
[----:B------:R2:W-:Y:S01]  /*31430*/  STL [R1+0xa2c], R20 ;  /* 0x000a2c1401007387 */ /* 0x0005e20000100800 */
[----:B------:R-:W-:-:S03]  /*31440*/  IADD3.X R25, PT, PT, R25, R4, RZ, P5, !PT ;  /* 0x0000000419197210 */ /* 0x000fc60002ffe4ff */
[----:B------:R-:W3:Y:S04]  /*31450*/  LDL.LU R9, [R1+0x434] ;  /* 0x0004340001097983 */ /* 0x000ee80000300800 */
[----:B------:R-:W-:Y:S04]  /*31460*/  STL [R1+0xa28], R25 ;  /* 0x000a281901007387 */ /* 0x000fe80000100800 */
[----:B------:R2:W-:Y:S01]  /*31470*/  LDGSTS.E [R8+0x16700], desc[UR8][R14.64], P2 ;  /* 0x167000000e087fae */ /* 0x0005e200091a1008 */
[----:B----4-:R-:W-:-:S03]  /*31480*/  IADD3 R21, P1, PT, R21, R0, RZ ;  /* 0x0000000015157210 */ /* 0x010fc60007f3e0ff */
[----:B-1----:R-:W4:Y:S01]  /*31490*/  LDL.LU R17, [R1+0x43c] ;  /* 0x00043c0001117983 */ /* 0x002f220000300800 */
[----:B---3--:R-:W-:Y:S01]  /*314a0*/  IADD3 R10, P5, PT, R10, R0, RZ ;  /* 0x000000000a0a7210 */ /* 0x008fe20007fbe0ff */
[----:B--2---:R-:W-:Y:S01]  /*314b0*/  IMAD.MOV.U32 R14, RZ, RZ, R20 ;  /* 0x000000ffff0e7224 */ /* 0x004fe200078e0014 */
[----:B------:R-:W-:Y:S01]  /*314c0*/  MOV R15, R25 ;  /* 0x00000019000f7202 */ /* 0x000fe20000000f00 */
[----:B------:R-:W2:Y:S04]  /*314d0*/  LDL.LU R20, [R1+0x430] ;  /* 0x0004300001147983 */ /* 0x000ea80000300800 */
[----:B------:R-:W3:Y:S04]  /*314e0*/  LDL.LU R27, [R1+0x438] ;  /* 0x00043800011b7983 */ /* 0x000ee80000300800 */
[----:B------:R1:W-:Y:S04]  /*314f0*/  STL [R1+0xb14], R21 ;  /* 0x000b141501007387 */ /* 0x0003e80000100800 */
[----:B------:R1:W-:Y:S01]  /*31500*/  LDGSTS.E [R8+0x16780], desc[UR8][R14.64], P0 ;  /* 0x167800000e087fae */ /* 0x0003e200081a1008 */
[----:B------:R-:W-:-:S05]  /*31510*/  IMAD.X R24, R24, 0x1, R4, P1 ;  /* 0x0000000118187824 */ /* 0x000fca00008e0604 */
[----:B------:R1:W-:Y:S01]  /*31520*/  STL [R1+0xb10], R24 ;  /* 0x000b101801007387 */ /* 0x0003e20000100800 */
[----:B------:R-:W-:Y:S01]  /*31530*/  IADD3.X R16, PT, PT, R16, R4, RZ, P5, !PT ;  /* 0x0000000410107210 */ /* 0x000fe20002ffe4ff */
[----:B-1----:R-:W-:Y:S02]  /*31540*/  IMAD.MOV.U32 R14, RZ, RZ, R21 ;  /* 0x000000ffff0e7224 */ /* 0x002fe400078e0015 */
[----:B------:R1:W-:Y:S04]  /*31550*/  STL [R1+0xb1c], R10 ;  /* 0x000b1c0a01007387 */ /* 0x0003e80000100800 */
[----:B------:R-:W3:Y:S01]  /*31560*/  LDL.LU R21, [R1+0x444] ;  /* 0x0004440001157983 */ /* 0x000ee20000300800 */
[----:B------:R-:W-:-:S03]  /*31570*/  MOV R15, R24 ;  /* 0x00000018000f7202 */ /* 0x000fc60000000f00 */
[----:B------:R1:W-:Y:S04]  /*31580*/  STL [R1+0xb18], R16 ;  /* 0x000b181001007387 */ /* 0x0003e80000100800 */
[----:B------:R-:W3:Y:S04]  /*31590*/  LDL.LU R25, [R1+0x44c] ;  /* 0x00044c0001197983 */ /* 0x000ee80000300800 */
[----:B------:R-:W3:Y:S04]  /*315a0*/  LDL.LU R24, [R1+0x440] ;  /* 0x0004400001187983 */ /* 0x000ee80000300800 */
        /* <DEDUP_REMOVED lines=28> */
[----:B----4-:R-:W-:Y:S01]  /*31770*/  IADD3 R17, P5, PT, R17, R0, RZ ;  /* 0x0000000011117210 */ /* 0x010fe20007fbe0ff */
[----:B--2---:R-:W-:-:S03]  /*31780*/  IMAD.X R20, R20, 0x1, R4, P1 ;  /* 0x0000000114147824 */ /* 0x004fc600008e0604 */
[----:B---3--:R-:W-:Y:S02]  /*31790*/  IADD3.X R27, PT, PT, R27, R4, RZ, P5, !PT ;  /* 0x000000041b1b7210 */ /* 0x008fe40002ffe4ff */
[----:B------:R1:W-:Y:S01]  /*317a0*/  STL [R1+0x430], R20 ;  /* 0x0004301401007387 */ /* 0x0003e20000100800 */
[----:B------:R-:W-:-:S03]  /*317b0*/  MOV R9, R20 ;  /* 0x0000001400097202 */ /* 0x000fc60000000f00 */
[----:B------:R2:W-:Y:S04]  /*317c0*/  STL [R1+0x43c], R17 ;  /* 0x00043c1101007387 */ /* 0x0005e80000100800 */
[----:B------:R3:W-:Y:S04]  /*317d0*/  LDGSTS.E [R11+0x10800], desc[UR8][R8.64], P3 ;  /* 0x10800000080b7fae */ /* 0x0007e800099a1008 */
[----:B-1----:R-:W4:Y:S04]  /*317e0*/  LDL.LU R20, [R1+0x540] ;  /* 0x0005400001147983 */ /* 0x002f280000300800 */
[----:B------:R-:W-:Y:S04]  /*317f0*/  STL [R1+0x438], R27 ;  /* 0x0004381b01007387 */ /* 0x000fe80000100800 */
[----:B------:R-:W4:Y:S01]  /*31800*/  LDL.LU R14, [R1+0x548] ;  /* 0x00054800010e7983 */ /* 0x000f220000300800 */
[-C--:B------:R-:W-:Y:S01]  /*31810*/  IADD3 R21, P1, PT, R21, R0.reuse, RZ ;  /* 0x0000000015157210 */ /* 0x080fe20007f3e0ff */
[----:B---3--:R-:W-:Y:S01]  /*31820*/  IMAD.MOV.U32 R8, RZ, RZ, R17 ;  /* 0x000000ffff087224 */ /* 0x008fe200078e0011 */
[----:B------:R-:W-:Y:S01]  /*31830*/  MOV R9, R27 ;  /* 0x0000001b00097202 */ /* 0x000fe20000000f00 */
[----:B------:R-:W3:Y:S04]  /*31840*/  LDL.LU R15, [R1+0x634] ;  /* 0x00063400010f7983 */ /* 0x000ee80000300800 */
[----:B--2---:R-:W2:Y:S01]  /*31850*/  LDL.LU R17, [R1+0x63c] ;  /* 0x00063c0001117983 */ /* 0x004ea20000300800 */
[----:B------:R-:W-:Y:S01]  /*31860*/  IADD3 R25, P5, PT, R25, R0, RZ ;  /* 0x0000000019197210 */ /* 0x000fe20007fbe0ff */
[----:B------:R-:W-:-:S02]  /*31870*/  IMAD.X R24, R24, 0x1, R4, P1 ;  /* 0x0000000118187824 */ /* 0x000fc400008e0604 */
[----:B------:R-:W-:Y:S01]  /*31880*/  STL [R1+0x444], R21 ;  /* 0x0004441501007387 */ /* 0x000fe20000100800 */
[----:B------:R-:W-:-:S03]  /*31890*/  IADD3.X R26, PT, PT, R26, R4, RZ, P5, !PT ;  /* 0x000000041a1a7210 */ /* 0x000fc60002ffe4ff */
[----:B------:R1:W-:Y:S04]  /*318a0*/  LDGSTS.E [R11+0x10880], desc[UR8][R8.64], P4 ;  /* 0x10880000080b7fae */ /* 0x0003e8000a1a1008 */
[----:B------:R1:W-:Y:S04]  /*318b0*/  STL [R1+0x440], R24 ;  /* 0x0004401801007387 */ /* 0x0003e80000100800 */
[----:B------:R-:W-:Y:S01]  /*318c0*/  STL [R1+0x44c], R25 ;  /* 0x00044c1901007387 */ /* 0x000fe20000100800 */
[----:B-1----:R-:W-:-:S03]  /*318d0*/  MOV R9, R24 ;  /* 0x0000001800097202 */ /* 0x002fc60000000f00 */
[----:B------:R-:W2:Y:S01]  /*318e0*/  LDL.LU R24, [R1+0x630] ;  /* 0x0006300001187983 */ /* 0x000ea20000300800 */
[----:B------:R-:W-:-:S03]  /*318f0*/  IMAD.MOV.U32 R8, RZ, RZ, R21 ;  /* 0x000000ffff087224 */ /* 0x000fc600078e0015 */
[----:B------:R-:W-:Y:S01]  /*31900*/  STL [R1+0x448], R26 ;  /* 0x0004481a01007387 */ /* 0x000fe20000100800 */
[----:B------:R-:W-:-:S03]  /*31910*/  IADD3 R10, P1, PT, R10, R0, RZ ;  /* 0x000000000a0a7210 */ /* 0x000fc60007f3e0ff */
[----:B------:R-:W2:Y:S01]  /*31920*/  LDL.LU R21, [R1+0x638] ;  /* 0x0006380001157983 */ /* 0x000ea20000300800 */
        /* <DEDUP_REMOVED lines=16> */
[----:B------:R-:W-:-:S03]  /*31a30*/  MOV R9, R23 ;  /* 0x0000001700097202 */ /* 0x000fc60000000f00 */
[----:B-1----:R-:W2:Y:S01]  /*31a40*/  LDL.LU R23, [R1+0x640] ;  /* 0x0006400001177983 */ /* 0x002ea20000300800 */
[----:B------:R-:W-:-:S03]  /*31a50*/  IMAD.MOV.U32 R8, RZ, RZ, R16 ;  /* 0x000000ffff087224 */ /* 0x000fc600078e0010 */
[----:B------:R-:W2:Y:S01]  /*31a60*/  LDL.LU R16, [R1+0x648] ;  /* 0x0006480001107983 */ /* 0x000ea20000300800 */
[-C--:B------:R-:W-:Y:S02]  /*31a70*/  IADD3 R13, P1, PT, R13, R0.reuse, RZ ;  /* 0x000000000d0d7210 */ /* 0x080fe40007f3e0ff */
[----:B------:R-:W-:Y:S01]  /*31a80*/  IADD3 R22, P5, PT, R22, R0, RZ ;  /* 0x0000000016167210 */ /* 0x000fe20007fbe0ff */
[----:B------:R1:W-:Y:S04]  /*31a90*/  LDGSTS.E [R11+0x11880], desc[UR8][R8.64], P4 ;  /* 0x11880000080b7fae */ /* 0x0003e8000a1a1008 */
[----:B------:R-:W-:Y:S01]  /*31aa0*/  STL [R1+0x544], R13 ;  /* 0x0005440d01007387 */ /* 0x000fe20000100800 */
[----:B-1----:R-:W-:Y:S02]  /*31ab0*/  IMAD.MOV.U32 R8, RZ, RZ, R13 ;  /* 0x000000ffff087224 */ /* 0x002fe400078e000d */
[----:B----4-:R-:W-:-:S05]  /*31ac0*/  IMAD.X R20, R20, 0x1, R4, P1 ;  /* 0x0000000114147824 */ /* 0x010fca00008e0604 */
[----:B------:R1:W-:Y:S01]  /*31ad0*/  STL [R1+0x540], R20 ;  /* 0x0005401401007387 */ /* 0x0003e20000100800 */
[----:B------:R-:W-:Y:S02]  /*31ae0*/  MOV R9, R20 ;  /* 0x0000001400097202 */ /* 0x000fe40000000f00 */
[----:B------:R-:W-:Y:S01]  /*31af0*/  IADD3.X R14, PT, PT, R14, R4, RZ, P5, !PT ;  /* 0x000000040e0e7210 */ /* 0x000fe20002ffe4ff */
[----:B------:R4:W-:Y:S04]  /*31b00*/  STL [R1+0x54c], R22 ;  /* 0x00054c1601007387 */ /* 0x0009e80000100800 */
[----:B------:R2:W-:Y:S01]  /*31b10*/  LDGSTS.E [R11+0x11900], desc[UR8][R8.64], P2 ;  /* 0x11900000080b7fae */ /* 0x0005e200091a1008 */
[----:B---3--:R-:W-:-:S03]  /*31b20*/  IADD3 R15, P1, PT, R15, R0, RZ ;  /* 0x000000000f0f7210 */ /* 0x008fc60007f3e0ff */
[----:B-1----:R-:W3:Y:S04]  /*31b30*/  LDL.LU R20, [R1+0x734] ;  /* 0x0007340001147983 */ /* 0x002ee80000300800 */
[----:B------:R1:W-:Y:S01]  /*31b40*/  STL [R1+0x548], R14 ;  /* 0x0005480e01007387 */ /* 0x0003e20000100800 */
[----:B--2---:R-:W-:-:S03]  /*31b50*/  IADD3 R17, P5, PT, R17, R0, RZ ;  /* 0x0000000011117210 */ /* 0x004fc60007fbe0ff */
[----:B------:R-:W2:Y:S01]  /*31b60*/  LDL.LU R13, [R1+0x73c] ;  /* 0x00073c00010d7983 */ /* 0x000ea20000300800 */
[----:B------:R-:W-:Y:S01]  /*31b70*/  IMAD.MOV.U32 R8, RZ, RZ, R22 ;  /* 0x000000ffff087224 */ /* 0x000fe200078e0016 */
[----:B------:R-:W-:Y:S02]  /*31b80*/  MOV R9, R14 ;  /* 0x0000000e00097202 */ /* 0x000fe40000000f00 */
[----:B----4-:R-:W4:Y:S04]  /*31b90*/  LDL.LU R22, [R1+0x730] ;  /* 0x0007300001167983 */ /* 0x010f280000300800 */
[----:B-1----:R-:W4:Y:S04]  /*31ba0*/  LDL.LU R14, [R1+0x738] ;  /* 0x00073800010e7983 */ /* 0x002f280000300800 */
[----:B------:R1:W-:Y:S04]  /*31bb0*/  STL [R1+0x634], R15 ;  /* 0x0006340f01007387 */ /* 0x0003e80000100800 */
[----:B------:R1:W-:Y:S01]  /*31bc0*/  LDGSTS.E [R11+0x11980], desc[UR8][R8.64], P0 ;  /* 0x11980000080b7fae */ /* 0x0003e200081a1008 */
[----:B------:R-:W-:-:S05]  /*31bd0*/  IMAD.X R24, R24, 0x1, R4, P1 ;  /* 0x0000000118187824 */ /* 0x000fca00008e0604 */
[----:B------:R1:W-:Y:S01]  /*31be0*/  STL [R1+0x630], R24 ;  /* 0x0006301801007387 */ /* 0x0003e20000100800 */
[----:B------:R-:W-:-:S03]  /*31bf0*/  IADD3.X R21, PT, PT, R21, R4, RZ, P5, !PT ;  /* 0x0000000415157210 */ /* 0x000fc60002ffe4ff */
[----:B------:R1:W-:Y:S02]  /*31c00*/  STL [R1+0x63c], R17 ;  /* 0x00063c1101007387 */ /* 0x0003e40000100800 */
[----:B-1----:R-:W-:Y:S02]  /*31c10*/  IMAD.MOV.U32 R8, RZ, RZ, R15 ;  /* 0x000000ffff087224 */ /* 0x002fe400078e000f */
[----:B------:R-:W4:Y:S01]  /*31c20*/  LDL.LU R15, [R1+0x744] ;  /* 0x00074400010f7983 */ /* 0x000f220000300800 */
[----:B------:R-:W-:-:S03]  /*31c30*/  MOV R9, R24 ;  /* 0x0000001800097202 */ /* 0x000fc60000000f00 */
[----:B------:R1:W-:Y:S04]  /*31c40*/  STL [R1+0x638], R21 ;  /* 0x0006381501007387 */ /* 0x0003e80000100800 */
[----:B------:R-:W4:Y:S04]  /*31c50*/  LDL.LU R25, [R1+0x74c] ;  /* 0x00074c0001197983 */ /* 0x000f280000300800 */
[----:B------:R-:W4:Y:S04]  /*31c60*/  LDL.LU R24, [R1+0x740] ;  /* 0x0007400001187983 */ /* 0x000f280000300800 */
[----:B------:R-:W4:Y:S04]  /*31c70*/  LDL.LU R26, [R1+0x748] ;  /* 0x00074800011a7983 */ /* 0x000f280000300800 */
[----:B------:R1:W-:Y:S02]  /*31c80*/  LDGSTS.E [R11+0x12800], desc[UR8][R8.64], P3 ;  /* 0x12800000080b7fae */ /* 0x0003e400099a1008 */
[----:B-1----:R-:W-:Y:S01]  /*31c90*/  IMAD.MOV.U32 R8, RZ, RZ, R17 ;  /* 0x000000ffff087224 */ /* 0x002fe200078e0011 */
[----:B------:R-:W-:Y:S01]  /*31ca0*/  MOV R9, R21 ;  /* 0x0000001500097202 */ /* 0x000fe20000000f00 */
[----:B------:R-:W4:Y:S04]  /*31cb0*/  LDL.LU R17, [R1+0x834] ;  /* 0x0008340001117983 */ /* 0x000f280000300800 */
[----:B------:R-:W4:Y:S04]  /*31cc0*/  LDL.LU R21, [R1+0x83c] ;  /* 0x00083c0001157983 */ /* 0x000f280000300800 */
        /* <DEDUP_REMOVED lines=9> */
[----:B------:R-:W4:Y:S01]  /*31d60*/  LDL.LU R19, [R1+0x830] ;  /* 0x0008300001137983 */ /* 0x000f220000300800 */
[----:B------:R-:W-:-:S03]  /*31d70*/  MOV R9, R23 ;  /* 0x0000001700097202 */ /* 0x000fc60000000f00 */
[----:B------:R1:W-:Y:S04]  /*31d80*/  STL [R1+0x648], R16 ;  /* 0x0006481001007387 */ /* 0x0003e80000100800 */
[----:B-1----:R-:W4:Y:S04]  /*31d90*/  LDL.LU R23, [R1+0x838] ;  /* 0x0008380001177983 */ /* 0x002f280000300800 */
[----:B------:R1:W-:Y:S02]  /*31da0*/  LDGSTS.E [R11+0x12900], desc[UR8][R8.64], P2 ;  /* 0x12900000080b7fae */ /* 0x0003e400091a1008 */
[----:B-1----:R-:W-:Y:S01]  /*31db0*/  IMAD.MOV.U32 R8, RZ, RZ, R10 ;  /* 0x000000ffff087224 */ /* 0x002fe200078e000a */
[----:B------:R-:W-:Y:S01]  /*31dc0*/  MOV R9, R16 ;  /* 0x0000001000097202 */ /* 0x000fe20000000f00 */
[----:B------:R-:W4:Y:S04]  /*31dd0*/  LDL.LU R10, [R1+0x844] ;  /* 0x00084400010a7983 */ /* 0x000f280000300800 */
[----:B------:R-:W4:Y:S04]  /*31de0*/  LDL.LU R16, [R1+0x84c] ;  /* 0x00084c0001107983 */ /* 0x000f280000300800 */
[----:B------:R1:W-:Y:S01]  /*31df0*/  LDGSTS.E [R11+0x12980], desc[UR8][R8.64], P0 ;  /* 0x12980000080b7fae */ /* 0x0003e200081a1008 */
[----:B---3--:R-:W-:-:S05]  /*31e00*/  IADD3 R20, P1, PT, R20, R0, RZ ;  /* 0x0000000014147210 */ /* 0x008fca0007f3e0ff */
[----:B------:R3:W-:Y:S01]  /*31e10*/  STL [R1+0x734], R20 ;  /* 0x0007341401007387 */ /* 0x0007e20000100800 */
[----:B--2---:R-:W-:Y:S01]  /*31e20*/  IADD3 R13, P5, PT, R13, R0, RZ ;  /* 0x000000000d0d7210 */ /* 0x004fe20007fbe0ff */
[----:B----4-:R-:W-:Y:S02]  /*31e30*/  IMAD.X R22, R22, 0x1, R4, P1 ;  /* 0x0000000116167824 */ /* 0x010fe400008e0604 */
[----:B-1----:R-:W-:Y:S01]  /*31e40*/  IMAD.MOV.U32 R8, RZ, RZ, R20 ;  /* 0x000000ffff087224 */ /* 0x002fe200078e0014 */
[----:B------:R-:W-:Y:S02]  /*31e50*/  IADD3.X R14, PT, PT, R14, R4, RZ, P5, !PT ;  /* 0x000000040e0e7210 */ /* 0x000fe40002ffe4ff */
[----:B------:R1:W-:Y:S01]  /*31e60*/  STL [R1+0x730], R22 ;  /* 0x0007301601007387 */ /* 0x0003e20000100800 */
[----:B------:R-:W-:-:S03]  /*31e70*/  MOV R9, R22 ;  /* 0x0000001600097202 */ /* 0x000fc60000000f00 */
[----:B------:R2:W-:Y:S04]  /*31e80*/  STL [R1+0x73c], R13 ;  /* 0x00073c0d01007387 */ /* 0x0005e80000100800 */
[----:B---3--:R-:W3:Y:S04]  /*31e90*/  LDL.LU R20, [R1+0x840] ;  /* 0x0008400001147983 */ /* 0x008ee80000300800 */
[----:B------:R4:W-:Y:S04]  /*31ea0*/  STL [R1+0x738], R14 ;  /* 0x0007380e01007387 */ /* 0x0009e80000100800 */
[----:B------:R2:W-:Y:S04]  /*31eb0*/  LDGSTS.E [R11+0x13800], desc[UR8][R8.64], P3 ;  /* 0x13800000080b7fae */ /* 0x0005e800099a1008 */
[----:B-1----:R-:W3:Y:S01]  /*31ec0*/  LDL.LU R22, [R1+0x848] ;  /* 0x0008480001167983 */ /* 0x002ee20000300800 */
[----:B------:R-:W-:Y:S01]  /*31ed0*/  IADD3 R15, P1, PT, R15, R0, RZ ;  /* 0x000000000f0f7210 */ /* 0x000fe20007f3e0ff */
[----:B--2---:R-:W-:Y:S01]  /*31ee0*/  IMAD.MOV.U32 R8, RZ, RZ, R13 ;  /* 0x000000ffff087224 */ /* 0x004fe200078e000d */
[----:B------:R-:W-:Y:S01]  /*31ef0*/  MOV R9, R14 ;  /* 0x0000000e00097202 */ /* 0x000fe20000000f00 */
[----:B------:R-:W2:Y:S01]  /*31f00*/  LDL.LU R13, [R1+0x934] ;  /* 0x00093400010d7983 */ /* 0x000ea20000300800 */
[----:B------:R-:W-:Y:S01]  /*31f10*/  IADD3 R25, P5, PT, R25, R0, RZ ;  /* 0x0000000019197210 */ /* 0x000fe20007fbe0ff */
[----:B------:R-:W-:-:S02]  /*31f20*/  IMAD.X R24, R24, 0x1, R4, P1 ;  /* 0x0000000118187824 */ /* 0x000fc400008e0604 */
[----:B----4-:R-:W4:Y:S04]  /*31f30*/  LDL.LU R14, [R1+0x93c] ;  /* 0x00093c00010e7983 */ /* 0x010f280000300800 */
[----:B------:R-:W-:Y:S01]  /*31f40*/  STL [R1+0x744], R15 ;  /* 0x0007440f01007387 */ /* 0x000fe20000100800 */
[----:B------:R-:W-:-:S03]  /*31f50*/  IADD3.X R26, PT, PT, R26, R4, RZ, P5, !PT ;  /* 0x000000041a1a7210 */ /* 0x000fc60002ffe4ff */
[----:B------:R1:W-:Y:S04]  /*31f60*/  LDGSTS.E [R11+0x13880], desc[UR8][R8.64], P4 ;  /* 0x13880000080b7fae */ /* 0x0003e8000a1a1008 */
        /* <DEDUP_REMOVED lines=33> */
[----:B---3--:R-:W-:-:S05]  /*32180*/  IMAD.X R20, R20, 0x1, R4, P1 ;  /* 0x0000000114147824 */ /* 0x008fca00008e0604 */
[----:B------:R1:W-:Y:S01]  /*32190*/  STL [R1+0x840], R20 ;  /* 0x0008401401007387 */ /* 0x0003e20000100800 */
[----:B------:R-:W-:-:S03]  /*321a0*/  MOV R9, R20 ;  /* 0x0000001400097202 */ /* 0x000fc60000000f00 */
[----:B------:R-:W-:Y:S01]  /*321b0*/  STL [R1+0x84c], R16 ;  /* 0x00084c1001007387 */ /* 0x000fe20000100800 */
[----:B------:R-:W-:-:S03]  /*321c0*/  IADD3.X R22, PT, PT, R22, R4, RZ, P5, !PT ;  /* 0x0000000416167210 */ /* 0x000fc60002ffe4ff */
[----:B------:R3:W-:Y:S04]  /*321d0*/  LDGSTS.E [R11+0x14900], desc[UR8][R8.64], P2 ;  /* 0x14900000080b7fae */ /* 0x0007e800091a1008 */
[----:B-1----:R-:W4:Y:S01]  /*321e0*/  LDL.LU R20, [R1+0xa34] ;  /* 0x000a340001147983 */ /* 0x002f220000300800 */
[----:B--2---:R-:W-:-:S03]  /*321f0*/  IADD3 R13, P1, PT, R13, R0, RZ ;  /* 0x000000000d0d7210 */ /* 0x004fc60007f3e0ff */
[----:B------:R1:W-:Y:S01]  /*32200*/  STL [R1+0x848], R22 ;  /* 0x0008481601007387 */ /* 0x0003e20000100800 */
[----:B---3--:R-:W-:-:S03]  /*32210*/  MOV R9, R22 ;  /* 0x0000001600097202 */ /* 0x008fc60000000f00 */
[----:B------:R-:W2:Y:S01]  /*32220*/  LDL.LU R10, [R1+0xa3c] ;  /* 0x000a3c00010a7983 */ /* 0x000ea20000300800 */
[----:B----4-:R-:W-:Y:S01]  /*32230*/  IADD3 R14, P5, PT, R14, R0, RZ ;  /* 0x000000000e0e7210 */ /* 0x010fe20007fbe0ff */
[----:B------:R-:W-:Y:S02]  /*32240*/  IMAD.MOV.U32 R8, RZ, RZ, R16 ;  /* 0x000000ffff087224 */ /* 0x000fe400078e0010 */
[----:B-1----:R-:W3:Y:S04]  /*32250*/  LDL.LU R22, [R1+0xa30] ;  /* 0x000a300001167983 */ /* 0x002ee80000300800 */
[----:B------:R-:W4:Y:S04]  /*32260*/  LDL.LU R16, [R1+0xa38] ;  /* 0x000a380001107983 */ /* 0x000f280000300800 */
[----:B------:R1:W-:Y:S04]  /*32270*/  STL [R1+0x934], R13 ;  /* 0x0009340d01007387 */ /* 0x0003e80000100800 */
[----:B------:R1:W-:Y:S01]  /*32280*/  LDGSTS.E [R11+0x14980], desc[UR8][R8.64], P0 ;  /* 0x14980000080b7fae */ /* 0x0003e200081a1008 */
[----:B------:R-:W-:-:S05]  /*32290*/  IMAD.X R24, R24, 0x1, R4, P1 ;  /* 0x0000000118187824 */ /* 0x000fca00008e0604 */
[----:B------:R1:W-:Y:S01]  /*322a0*/  STL [R1+0x930], R24 ;  /* 0x0009301801007387 */ /* 0x0003e20000100800 */
[----:B------:R-:W-:-:S03]  /*322b0*/  IADD3.X R15, PT, PT, R15, R4, RZ, P5, !PT ;  /* 0x000000040f0f7210 */ /* 0x000fc60002ffe4ff */
[----:B------:R1:W-:Y:S02]  /*322c0*/  STL [R1+0x93c], R14 ;  /* 0x00093c0e01007387 */ /* 0x0003e40000100800 */
[----:B-1----:R-:W-:Y:S02]  /*322d0*/  IMAD.MOV.U32 R8, RZ, RZ, R13 ;  /* 0x000000ffff087224 */ /* 0x002fe400078e000d */
[----:B------:R-:W4:Y:S04]  /*322e0*/  LDL.LU R25, [R1+0xa44] ;  /* 0x000a440001197983 */ /* 0x000f280000300800 */
[----:B------:R1:W-:Y:S04]  /*322f0*/  STL [R1+0x938], R15 ;  /* 0x0009380f01007387 */ /* 0x0003e80000100800 */
[----:B------:R-:W4:Y:S04]  /*32300*/  LDL.LU R13, [R1+0xa4c] ;  /* 0x000a4c00010d7983 */ /* 0x000f280000300800 */
[----:B------:R-:W4:Y:S01]  /*32310*/  LDL.LU R26, [R1+0xa40] ;  /* 0x000a4000011a7983 */ /* 0x000f220000300800 */
[----:B------:R-:W-:-:S03]  /*32320*/  MOV R9, R24 ;  /* 0x0000001800097202 */ /* 0x000fc60000000f00 */
        /* <DEDUP_REMOVED lines=27> */
[----:B-1----:R-:W-:Y:S01]  /*324e0*/  IMAD.MOV.U32 R8, RZ, RZ, R20 ;  /* 0x000000ffff087224 */ /* 0x002fe200078e0014 */
[----:B--2---:R-:W-:Y:S01]  /*324f0*/  IADD3 R10, P5, PT, R10, R0, RZ ;  /* 0x000000000a0a7210 */ /* 0x004fe20007fbe0ff */
[----:B---3--:R-:W-:-:S03]  /*32500*/  IMAD.X R22, R22, 0x1, R4, P1 ;  /* 0x0000000116167824 */ /* 0x008fc600008e0604 */
[----:B----4-:R-:W-:Y:S02]  /*32510*/  IADD3.X R16, PT, PT, R16, R4, RZ, P5, !PT ;  /* 0x0000000410107210 */ /* 0x010fe40002ffe4ff */
[----:B------:R1:W-:Y:S01]  /*32520*/  STL [R1+0xa30], R22 ;  /* 0x000a301601007387 */ /* 0x0003e20000100800 */
[----:B------:R-:W-:-:S03]  /*32530*/  MOV R9, R22 ;  /* 0x0000001600097202 */ /* 0x000fc60000000f00 */
[----:B------:R2:W-:Y:S04]  /*32540*/  STL [R1+0xa3c], R10 ;  /* 0x000a3c0a01007387 */ /* 0x0005e80000100800 */
[----:B------:R-:W3:Y:S04]  /*32550*/  LDL.LU R20, [R1+0xb40] ;  /* 0x000b400001147983 */ /* 0x000ee80000300800 */
[----:B------:R4:W-:Y:S04]  /*32560*/  LDGSTS.E [R11+0x16800], desc[UR8][R8.64], P3 ;  /* 0x16800000080b7fae */ /* 0x0009e800099a1008 */
[----:B------:R2:W-:Y:S04]  /*32570*/  STL [R1+0xa38], R16 ;  /* 0x000a381001007387 */ /* 0x0005e80000100800 */
[----:B-1----:R-:W3:Y:S01]  /*32580*/  LDL.LU R22, [R1+0xb48] ;  /* 0x000b480001167983 */ /* 0x002ee20000300800 */
[----:B------:R-:W-:Y:S01]  /*32590*/  IADD3 R25, P1, PT, R25, R0, RZ ;  /* 0x0000000019197210 */ /* 0x000fe20007f3e0ff */
[----:B----4-:R-:W-:Y:S01]  /*325a0*/  IMAD.MOV.U32 R8, RZ, RZ, R10 ;  /* 0x000000ffff087224 */ /* 0x010fe200078e000a */
[----:B------:R-:W-:Y:S01]  /*325b0*/  MOV R9, R16 ;  /* 0x0000001000097202 */ /* 0x000fe20000000f00 */
[----:B--2---:R-:W2:Y:S04]  /*325c0*/  LDL.LU R10, [R1+0x454] ;  /* 0x00045400010a7983 */ /* 0x004ea80000300800 */
[----:B------:R1:W-:Y:S01]  /*325d0*/  LDGSTS.E [R11+0x16880], desc[UR8][R8.64], P4 ;  /* 0x16880000080b7fae */ /* 0x0003e2000a1a1008 */
[----:B------:R-:W-:-:S03]  /*325e0*/  IADD3 R13, P5, PT, R13, R0, RZ ;  /* 0x000000000d0d7210 */ /* 0x000fc60007fbe0ff */
[----:B------:R-:W4:Y:S01]  /*325f0*/  LDL.LU R16, [R1+0x45c] ;  /* 0x00045c0001107983 */ /* 0x000f220000300800 */
[----:B------:R-:W-:Y:S01]  /*32600*/  IMAD.X R26, R26, 0x1, R4, P1 ;  /* 0x000000011a1a7824 */ /* 0x000fe200008e0604 */
[----:B------:R-:W-:Y:S01]  /*32610*/  IADD3.X R24, PT, PT, R24, R4, RZ, P5, !PT ;  /* 0x0000000418187210 */ /* 0x000fe20002ffe4ff */
[----:B-1----:R-:W-:-:S03]  /*32620*/  IMAD.MOV.U32 R8, RZ, RZ, R25 ;  /* 0x000000ffff087224 */ /* 0x002fc600078e0019 */
[----:B------:R-:W-:Y:S01]  /*32630*/  MOV R9, R26 ;  /* 0x0000001a00097202 */ /* 0x000fe20000000f00 */
[----:B------:R-:W-:Y:S04]  /*32640*/  STL [R1+0xa44], R25 ;  /* 0x000a441901007387 */ /* 0x000fe80000100800 */
[----:B------:R-:W-:Y:S04]  /*32650*/  STL [R1+0xa40], R26 ;  /* 0x000a401a01007387 */ /* 0x000fe80000100800 */
[----:B------:R1:W-:Y:S04]  /*32660*/  STL [R1+0xa4c], R13 ;  /* 0x000a4c0d01007387 */ /* 0x0003e80000100800 */
[----:B------:R1:W-:Y:S01]  /*32670*/  LDGSTS.E [R11+0x16900], desc[UR8][R8.64], P2 ;  /* 0x16900000080b7fae */ /* 0x0003e200091a1008 */
[----:B------:R-:W-:-:S03]  /*32680*/  IADD3 R14, P1, PT, R14, R0, RZ ;  /* 0x000000000e0e7210 */ /* 0x000fc60007f3e0ff */
[----:B------:R1:W-:Y:S02]  /*32690*/  STL [R1+0xa48], R24 ;  /* 0x000a481801007387 */ /* 0x0003e40000100800 */
[----:B-1----:R-:W-:Y:S02]  /*326a0*/  IMAD.MOV.U32 R8, RZ, RZ, R13 ;  /* 0x000000ffff087224 */ /* 0x002fe400078e000d */
[----:B------:R-:W4:Y:S01]  /*326b0*/  LDL.LU R13, [R1+0x450] ;  /* 0x00045000010d7983 */ /* 0x000f220000300800 */
[----:B------:R-:W-:Y:S02]  /*326c0*/  MOV R9, R24 ;  /* 0x0000001800097202 */ /* 0x000fe40000000f00 */
[----:B------:R-:W-:Y:S01]  /*326d0*/  IADD3 R15, P5, PT, R15, R0, RZ ;  /* 0x000000000f0f7210 */ /* 0x000fe20007fbe0ff */
[----:B------:R-:W4:Y:S04]  /*326e0*/  LDL.LU R24, [R1+0x458] ;  /* 0x0004580001187983 */ /* 0x000f280000300800 */
[----:B------:R1:W-:Y:S04]  /*326f0*/  LDGSTS.E [R11+0x16980], desc[UR8][R8.64], P0 ;  /* 0x16980000080b7fae */ /* 0x0003e800081a1008 */
[----:B------:R1:W-:Y:S02]  /*32700*/  STL [R1+0xb34], R14 ;  /* 0x000b340e01007387 */ /* 0x0003e40000100800 */
[----:B-1----:R-:W-:-:S02]  /*32710*/  IMAD.MOV.U32 R8, RZ, RZ, R14 ;  /* 0x000000ffff087224 */ /* 0x002fc400078e000e */
[----:B------:R-:W-:-:S05]  /*32720*/  IMAD.X R19, R19, 0x1, R4, P1 ;  /* 0x0000000113137824 */ /* 0x000fca00008e0604 */
[----:B------:R1:W-:Y:S01]  /*32730*/  STL [R1+0xb30], R19 ;  /* 0x000b301301007387 */ /* 0x0003e20000100800 */
[----:B------:R-:W-:Y:S02]  /*32740*/  MOV R9, R19 ;  /* 0x0000001300097202 */ /* 0x000fe40000000f00 */
[----:B------:R-:W-:Y:S01]  /*32750*/  IADD3.X R23, PT, PT, R23, R4, RZ, P5, !PT ;  /* 0x0000000417177210 */ /* 0x000fe20002ffe4ff */
[----:B------:R1:W-:Y:S04]  /*32760*/  STL [R1+0xb3c], R15 ;  /* 0x000b3c0f01007387 */ /* 0x0003e80000100800 */
[----:B------:R-:W4:Y:S04]  /*32770*/  LDL.LU R14, [R1+0x464] ;  /* 0x00046400010e7983 */ /* 0x000f280000300800 */
[----:B------:R1:W-:Y:S04]  /*32780*/  STL [R1+0xb38], R23 ;  /* 0x000b381701007387 */ /* 0x0003e80000100800 */
[----:B------:R1:W-:Y:S04]  /*32790*/  LDGSTS.E [R11+0x17800], desc[UR8][R8.64], P3 ;  /* 0x17800000080b7fae */ /* 0x0003e800099a1008 */
[----:B-1----:R-:W4:Y:S01]  /*327a0*/  LDL.LU R19, [R1+0x46c] ;  /* 0x00046c0001137983 */ /* 0x002f220000300800 */
[----:B------:R-:W-:-:S03]  /*327b0*/  IMAD.MOV.U32 R8, RZ, RZ, R15 ;  /* 0x000000ffff087224 */ /* 0x000fc600078e000f */
[----:B------:R-:W4:Y:S01]  /*327c0*/  LDL.LU R15, [R1+0x460] ;  /* 0x00046000010f7983 */ /* 0x000f220000300800 */
[----:B------:R-:W-:-:S03]  /*327d0*/  MOV R9, R23 ;  /* 0x0000001700097202 */ /* 0x000fc60000000f00 */
[----:B------:R-:W4:Y:S01]  /*327e0*/  LDL.LU R23, [R1+0x468] ;  /* 0x0004680001177983 */ /* 0x000f220000300800 */
[-C--:B------:R-:W-:Y:S02]  /*327f0*/  IADD3 R17, P1, PT, R17, R0.reuse, RZ ;  /* 0x0000000011117210 */ /* 0x080fe40007f3e0ff */
[----:B------:R-:W-:Y:S01]  /*32800*/  IADD3 R21, P5, PT, R21, R0, RZ ;  /* 0x0000000015157210 */ /* 0x000fe20007fbe0ff */
[----:B------:R1:W-:Y:S04]  /*32810*/  LDGSTS.E [R11+0x17880], desc[UR8][R8.64], P4 ;  /* 0x17880000080b7fae */ /* 0x0003e8000a1a1008 */
[----:B------:R3:W-:Y:S01]  /*32820*/  STL [R1+0xb44], R17 ;  /* 0x000b441101007387 */ /* 0x0007e20000100800 */
[----:B-1----:R-:W-:Y:S02]  /*32830*/  IMAD.MOV.U32 R8, RZ, RZ, R17 ;  /* 0x000000ffff087224 */ /* 0x002fe400078e0011 */
[----:B---3--:R-:W-:-:S05]  /*32840*/  IMAD.X R20, R20, 0x1, R4, P1 ;  /* 0x0000000114147824 */ /* 0x008fca00008e0604 */
[----:B------:R1:W-:Y:S01]  /*32850*/  STL [R1+0xb40], R20 ;  /* 0x000b401401007387 */ /* 0x0003e20000100800 */
[----:B------:R-:W-:-:S03]  /*32860*/  MOV R9, R20 ;  /* 0x0000001400097202 */ /* 0x000fc60000000f00 */
[----:B------:R-:W-:Y:S01]  /*32870*/  STL [R1+0xb4c], R21 ;  /* 0x000b4c1501007387 */ /* 0x000fe20000100800 */
[----:B------:R-:W-:-:S03]  /*32880*/  IADD3.X R22, PT, PT, R22, R4, RZ, P5, !PT ;  /* 0x0000000416167210 */ /* 0x000fc60002ffe4ff */
[----:B------:R-:W3:Y:S04]  /*32890*/  LDL.LU R17, [R1+0x554] ;  /* 0x0005540001117983 */ /* 0x000ee80000300800 */
[----:B------:R4:W-:Y:S01]  /*328a0*/  STL [R1+0xb48], R22 ;  /* 0x000b481601007387 */ /* 0x0009e20000100800 */
[----:B--2---:R-:W-:-:S03]  /*328b0*/  IADD3 R10, P1, PT, R10, R0, RZ ;  /* 0x000000000a0a7210 */ /* 0x004fc60007f3e0ff */
[----:B-1----:R-:W2:Y:S04]  /*328c0*/  LDL.LU R20, [R1+0x55c] ;  /* 0x00055c0001147983 */ /* 0x002ea80000300800 */
[----:B------:R1:W-:Y:S04]  /*328d0*/  LDGSTS.E [R11+0x17900], desc[UR8][R8.64], P2 ;  /* 0x17900000080b7fae */ /* 0x0003e800091a1008 */
[----:B------:R-:W2:Y:S01]  /*328e0*/  LDL.LU R25, [R1+0x550] ;  /* 0x0005500001197983 */ /* 0x000ea20000300800 */
[----:B----4-:R-:W-:Y:S01]  /*328f0*/  IADD3 R16, P5, PT, R16, R0, RZ ;  /* 0x0000000010107210 */ /* 0x010fe20007fbe0ff */
[----:B-1----:R-:W-:Y:S01]  /*32900*/  IMAD.MOV.U32 R8, RZ, RZ, R21 ;  /* 0x000000ffff087224 */ /* 0x002fe200078e0015 */
[----:B------:R-:W-:-:S02]  /*32910*/  MOV R9, R22 ;  /* 0x0000001600097202 */ /* 0x000fc40000000f00 */
[----:B------:R-:W4:Y:S04]  /*32920*/  LDL.LU R22, [R1+0x558] ;  /* 0x0005580001167983 */ /* 0x000f280000300800 */
[----:B------:R1:W-:Y:S04]  /*32930*/  LDGSTS.E [R11+0x17980], desc[UR8][R8.64], P0 ;  /* 0x17980000080b7fae */ /* 0x0003e800081a1008 */
[----:B------:R-:W-:Y:S04]  /*32940*/  STL [R1+0x454], R10 ;  /* 0x0004540a01007387 */ /* 0x000fe80000100800 */
[----:B------:R-:W-:Y:S01]  /*32950*/  STL [R1+0x45c], R16 ;  /* 0x00045c1001007387 */ /* 0x000fe20000100800 */
[----:B-1----:R-:W-:Y:S01]  /*32960*/  LOP3.LUT R8, R18, 0x50, RZ, 0x3c, !PT ;  /* 0x0000005012087812 */ /* 0x002fe200078e3cff */
[----:B------:R-:W-:-:S03]  /*32970*/  IMAD.X R13, R13, 0x1, R4, P1 ;  /* 0x000000010d0d7824 */ /* 0x000fc600008e0604 */
[----:B------:R-:W-:Y:S01]  /*32980*/  IADD3 R8, PT, PT, R8, UR7, RZ ;  /* 0x0000000708087c10 */ /* 0x000fe2000fffe0ff */
[----:B------:R-:W-:Y:S01]  /*32990*/  IMAD.X R24, R24, 0x1, R4, P5 ;  /* 0x0000000118187824 */ /* 0x000fe200028e0604 */
[----:B------:R-:W-:Y:S01]  /*329a0*/  MOV R11, R13 ;  /* 0x0000000d000b7202 */ /* 0x000fe20000000f00 */
[----:B------:R1:W-:Y:S04]  /*329b0*/  STL [R1+0x450], R13 ;  /* 0x0004500d01007387 */ /* 0x0003e80000100800 */
[----:B------:R-:W4:Y:S04]  /*329c0*/  LDL.LU R21, [R1+0x564] ;  /* 0x0005640001157983 */ /* 0x000f280000300800 */
[----:B------:R1:W-:Y:S04]  /*329d0*/  LDGSTS.E [R8+0x10a00], desc[UR8][R10.64], P3 ;  /* 0x10a000000a087fae */ /* 0x0003e800099a1008 */
[----:B-1----:R-:W4:Y:S04]  /*329e0*/  LDL.LU R13, [R1+0x56c] ;  /* 0x00056c00010d7983 */ /* 0x002f280000300800 */
[----:B------:R1:W-:Y:S01]  /*329f0*/  STL [R1+0x458], R24 ;  /* 0x0004581801007387 */ /* 0x0003e20000100800 */
[----:B------:R-:W-:Y:S01]  /*32a00*/  MOV R11, R24 ;  /* 0x00000018000b7202 */ /* 0x000fe20000000f00 */
[----:B------:R-:W-:-:S02]  /*32a10*/  IMAD.MOV.U32 R10, RZ, RZ, R16 ;  /* 0x000000ffff0a7224 */ /* 0x000fc400078e0010 */
[----:B-1----:R-:W4:Y:S04]  /*32a20*/  LDL.LU R24, [R1+0x560] ;  /* 0x0005600001187983 */ /* 0x002f280000300800 */
[----:B------:R-:W4:Y:S04]  /*32a30*/  LDL.LU R16, [R1+0x568] ;  /* 0x0005680001107983 */ /* 0x000f280000300800 */
[----:B------:R1:W-:Y:S01]  /*32a40*/  LDGSTS.E [R8+0x10a80], desc[UR8][R10.64], P4 ;  /* 0x10a800000a087fae */ /* 0x0003e2000a1a1008 */
[----:B------:R-:W-:-:S05]  /*32a50*/  IADD3 R14, P1, PT, R14, R0, RZ ;  /* 0x000000000e0e7210 */ /* 0x000fca0007f3e0ff */
[----:B------:R1:W-:Y:S02]  /*32a60*/  STL [R1+0x464], R14 ;  /* 0x0004640e01007387 */ /* 0x0003e40000100800 */
[----:B-1----:R-:W-:Y:S01]  /*32a70*/  IMAD.MOV.U32 R10, RZ, RZ, R14 ;  /* 0x000000ffff0a7224 */ /* 0x002fe200078e000e */
[----:B------:R-:W-:Y:S01]  /*32a80*/  IADD3 R19, P5, PT, R19, R0, RZ ;  /* 0x0000000013137210 */ /* 0x000fe20007fbe0ff */
[----:B------:R-:W-:-:S03]  /*32a90*/  IMAD.X R15, R15, 0x1, R4, P1 ;  /* 0x000000010f0f7824 */ /* 0x000fc600008e0604 */
[----:B------:R-:W-:Y:S02]  /*32aa0*/  IADD3.X R23, PT, PT, R23, R4, RZ, P5, !PT ;  /* 0x0000000417177210 */ /* 0x000fe40002ffe4ff */
[----:B------:R1:W-:Y:S01]  /*32ab0*/  STL [R1+0x460], R15 ;  /* 0x0004600f01007387 */ /* 0x0003e20000100800 */
[----:B------:R-:W-:-:S03]  /*32ac0*/  MOV R11, R15 ;  /* 0x0000000f000b7202 */ /* 0x000fc60000000f00 */
[----:B------:R-:W-:Y:S04]  /*32ad0*/  STL [R1+0x46c], R19 ;  /* 0x00046c1301007387 */ /* 0x000fe80000100800 */
[----:B------:R-:W4:Y:S04]  /*32ae0*/  LDL.LU R14, [R1+0x654] ;  /* 0x00065400010e7983 */ /* 0x000f280000300800 */
[----:B------:R1:W-:Y:S04]  /*32af0*/  STL [R1+0x468], R23 ;  /* 0x0004681701007387 */ /* 0x0003e80000100800 */
[----:B------:R1:W-:Y:S04]  /*32b00*/  LDGSTS.E [R8+0x10b00], desc[UR8][R10.64], P2 ;  /* 0x10b000000a087fae */ /* 0x0003e800091a1008 */
[----:B-1----:R-:W4:Y:S01]  /*32b10*/  LDL.LU R15, [R1+0x65c] ;  /* 0x00065c00010f7983 */ /* 0x002f220000300800 */
[----:B------:R-:W-:-:S03]  /*32b20*/  MOV R11, R23 ;  /* 0x00000017000b7202 */ /* 0x000fc60000000f00 */
[----:B------:R-:W4:Y:S01]  /*32b30*/  LDL.LU R23, [R1+0x650] ;  /* 0x0006500001177983 */ /* 0x000f220000300800 */
[----:B------:R-:W-:-:S03]  /*32b40*/  IMAD.MOV.U32 R10, RZ, RZ, R19 ;  /* 0x000000ffff0a7224 */ /* 0x000fc600078e0013 */
[----:B------:R-:W4:Y:S04]  /*32b50*/  LDL.LU R19, [R1+0x658] ;  /* 0x0006580001137983 */ /* 0x000f280000300800 */
[----:B------:R1:W-:Y:S01]  /*32b60*/  LDGSTS.E [R8+0x10b80], desc[UR8][R10.64], P0 ;  /* 0x10b800000a087fae */ /* 0x0003e200081a1008 */
[----:B---3--:R-:W-:-:S05]  /*32b70*/  IADD3 R17, P1, PT, R17, R0, RZ ;  /* 0x0000000011117210 */ /* 0x008fca0007f3e0ff */
[----:B------:R3:W-:Y:S01]  /*32b80*/  STL [R1+0x554], R17 ;  /* 0x0005541101007387 */ /* 0x0007e20000100800 */
[----:B--2---:R-:W-:Y:S01]  /*32b90*/  IADD3 R20, P5, PT, R20, R0, RZ ;  /* 0x0000000014147210 */ /* 0x004fe20007fbe0ff */
[----:B-1----:R-:W-:Y:S02]  /*32ba0*/  IMAD.MOV.U32 R10, RZ, RZ, R17 ;  /* 0x000000ffff0a7224 */ /* 0x002fe400078e0011 */
[----:B------:R-:W-:-:S05]  /*32bb0*/  IMAD.X R25, R25, 0x1, R4, P1 ;  /* 0x0000000119197824 */ /* 0x000fca00008e0604 */
[----:B------:R1:W-:Y:S01]  /*32bc0*/  STL [R1+0x550], R25 ;  /* 0x0005501901007387 */ /* 0x0003e20000100800 */
[----:B------:R-:W-:-:S03]  /*32bd0*/  MOV R11, R25 ;  /* 0x00000019000b7202 */ /* 0x000fc60000000f00 */
[----:B------:R-:W-:Y:S01]  /*32be0*/  STL [R1+0x55c], R20 ;  /* 0x00055c1401007387 */ /* 0x000fe20000100800 */
[----:B----4-:R-:W-:-:S03]  /*32bf0*/  IADD3.X R22, PT, PT, R22, R4, RZ, P5, !PT ;  /* 0x0000000416167210 */ /* 0x010fc60002ffe4ff */
[----:B---3--:R-:W2:Y:S04]  /*32c00*/  LDL.LU R17, [R1+0x664] ;  /* 0x0006640001117983 */ /* 0x008ea80000300800 */
[----:B------:R3:W-:Y:S04]  /*32c10*/  STL [R1+0x558], R22 ;  /* 0x0005581601007387 */ /* 0x0007e80000100800 */
[----:B------:R4:W-:Y:S04]  /*32c20*/  LDGSTS.E [R8+0x11a00], desc[UR8][R10.64], P3 ;  /* 0x11a000000a087fae */ /* 0x0009e800099a1008 */
[----:B-1----:R-:W2:Y:S01]  /*32c30*/  LDL.LU R25, [R1+0x66c] ;  /* 0x00066c0001197983 */ /* 0x002ea20000300800 */
[----:B----4-:R-:W-:-:S03]  /*32c40*/  MOV R11, R22 ;  /* 0x00000016000b7202 */ /* 0x010fc60000000f00 */
[----:B---3--:R-:W3:Y:S01]  /*32c50*/  LDL.LU R22, [R1+0x660] ;  /* 0x0006600001167983 */ /* 0x008ee20000300800 */
[----:B------:R-:W-:-:S03]  /*32c60*/  IMAD.MOV.U32 R10, RZ, RZ, R20 ;  /* 0x000000ffff0a7224 */ /* 0x000fc600078e0014 */
[----:B------:R-:W4:Y:S04]  /*32c70*/  LDL.LU R26, [R1+0x668] ;  /* 0x00066800011a7983 */ /* 0x000f280000300800 */
[----:B------:R-:W4:Y:S01]  /*32c80*/  LDL.LU R9, [R1+0x754] ;  /* 0x0007540001097983 */ /* 0x000f220000300800 */
[----:B------:R-:W-:-:S03]  /*32c90*/  IADD3 R21, P1, PT, R21, R0, RZ ;  /* 0x0000000015157210 */ /* 0x000fc60007f3e0ff */
[----:B------:R-:W4:Y:S01]  /*32ca0*/  LDL.LU R20, [R1+0x75c] ;  /* 0x00075c0001147983 */ /* 0x000f220000300800 */
[----:B------:R-:W-:-:S03]  /*32cb0*/  IADD3 R13, P5, PT, R13, R0, RZ ;  /* 0x000000000d0d7210 */ /* 0x000fc60007fbe0ff */
[----:B------:R1:W-:Y:S04]  /*32cc0*/  STL [R1+0x564], R21 ;  /* 0x0005641501007387 */ /* 0x0003e80000100800 */
[----:B------:R1:W-:Y:S01]  /*32cd0*/  LDGSTS.E [R8+0x11a80], desc[UR8][R10.64], P4 ;  /* 0x11a800000a087fae */ /* 0x0003e2000a1a1008 */
        /* <DEDUP_REMOVED lines=31> */
[----:B------:R-:W4:Y:S04]  /*32ed0*/  LDL.LU R15, [R1+0x85c] ;  /* 0x00085c00010f7983 */ /* 0x000f280000300800 */
[----:B------:R1:W-:Y:S01]  /*32ee0*/  LDGSTS.E [R8+0x12a80], desc[UR8][R10.64], P4 ;  /* 0x12a800000a087fae */ /* 0x0003e2000a1a1008 */
[----:B--2---:R-:W-:-:S05]  /*32ef0*/  IADD3 R17, P1, PT, R17, R0, RZ ;  /* 0x0000000011117210 */ /* 0x004fca0007f3e0ff */
[----:B------:R-:W-:Y:S01]  /*32f00*/  STL [R1+0x664], R17 ;  /* 0x0006641101007387 */ /* 0x000fe20000100800 */
[----:B-1----:R-:W-:Y:S01]  /*32f10*/  IMAD.MOV.U32 R10, RZ, RZ, R17 ;  /* 0x000000ffff0a7224 */ /* 0x002fe200078e0011 */
[----:B------:R-:W-:Y:S01]  /*32f20*/  IADD3 R25, P5, PT, R25, R0, RZ ;  /* 0x0000000019197210 */ /* 0x000fe20007fbe0ff */
[----:B---3--:R-:W-:-:S03]  /*32f30*/  IMAD.X R22, R22, 0x1, R4, P1 ;  /* 0x0000000116167824 */ /* 0x008fc600008e0604 */
[----:B----4-:R-:W-:Y:S02]  /*32f40*/  IADD3.X R26, PT, PT, R26, R4, RZ, P5, !PT ;  /* 0x000000041a1a7210 */ /* 0x010fe40002ffe4ff */
[----:B------:R1:W-:Y:S01]  /*32f50*/  STL [R1+0x660], R22 ;  /* 0x0006601601007387 */ /* 0x0003e20000100800 */
[----:B------:R-:W-:Y:S02]  /*32f60*/  MOV R11, R22 ;  /* 0x00000016000b7202 */ /* 0x000fe40000000f00 */
[-C--:B------:R-:W-:Y:S01]  /*32f70*/  IADD3 R9, P1, PT, R9, R0.reuse, RZ ;  /* 0x0000000009097210 */ /* 0x080fe20007f3e0ff */
[----:B------:R-:W-:Y:S04]  /*32f80*/  STL [R1+0x66c], R25 ;  /* 0x00066c1901007387 */ /* 0x000fe80000100800 */
[----:B------:R2:W-:Y:S04]  /*32f90*/  LDGSTS.E [R8+0x12b00], desc[UR8][R10.64], P2 ;  /* 0x12b000000a087fae */ /* 0x0005e800091a1008 */
[----:B-1----:R-:W3:Y:S01]  /*32fa0*/  LDL.LU R22, [R1+0x850] ;  /* 0x0008500001167983 */ /* 0x002ee20000300800 */
[----:B------:R-:W-:-:S03]  /*32fb0*/  IADD3 R20, P5, PT, R20, R0, RZ ;  /* 0x0000000014147210 */ /* 0x000fc60007fbe0ff */
[----:B------:R-:W-:Y:S01]  /*32fc0*/  STL [R1+0x668], R26 ;  /* 0x0006681a01007387 */ /* 0x000fe20000100800 */
[----:B--2---:R-:W-:Y:S01]  /*32fd0*/  IMAD.MOV.U32 R10, RZ, RZ, R25 ;  /* 0x000000ffff0a7224 */ /* 0x004fe200078e0019 */
[----:B------:R-:W-:Y:S02]  /*32fe0*/  MOV R11, R26 ;  /* 0x0000001a000b7202 */ /* 0x000fe40000000f00 */
[----:B------:R-:W2:Y:S04]  /*32ff0*/  LDL.LU R17, [R1+0x858] ;  /* 0x0008580001117983 */ /* 0x000ea80000300800 */
[----:B------:R1:W-:Y:S04]  /*33000*/  LDGSTS.E [R8+0x12b80], desc[UR8][R10.64], P0 ;  /* 0x12b800000a087fae */ /* 0x0003e800081a1008 */
[----:B------:R-:W-:Y:S01]  /*33010*/  STL [R1+0x754], R9 ;  /* 0x0007540901007387 */ /* 0x000fe20000100800 */
[----:B------:R-:W-:-:S02]  /*33020*/  IMAD.X R21, R21, 0x1, R4, P1 ;  /* 0x0000000115157824 */ /* 0x000fc400008e0604 */
[----:B-1----:R-:W-:-:S03]  /*33030*/  IMAD.MOV.U32 R10, RZ, RZ, R9 ;  /* 0x000000ffff0a7224 */ /* 0x002fc600078e0009 */
        /* <DEDUP_REMOVED lines=8> */
[----:B----4-:R-:W-:-:S02]  /*330c0*/  MOV R11, R24 ;  /* 0x00000018000b7202 */ /* 0x010fc40000000f00 */
[-C--:B------:R-:W-:Y:S01]  /*330d0*/  IADD3 R13, P1, PT, R13, R0.reuse, RZ ;  /* 0x000000000d0d7210 */ /* 0x080fe20007f3e0ff */
[----:B-1----:R-:W4:Y:S01]  /*330e0*/  LDL.LU R24, [R1+0x860] ;  /* 0x0008600001187983 */ /* 0x002f220000300800 */
[----:B------:R-:W-:Y:S01]  /*330f0*/  IMAD.MOV.U32 R10, RZ, RZ, R20 ;  /* 0x000000ffff0a7224 */ /* 0x000fe200078e0014 */
[----:B------:R-:W-:Y:S02]  /*33100*/  IADD3 R16, P5, PT, R16, R0, RZ ;  /* 0x0000000010107210 */ /* 0x000fe40007fbe0ff */
        /* <DEDUP_REMOVED lines=16> */
[----:B------:R-:W4:Y:S01]  /*33210*/  LDL.LU R16, [R1+0x958] ;  /* 0x0009580001107983 */ /* 0x000f220000300800 */
[-C--:B------:R-:W-:Y:S02]  /*33220*/  IADD3 R19, P1, PT, R19, R0.reuse, RZ ;  /* 0x0000000013137210 */ /* 0x080fe40007f3e0ff */
[----:B------:R-:W-:Y:S01]  /*33230*/  IADD3 R15, P5, PT, R15, R0, RZ ;  /* 0x000000000f0f7210 */ /* 0x000fe20007fbe0ff */
[----:B------:R1:W-:Y:S04]  /*33240*/  LDGSTS.E [R8+0x13b80], desc[UR8][R10.64], P0 ;  /* 0x13b800000a087fae */ /* 0x0003e800081a1008 */
[----:B------:R2:W-:Y:S01]  /*33250*/  STL [R1+0x854], R19 ;  /* 0x0008541301007387 */ /* 0x0005e20000100800 */
[----:B-1----:R-:W-:Y:S02]  /*33260*/  IMAD.MOV.U32 R10, RZ, RZ, R19 ;  /* 0x000000ffff0a7224 */ /* 0x002fe400078e0013 */
[----:B---3--:R-:W-:-:S05]  /*33270*/  IMAD.X R22, R22, 0x1, R4, P1 ;  /* 0x0000000116167824 */ /* 0x008fca00008e0604 */
[----:B------:R1:W-:Y:S04]  /*33280*/  STL [R1+0x850], R22 ;  /* 0x0008501601007387 */ /* 0x0003e80000100800 */
[----:B------:R3:W-:Y:S01]  /*33290*/  STL [R1+0x85c], R15 ;  /* 0x00085c0f01007387 */ /* 0x0007e20000100800 */
[----:B--2---:R-:W-:-:S03]  /*332a0*/  IADD3.X R17, PT, PT, R17, R4, RZ, P5, !PT ;  /* 0x0000000411117210 */ /* 0x004fc60002ffe4ff */
[----:B------:R-:W2:Y:S01]  /*332b0*/  LDL.LU R19, [R1+0x964] ;  /* 0x0009640001137983 */ /* 0x000ea20000300800 */
[----:B------:R-:W-:-:S03]  /*332c0*/  MOV R11, R22 ;  /* 0x00000016000b7202 */ /* 0x000fc60000000f00 */
[----:B------:R3:W-:Y:S04]  /*332d0*/  STL [R1+0x858], R17 ;  /* 0x0008581101007387 */ /* 0x0007e80000100800 */
[----:B------:R-:W2:Y:S04]  /*332e0*/  LDL.LU R25, [R1+0x96c] ;  /* 0x00096c0001197983 */ /* 0x000ea80000300800 */
[----:B-1----:R-:W2:Y:S04]  /*332f0*/  LDL.LU R22, [R1+0x960] ;  /* 0x0009600001167983 */ /* 0x002ea80000300800 */
[----:B------:R1:W-:Y:S04]  /*33300*/  LDGSTS.E [R8+0x14a00], desc[UR8][R10.64], P3 ;  /* 0x14a000000a087fae */ /* 0x0003e800099a1008 */
[----:B------:R-:W2:Y:S01]  /*33310*/  LDL.LU R26, [R1+0x968] ;  /* 0x00096800011a7983 */ /* 0x000ea20000300800 */
[-C--:B------:R-:W-:Y:S01]  /*33320*/  IADD3 R21, P1, PT, R21, R0.reuse, RZ ;  /* 0x0000000015157210 */ /* 0x080fe20007f3e0ff */
[----:B-1----:R-:W-:Y:S01]  /*33330*/  IMAD.MOV.U32 R10, RZ, RZ, R15 ;  /* 0x000000ffff0a7224 */ /* 0x002fe200078e000f */
[----:B------:R-:W-:Y:S01]  /*33340*/  MOV R11, R17 ;  /* 0x00000011000b7202 */ /* 0x000fe20000000f00 */
[----:B---3--:R-:W3:Y:S04]  /*33350*/  LDL.LU R15, [R1+0xa54] ;  /* 0x000a5400010f7983 */ /* 0x008ee80000300800 */
[----:B------:R-:W3:Y:S01]  /*33360*/  LDL.LU R17, [R1+0xa5c] ;  /* 0x000a5c0001117983 */ /* 0x000ee20000300800 */
[----:B------:R-:W-:Y:S01]  /*33370*/  IADD3 R9, P5, PT, R9, R0, RZ ;  /* 0x0000000009097210 */ /* 0x000fe20007fbe0ff */
[----:B----4-:R-:W-:-:S02]  /*33380*/  IMAD.X R24, R24, 0x1, R4, P1 ;  /* 0x0000000118187824 */ /* 0x010fc400008e0604 */
[----:B------:R1:W-:Y:S01]  /*33390*/  STL [R1+0x864], R21 ;  /* 0x0008641501007387 */ /* 0x0003e20000100800 */
[----:B------:R-:W-:-:S03]  /*333a0*/  IADD3.X R20, PT, PT, R20, R4, RZ, P5, !PT ;  /* 0x0000000414147210 */ /* 0x000fc60002ffe4ff */
[----:B------:R4:W-:Y:S04]  /*333b0*/  LDGSTS.E [R8+0x14a80], desc[UR8][R10.64], P4 ;  /* 0x14a800000a087fae */ /* 0x0009e8000a1a1008 */
[----:B------:R1:W-:Y:S04]  /*333c0*/  STL [R1+0x860], R24 ;  /* 0x0008601801007387 */ /* 0x0003e80000100800 */
[----:B------:R4:W-:Y:S02]  /*333d0*/  STL [R1+0x86c], R9 ;  /* 0x00086c0901007387 */ /* 0x0009e40000100800 */
[----:B----4-:R-:W-:-:S02]  /*333e0*/  IMAD.MOV.U32 R10, RZ, RZ, R21 ;  /* 0x000000ffff0a7224 */ /* 0x010fc400078e0015 */
[----:B-1----:R-:W4:Y:S01]  /*333f0*/  LDL.LU R21, [R1+0xa50] ;  /* 0x000a500001157983 */ /* 0x002f220000300800 */
[----:B------:R-:W-:-:S03]  /*33400*/  MOV R11, R24 ;  /* 0x00000018000b7202 */ /* 0x000fc60000000f00 */
[----:B------:R1:W-:Y:S04]  /*33410*/  STL [R1+0x868], R20 ;  /* 0x0008681401007387 */ /* 0x0003e80000100800 */
        /* <DEDUP_REMOVED lines=25> */
[----:B--2---:R-:W-:-:S05]  /*335b0*/  IADD3 R19, P1, PT, R19, R0, RZ ;  /* 0x0000000013137210 */ /* 0x004fca0007f3e0ff */
[----:B------:R-:W-:Y:S01]  /*335c0*/  STL [R1+0x964], R19 ;  /* 0x0009641301007387 */ /* 0x000fe20000100800 */
[----:B------:R-:W-:Y:S01]  /*335d0*/  IADD3 R25, P5, PT, R25, R0, RZ ;  /* 0x0000000019197210 */ /* 0x000fe20007fbe0ff */
[----:B------:R-:W-:Y:S02]  /*335e0*/  IMAD.X R22, R22, 0x1, R4, P1 ;  /* 0x0000000116167824 */ /* 0x000fe400008e0604 */
        /* <DEDUP_REMOVED lines=9> */
[----:B--2---:R-:W-:Y:S01]  /*33680*/  IMAD.MOV.U32 R10, RZ, RZ, R25 ;  /* 0x000000ffff0a7224 */ /* 0x004fe200078e0019 */
[----:B------:R-:W-:Y:S02]  /*33690*/  MOV R11, R26 ;  /* 0x0000001a000b7202 */ /* 0x000fe40000000f00 */
[----:B------:R-:W2:Y:S01]  /*336a0*/  LDL.LU R19, [R1+0xb58] ;  /* 0x000b580001137983 */ /* 0x000ea20000300800 */
        /* <DEDUP_REMOVED lines=13> */
[----:B---3--:R-:W-:-:S02]  /*33780*/  MOV R11, R24 ;  /* 0x00000018000b7202 */ /* 0x008fc40000000f00 */
[-C--:B------:R-:W-:Y:S01]  /*33790*/  IADD3 R9, P1, PT, R9, R0.reuse, RZ ;  /* 0x0000000009097210 */ /* 0x080fe20007f3e0ff */
[----:B-1----:R-:W3:Y:S01]  /*337a0*/  LDL.LU R24, [R1+0xb60] ;  /* 0x000b600001187983 */ /* 0x002ee20000300800 */
[----:B------:R-:W-:Y:S01]  /*337b0*/  IMAD.MOV.U32 R10, RZ, RZ, R17 ;  /* 0x000000ffff0a7224 */ /* 0x000fe200078e0011 */
[----:B------:R-:W-:Y:S02]  /*337c0*/  IADD3 R20, P5, PT, R20, R0, RZ ;  /* 0x0000000014147210 */ /* 0x000fe40007fbe0ff */
[----:B------:R-:W3:Y:S04]  /*337d0*/  LDL.LU R17, [R1+0xb68] ;  /* 0x000b680001117983 */ /* 0x000ee80000300800 */
        /* <DEDUP_REMOVED lines=8> */
[----:B------:R-:W3:Y:S04]  /*33860*/  LDL.LU R9, [R1+0x474] ;  /* 0x0004740001097983 */ /* 0x000ee80000300800 */
[----:B------:R1:W-:Y:S04]  /*33870*/  STL [R1+0xa68], R23 ;  /* 0x000a681701007387 */ /* 0x0003e80000100800 */
[----:B------:R1:W-:Y:S04]  /*33880*/  LDGSTS.E [R8+0x16b00], desc[UR8][R10.64], P2 ;  /* 0x16b000000a087fae */ /* 0x0003e800091a1008 */
[----:B-1----:R-:W3:Y:S01]  /*33890*/  LDL.LU R13, [R1+0x47c] ;  /* 0x00047c00010d7983 */ /* 0x002ee20000300800 */
[----:B------:R-:W-:-:S03]  /*338a0*/  MOV R11, R23 ;  /* 0x00000017000b7202 */ /* 0x000fc60000000f00 */
[----:B------:R-:W3:Y:S01]  /*338b0*/  LDL.LU R23, [R1+0x470] ;  /* 0x0004700001177983 */ /* 0x000ee20000300800 */
[----:B------:R-:W-:-:S03]  /*338c0*/  IMAD.MOV.U32 R10, RZ, RZ, R20 ;  /* 0x000000ffff0a7224 */ /* 0x000fc600078e0014 */
[----:B------:R-:W3:Y:S01]  /*338d0*/  LDL.LU R20, [R1+0x478] ;  /* 0x0004780001147983 */ /* 0x000ee20000300800 */
[-C--:B------:R-:W-:Y:S02]  /*338e0*/  IADD3 R14, P1, PT, R14, R0.reuse, RZ ;  /* 0x000000000e0e7210 */ /* 0x080fe40007f3e0ff */
[----:B------:R-:W-:Y:S01]  /*338f0*/  IADD3 R16, P5, PT, R16, R0, RZ ;  /* 0x0000000010107210 */ /* 0x000fe20007fbe0ff */
[----:B------:R1:W-:Y:S04]  /*33900*/  LDGSTS.E [R8+0x16b80], desc[UR8][R10.64], P0 ;  /* 0x16b800000a087fae */ /* 0x0003e800081a1008 */
[----:B------:R2:W-:Y:S01]  /*33910*/  STL [R1+0xb54], R14 ;  /* 0x000b540e01007387 */ /* 0x0005e20000100800 */
[----:B-1----:R-:W-:Y:S02]  /*33920*/  IMAD.MOV.U32 R10, RZ, RZ, R14 ;  /* 0x000000ffff0a7224 */ /* 0x002fe400078e000e */
        /* <DEDUP_REMOVED lines=11> */
[----:B-1----:R-:W-:Y:S01]  /*339e0*/  IMAD.MOV.U32 R10, RZ, RZ, R16 ;  /* 0x000000ffff0a7224 */ /* 0x002fe200078e0010 */
[----:B------:R-:W-:-:S02]  /*339f0*/  MOV R11, R19 ;  /* 0x00000013000b7202 */ /* 0x000fc40000000f00 */
[----:B------:R-:W2:Y:S04]  /*33a00*/  LDL.LU R16, [R1+0x574] ;  /* 0x0005740001107983 */ /* 0x000ea80000300800 */
[----:B------:R-:W2:Y:S04]  /*33a10*/  LDL.LU R19, [R1+0x57c] ;  /* 0x00057c0001137983 */ /* 0x000ea80000300800 */
[----:B------:R1:W-:Y:S01]  /*33a20*/  LDGSTS.E [R8+0x17a80], desc[UR8][R10.64], P4 ;  /* 0x17a800000a087fae */ /* 0x0003e2000a1a1008 */
[----:B----4-:R-:W-:-:S05]  /*33a30*/  IADD3 R21, P1, PT, R21, R0, RZ ;  /* 0x0000000015157210 */ /* 0x010fca0007f3e0ff */
[----:B------:R-:W-:Y:S01]  /*33a40*/  STL [R1+0xb64], R21 ;  /* 0x000b641501007387 */ /* 0x000fe20000100800 */
[----:B------:R-:W-:Y:S01]  /*33a50*/  IADD3 R15, P5, PT, R15, R0, RZ ;  /* 0x000000000f0f7210 */ /* 0x000fe20007fbe0ff */
[----:B---3--:R-:W-:-:S03]  /*33a60*/  IMAD.X R24, R24, 0x1, R4, P1 ;  /* 0x0000000118187824 */ /* 0x008fc600008e0604 */
[----:B------:R-:W-:Y:S02]  /*33a70*/  IADD3.X R17, PT, PT, R17, R4, RZ, P5, !PT ;  /* 0x0000000411117210 */ /* 0x000fe40002ffe4ff */
[----:B------:R3:W-:Y:S01]  /*33a80*/  STL [R1+0xb60], R24 ;  /* 0x000b601801007387 */ /* 0x0007e20000100800 */
[----:B-1----:R-:W-:-:S03]  /*33a90*/  MOV R11, R24 ;  /* 0x00000018000b7202 */ /* 0x002fc60000000f00 */
[----:B------:R-:W-:Y:S01]  /*33aa0*/  STL [R1+0xb6c], R15 ;  /* 0x000b6c0f01007387 */ /* 0x000fe20000100800 */
[----:B------:R-:W-:-:S03]  /*33ab0*/  IMAD.MOV.U32 R10, RZ, RZ, R21 ;  /* 0x000000ffff0a7224 */ /* 0x000fc600078e0015 */
[----:B---3--:R-:W3:Y:S04]  /*33ac0*/  LDL.LU R24, [R1+0x570] ;  /* 0x0005700001187983 */ /* 0x008ee80000300800 */
[----:B------:R1:W-:Y:S04]  /*33ad0*/  STL [R1+0xb68], R17 ;  /* 0x000b681101007387 */ /* 0x0003e80000100800 */
[----:B------:R-:W4:Y:S04]  /*33ae0*/  LDL.LU R21, [R1+0x578] ;  /* 0x0005780001157983 */ /* 0x000f280000300800 */
[----:B------:R1:W-:Y:S02]  /*33af0*/  LDGSTS.E [R8+0x17b00], desc[UR8][R10.64], P2 ;  /* 0x17b000000a087fae */ /* 0x0003e400091a1008 */
[----:B-1----:R-:W-:Y:S01]  /*33b00*/  IMAD.MOV.U32 R10, RZ, RZ, R15 ;  /* 0x000000ffff0a7224 */ /* 0x002fe200078e000f */
[----:B------:R-:W-:-:S02]  /*33b10*/  MOV R11, R17 ;  /* 0x00000011000b7202 */ /* 0x000fc40000000f00 */
[----:B------:R-:W4:Y:S04]  /*33b20*/  LDL.LU R17, [R1+0x584] ;  /* 0x0005840001117983 */ /* 0x000f280000300800 */
[----:B------:R-:W4:Y:S04]  /*33b30*/  LDL.LU R15, [R1+0x58c] ;  /* 0x00058c00010f7983 */ /* 0x000f280000300800 */
[----:B------:R1:W-:Y:S01]  /*33b40*/  LDGSTS.E [R8+0x17b80], desc[UR8][R10.64], P0 ;  /* 0x17b800000a087fae */ /* 0x0003e200081a1008 */
[----:B------:R-:W-:-:S05]  /*33b50*/  IADD3 R9, P1, PT, R9, R0, RZ ;  /* 0x0000000009097210 */ /* 0x000fca0007f3e0ff */
[----:B------:R1:W-:Y:S01]  /*33b60*/  STL [R1+0x474], R9 ;  /* 0x0004740901007387 */ /* 0x0003e20000100800 */
[----:B------:R-:W-:Y:S01]  /*33b70*/  IADD3 R13, P5, PT, R13, R0, RZ ;  /* 0x000000000d0d7210 */ /* 0x000fe20007fbe0ff */
[----:B------:R-:W-:-:S03]  /*33b80*/  IMAD.X R23, R23, 0x1, R4, P1 ;  /* 0x0000000117177824 */ /* 0x000fc600008e0604 */
[----:B------:R-:W-:Y:S02]  /*33b90*/  IADD3.X R20, PT, PT, R20, R4, RZ, P5, !PT ;  /* 0x0000000414147210 */ /* 0x000fe40002ffe4ff */
[----:B------:R1:W-:Y:S04]  /*33ba0*/  STL [R1+0x470], R23 ;  /* 0x0004701701007387 */ /* 0x0003e80000100800 */
[----:B------:R-:W-:Y:S01]  /*33bb0*/  STL [R1+0x47c], R13 ;  /* 0x00047c0d01007387 */ /* 0x000fe20000100800 */
[----:B-1----:R-:W-:-:S03]  /*33bc0*/  IMAD.MOV.U32 R8, RZ, RZ, R9 ;  /* 0x000000ffff087224 */ /* 0x002fc600078e0009 */
[----:B------:R-:W4:Y:S01]  /*33bd0*/  LDL.LU R11, [R1+0x580] ;  /* 0x00058000010b7983 */ /* 0x000f220000300800 */
[----:B------:R-:W-:-:S03]  /*33be0*/  MOV R9, R23 ;  /* 0x0000001700097202 */ /* 0x000fc60000000f00 */
        /* <DEDUP_REMOVED lines=19> */
[----:B------:R-:W-:-:S03]  /*33d20*/  IADD3 R16, P1, PT, R16, R0, RZ ;  /* 0x0000000010107210 */ /* 0x000fc60007f3e0ff */
[----:B------:R-:W-:Y:S01]  /*33d30*/  STL [R1+0x488], R26 ;  /* 0x0004881a01007387 */ /* 0x000fe20000100800 */
[----:B------:R-:W-:Y:S01]  /*33d40*/  IADD3 R19, P5, PT, R19, R0, RZ ;  /* 0x0000000013137210 */ /* 0x000fe20007fbe0ff */
[----:B--2---:R-:W-:Y:S01]  /*33d50*/  IMAD.MOV.U32 R8, RZ, RZ, R25 ;  /* 0x000000ffff087224 */ /* 0x004fe200078e0019 */
[----:B------:R-:W-:Y:S01]  /*33d60*/  MOV R9, R26 ;  /* 0x0000001a00097202 */ /* 0x000fe20000000f00 */
[----:B------:R-:W2:Y:S04]  /*33d70*/  LDL.LU R14, [R1+0x678] ;  /* 0x00067800010e7983 */ /* 0x000ea80000300800 */
[----:B------:R1:W-:Y:S04]  /*33d80*/  LDGSTS.E [R12+0x10d80], desc[UR8][R8.64], P0 ;  /* 0x10d80000080c7fae */ /* 0x0003e800081a1008 */
[----:B------:R3:W-:Y:S01]  /*33d90*/  STL [R1+0x574], R16 ;  /* 0x0005741001007387 */ /* 0x0007e20000100800 */
[----:B-1----:R-:W-:-:S02]  /*33da0*/  IMAD.MOV.U32 R8, RZ, RZ, R16 ;  /* 0x000000ffff087224 */ /* 0x002fc400078e0010 */
[----:B---3--:R-:W-:-:S05]  /*33db0*/  IMAD.X R24, R24, 0x1, R4, P1 ;  /* 0x0000000118187824 */ /* 0x008fca00008e0604 */
[----:B------:R-:W-:Y:S01]  /*33dc0*/  STL [R1+0x570], R24 ;  /* 0x0005701801007387 */ /* 0x000fe20000100800 */
[----:B------:R-:W-:Y:S02]  /*33dd0*/  MOV R9, R24 ;  /* 0x0000001800097202 */ /* 0x000fe40000000f00 */
[----:B----4-:R-:W-:Y:S01]  /*33de0*/  IADD3.X R21, PT, PT, R21, R4, RZ, P5, !PT ;  /* 0x0000000415157210 */ /* 0x010fe20002ffe4ff */
[----:B------:R-:W-:Y:S04]  /*33df0*/  STL [R1+0x57c], R19 ;  /* 0x00057c1301007387 */ /* 0x000fe80000100800 */
[----:B------:R-:W3:Y:S04]  /*33e00*/  LDL.LU R16, [R1+0x684] ;  /* 0x0006840001107983 */ /* 0x000ee80000300800 */
[----:B------:R1:W-:Y:S04]  /*33e10*/  STL [R1+0x578], R21 ;  /* 0x0005781501007387 */ /* 0x0003e80000100800 */
[----:B------:R4:W-:Y:S04]  /*33e20*/  LDGSTS.E [R12+0x11c00], desc[UR8][R8.64], P3 ;  /* 0x11c00000080c7fae */ /* 0x0009e800099a1008 */
[----:B------:R-:W3:Y:S01]  /*33e30*/  LDL.LU R10, [R1+0x68c] ;  /* 0x00068c00010a7983 */ /* 0x000ee20000300800 */
[----:B------:R-:W-:-:S02]  /*33e40*/  IADD3 R17, P1, PT, R17, R0, RZ ;  /* 0x0000000011117210 */ /* 0x000fc40007f3e0ff */
[----:B----4-:R-:W-:Y:S02]  /*33e50*/  MOV R9, R21 ;  /* 0x0000001500097202 */ /* 0x010fe40000000f00 */
        /* <DEDUP_REMOVED lines=41> */
[----:B---3--:R-:W-:-:S05]  /*340f0*/  IADD3 R16, P1, PT, R16, R0, RZ ;  /* 0x0000000010107210 */ /* 0x008fca0007f3e0ff */
[----:B------:R3:W-:Y:S01]  /*34100*/  STL [R1+0x684], R16 ;  /* 0x0006841001007387 */ /* 0x0007e20000100800 */
[----:B------:R-:W-:Y:S01]  /*34110*/  IADD3 R10, P5, PT, R10, R0, RZ ;  /* 0x000000000a0a7210 */ /* 0x000fe20007fbe0ff */
[----:B-1----:R-:W-:Y:S02]  /*34120*/  IMAD.MOV.U32 R8, RZ, RZ, R16 ;  /* 0x000000ffff087224 */ /* 0x002fe400078e0010 */
[----:B----4-:R-:W-:Y:S01]  /*34130*/  IMAD.X R21, R21, 0x1, R4, P1 ;  /* 0x0000000115157824 */ /* 0x010fe200008e0604 */
[----:B------:R-:W-:-:S04]  /*34140*/  IADD3.X R19, PT, PT, R19, R4, RZ, P5, !PT ;  /* 0x0000000413137210 */ /* 0x000fc80002ffe4ff */
[----:B------:R1:W-:Y:S04]  /*34150*/  STL [R1+0x680], R21 ;  /* 0x0006801501007387 */ /* 0x0003e80000100800 */
[----:B------:R4:W-:Y:S04]  /*34160*/  STL [R1+0x68c], R10 ;  /* 0x00068c0a01007387 */ /* 0x0009e80000100800 */
[----:B---3--:R-:W3:Y:S01]  /*34170*/  LDL.LU R16, [R1+0x870] ;  /* 0x0008700001107983 */ /* 0x008ee20000300800 */
[----:B------:R-:W-:-:S03]  /*34180*/  MOV R9, R21 ;  /* 0x0000001500097202 */ /* 0x000fc60000000f00 */
[----:B------:R4:W-:Y:S04]  /*34190*/  STL [R1+0x688], R19 ;  /* 0x0006881301007387 */ /* 0x0009e80000100800 */
[----:B-1----:R-:W3:Y:S04]  /*341a0*/  LDL.LU R21, [R1+0x878] ;  /* 0x0008780001157983 */ /* 0x002ee80000300800 */
[----:B------:R1:W-:Y:S02]  /*341b0*/  LDGSTS.E [R12+0x12d00], desc[UR8][R8.64], P2 ;  /* 0x12d00000080c7fae */ /* 0x0003e400091a1008 */
[----:B-1----:R-:W-:Y:S01]  /*341c0*/  IMAD.MOV.U32 R8, RZ, RZ, R10 ;  /* 0x000000ffff087224 */ /* 0x002fe200078e000a */
[----:B------:R-:W-:Y:S01]  /*341d0*/  MOV R9, R19 ;  /* 0x0000001300097202 */ /* 0x000fe20000000f00 */
[----:B----4-:R-:W4:Y:S04]  /*341e0*/  LDL.LU R10, [R1+0x884] ;  /* 0x00088400010a7983 */ /* 0x010f280000300800 */
        /* <DEDUP_REMOVED lines=40> */
[----:B---3--:R-:W-:-:S05]  /*34470*/  IMAD.X R16, R16, 0x1, R4, P1 ;  /* 0x0000000110107824 */ /* 0x008fca00008e0604 */
        /* <DEDUP_REMOVED lines=8> */
[----:B---3--:R-:W-:-:S02]  /*34500*/  MOV R9, R21 ;  /* 0x0000001500097202 */ /* 0x008fc40000000f00 */
[-C--:B----4-:R-:W-:Y:S01]  /*34510*/  IADD3 R10, P1, PT, R10, R0.reuse, RZ ;  /* 0x000000000a0a7210 */ /* 0x090fe20007f3e0ff */
[----:B-1----:R-:W3:Y:S01]  /*34520*/  LDL.LU R21, [R1+0x980] ;  /* 0x0009800001157983 */ /* 0x002ee20000300800 */
[----:B------:R-:W-:Y:S01]  /*34530*/  IMAD.MOV.U32 R8, RZ, RZ, R14 ;  /* 0x000000ffff087224 */ /* 0x000fe200078e000e */
[----:B------:R-:W-:Y:S02]  /*34540*/  IADD3 R19, P5, PT, R19, R0, RZ ;  /* 0x0000000013137210 */ /* 0x000fe40007fbe0ff */
[----:B------:R-:W4:Y:S04]  /*34550*/  LDL.LU R14, [R1+0x988] ;  /* 0x00098800010e7983 */ /* 0x000f280000300800 */
[----:B------:R1:W-:Y:S04]  /*34560*/  LDGSTS.E [R12+0x14c80], desc[UR8][R8.64], P4 ;  /* 0x14c80000080c7fae */ /* 0x0003e8000a1a1008 */
[----:B------:R-:W-:Y:S01]  /*34570*/  STL [R1+0x884], R10 ;  /* 0x0008840a01007387 */ /* 0x000fe20000100800 */
[----:B-1----:R-:W-:-:S02]  /*34580*/  IMAD.MOV.U32 R8, RZ, RZ, R10 ;  /* 0x000000ffff087224 */ /* 0x002fc400078e000a */
[----:B------:R-:W-:-:S05]  /*34590*/  IMAD.X R17, R17, 0x1, R4, P1 ;  /* 0x0000000111117824 */ /* 0x000fca00008e0604 */
[----:B------:R1:W-:Y:S01]  /*345a0*/  STL [R1+0x880], R17 ;  /* 0x0008801101007387 */ /* 0x0003e20000100800 */
[----:B------:R-:W-:Y:S02]  /*345b0*/  MOV R9, R17 ;  /* 0x0000001100097202 */ /* 0x000fe40000000f00 */
[----:B------:R-:W-:Y:S01]  /*345c0*/  IADD3.X R23, PT, PT, R23, R4, RZ, P5, !PT ;  /* 0x0000000417177210 */ /* 0x000fe20002ffe4ff */
[----:B------:R1:W-:Y:S04]  /*345d0*/  STL [R1+0x88c], R19 ;  /* 0x00088c1301007387 */ /* 0x0003e80000100800 */
[----:B------:R1:W-:Y:S04]  /*345e0*/  LDGSTS.E [R12+0x14d00], desc[UR8][R8.64], P2 ;  /* 0x14d00000080c7fae */ /* 0x0003e800091a1008 */
[----:B-1----:R-:W4:Y:S04]  /*345f0*/  LDL.LU R17, [R1+0xa74] ;  /* 0x000a740001117983 */ /* 0x002f280000300800 */
[----:B------:R1:W-:Y:S04]  /*34600*/  STL [R1+0x888], R23 ;  /* 0x0008881701007387 */ /* 0x0003e80000100800 */
[----:B------:R-:W4:Y:S01]  /*34610*/  LDL.LU R10, [R1+0xa7c] ;  /* 0x000a7c00010a7983 */ /* 0x000f220000300800 */
[----:B------:R-:W-:-:S03]  /*34620*/  IMAD.MOV.U32 R8, RZ, RZ, R19 ;  /* 0x000000ffff087224 */ /* 0x000fc600078e0013 */
[----:B------:R-:W4:Y:S04]  /*34630*/  LDL.LU R19, [R1+0xa70] ;  /* 0x000a700001137983 */ /* 0x000f280000300800 */
[----:B------:R-:W4:Y:S01]  /*34640*/  LDL.LU R24, [R1+0xa78] ;  /* 0x000a780001187983 */ /* 0x000f220000300800 */
[-C--:B------:R-:W-:Y:S02]  /*34650*/  IADD3 R11, P1, PT, R11, R0.reuse, RZ ;  /* 0x000000000b0b7210 */ /* 0x080fe40007f3e0ff */
[----:B------:R-:W-:Y:S02]  /*34660*/  IADD3 R15, P5, PT, R15, R0, RZ ;  /* 0x000000000f0f7210 */ /* 0x000fe40007fbe0ff */
[----:B------:R-:W-:Y:S01]  /*34670*/  MOV R9, R23 ;  /* 0x0000001700097202 */ /* 0x000fe20000000f00 */
[----:B------:R1:W-:Y:S04]  /*34680*/  STL [R1+0x974], R11 ;  /* 0x0009740b01007387 */ /* 0x0003e80000100800 */
[----:B------:R1:W-:Y:S02]  /*34690*/  LDGSTS.E [R12+0x14d80], desc[UR8][R8.64], P0 ;  /* 0x14d80000080c7fae */ /* 0x0003e400081a1008 */
        /* <DEDUP_REMOVED lines=15> */
[----:B------:R-:W2:Y:S04]  /*34790*/  LDL.LU R20, [R1+0xb7c] ;  /* 0x000b7c0001147983 */ /* 0x000ea80000300800 */
[----:B------:R1:W-:Y:S01]  /*347a0*/  LDGSTS.E [R12+0x15c80], desc[UR8][R8.64], P4 ;  /* 0x15c80000080c7fae */ /* 0x0003e2000a1a1008 */
[----:B------:R-:W-:-:S05]  /*347b0*/  IADD3 R16, P1, PT, R16, R0, RZ ;  /* 0x0000000010107210 */ /* 0x000fca0007f3e0ff */
[----:B------:R4:W-:Y:S01]  /*347c0*/  STL [R1+0x984], R16 ;  /* 0x0009841001007387 */ /* 0x0009e20000100800 */
[----:B------:R-:W-:Y:S01]  /*347d0*/  IADD3 R13, P5, PT, R13, R0, RZ ;  /* 0x000000000d0d7210 */ /* 0x000fe20007fbe0ff */
[----:B---3--:R-:W-:Y:S02]  /*347e0*/  IMAD.X R21, R21, 0x1, R4, P1 ;  /* 0x0000000115157824 */ /* 0x008fe400008e0604 */
[----:B-1----:R-:W-:Y:S01]  /*347f0*/  IMAD.MOV.U32 R8, RZ, RZ, R16 ;  /* 0x000000ffff087224 */ /* 0x002fe200078e0010 */
[----:B----4-:R-:W-:Y:S02]  /*34800*/  IADD3.X R14, PT, PT, R14, R4, RZ, P5, !PT ;  /* 0x000000040e0e7210 */ /* 0x010fe40002ffe4ff */
[----:B------:R1:W-:Y:S04]  /*34810*/  STL [R1+0x980], R21 ;  /* 0x0009801501007387 */ /* 0x0003e80000100800 */
[----:B------:R-:W-:Y:S01]  /*34820*/  STL [R1+0x98c], R13 ;  /* 0x00098c0d01007387 */ /* 0x000fe20000100800 */
[----:B------:R-:W-:-:S03]  /*34830*/  MOV R9, R21 ;  /* 0x0000001500097202 */ /* 0x000fc60000000f00 */
[----:B------:R-:W3:Y:S04]  /*34840*/  LDL.LU R16, [R1+0xb70] ;  /* 0x000b700001107983 */ /* 0x000ee80000300800 */
[----:B------:R4:W-:Y:S04]  /*34850*/  STL [R1+0x988], R14 ;  /* 0x0009880e01007387 */ /* 0x0009e80000100800 */
[----:B-1----:R-:W3:Y:S04]  /*34860*/  LDL.LU R21, [R1+0xb78] ;  /* 0x000b780001157983 */ /* 0x002ee80000300800 */
[----:B------:R1:W-:Y:S02]  /*34870*/  LDGSTS.E [R12+0x15d00], desc[UR8][R8.64], P2 ;  /* 0x15d00000080c7fae */ /* 0x0003e400091a1008 */
[----:B-1----:R-:W-:Y:S01]  /*34880*/  IMAD.MOV.U32 R8, RZ, RZ, R13 ;  /* 0x000000ffff087224 */ /* 0x002fe200078e000d */
[----:B------:R-:W-:-:S02]  /*34890*/  MOV R9, R14 ;  /* 0x0000000e00097202 */ /* 0x000fc40000000f00 */
[----:B----4-:R-:W4:Y:S04]  /*348a0*/  LDL.LU R14, [R1+0xb84] ;  /* 0x000b8400010e7983 */ /* 0x010f280000300800 */
[----:B------:R-:W4:Y:S04]  /*348b0*/  LDL.LU R13, [R1+0xb8c] ;  /* 0x000b8c00010d7983 */ /* 0x000f280000300800 */
[----:B------:R1:W-:Y:S01]  /*348c0*/  LDGSTS.E [R12+0x15d80], desc[UR8][R8.64], P0 ;  /* 0x15d80000080c7fae */ /* 0x0003e200081a1008 */
[----:B------:R-:W-:-:S05]  /*348d0*/  IADD3 R17, P1, PT, R17, R0, RZ ;  /* 0x0000000011117210 */ /* 0x000fca0007f3e0ff */
[----:B------:R-:W-:Y:S01]  /*348e0*/  STL [R1+0xa74], R17 ;  /* 0x000a741101007387 */ /* 0x000fe20000100800 */
[----:B------:R-:W-:Y:S01]  /*348f0*/  IADD3 R10, P5, PT, R10, R0, RZ ;  /* 0x000000000a0a7210 */ /* 0x000fe20007fbe0ff */
[----:B------:R-:W-:-:S03]  /*34900*/  IMAD.X R19, R19, 0x1, R4, P1 ;  /* 0x0000000113137824 */ /* 0x000fc600008e0604 */
[----:B------:R-:W-:Y:S02]  /*34910*/  IADD3.X R24, PT, PT, R24, R4, RZ, P5, !PT ;  /* 0x0000000418187210 */ /* 0x000fe40002ffe4ff */
[----:B------:R1:W-:Y:S02]  /*34920*/  STL [R1+0xa70], R19 ;  /* 0x000a701301007387 */ /* 0x0003e40000100800 */
[----:B-1----:R-:W-:Y:S02]  /*34930*/  MOV R9, R19 ;  /* 0x0000001300097202 */ /* 0x002fe40000000f00 */
[----:B------:R1:W-:Y:S01]  /*34940*/  STL [R1+0xa7c], R10 ;  /* 0x000a7c0a01007387 */ /* 0x0003e20000100800 */
[----:B------:R-:W-:-:S03]  /*34950*/  IMAD.MOV.U32 R8, RZ, RZ, R17 ;  /* 0x000000ffff087224 */ /* 0x000fc600078e0011 */
[----:B------:R-:W4:Y:S04]  /*34960*/  LDL.LU R19, [R1+0xb80] ;  /* 0x000b800001137983 */ /* 0x000f280000300800 */
[----:B------:R1:W-:Y:S04]  /*34970*/  STL [R1+0xa78], R24 ;  /* 0x000a781801007387 */ /* 0x0003e80000100800 */
[----:B------:R-:W4:Y:S04]  /*34980*/  LDL.LU R17, [R1+0xb88] ;  /* 0x000b880001117983 */ /* 0x000f280000300800 */
[----:B------:R1:W-:Y:S02]  /*34990*/  LDGSTS.E [R12+0x16c00], desc[UR8][R8.64], P3 ;  /* 0x16c00000080c7fae */ /* 0x0003e400099a1008 */
[----:B-1----:R-:W-:Y:S01]  /*349a0*/  IMAD.MOV.U32 R8, RZ, RZ, R10 ;  /* 0x000000ffff087224 */ /* 0x002fe200078e000a */
[----:B------:R-:W-:Y:S01]  /*349b0*/  MOV R9, R24 ;  /* 0x0000001800097202 */ /* 0x000fe20000000f00 */
[----:B------:R-:W4:Y:S04]  /*349c0*/  LDL.LU R10, [R1+0x494] ;  /* 0x00049400010a7983 */ /* 0x000f280000300800 */
[----:B------:R1:W-:Y:S04]  /*349d0*/  LDGSTS.E [R12+0x16c80], desc[UR8][R8.64], P4 ;  /* 0x16c80000080c7fae */ /* 0x0003e8000a1a1008 */
[----:B------:R-:W4:Y:S01]  /*349e0*/  LDL.LU R24, [R1+0x49c] ;  /* 0x00049c0001187983 */ /* 0x000f220000300800 */
[----:B--2---:R-:W-:-:S05]  /*349f0*/  IADD3 R23, P1, PT, R23, R0, RZ ;  /* 0x0000000017177210 */ /* 0x004fca0007f3e0ff */
[----:B-1----:R-:W-:Y:S01]  /*34a00*/  IMAD.MOV.U32 R8, RZ, RZ, R23 ;  /* 0x000000ffff087224 */ /* 0x002fe200078e0017 */
[----:B------:R-:W-:Y:S01]  /*34a10*/  IADD3 R11, P5, PT, R11, R0, RZ ;  /* 0x000000000b0b7210 */ /* 0x000fe20007fbe0ff */
[----:B------:R-:W-:Y:S01]  /*34a20*/  IMAD.X R25, R25, 0x1, R4, P1 ;  /* 0x0000000119197824 */ /* 0x000fe200008e0604 */
[----:B------:R-:W-:Y:S04]  /*34a30*/  STL [R1+0xa84], R23 ;  /* 0x000a841701007387 */ /* 0x000fe80000100800 */
[----:B------:R-:W-:Y:S02]  /*34a40*/  MOV R9, R25 ;  /* 0x0000001900097202 */ /* 0x000fe40000000f00 */
[----:B------:R-:W-:Y:S01]  /*34a50*/  IADD3.X R22, PT, PT, R22, R4, RZ, P5, !PT ;  /* 0x0000000416167210 */ /* 0x000fe20002ffe4ff */
[----:B------:R-:W-:Y:S04]  /*34a60*/  STL [R1+0xa80], R25 ;  /* 0x000a801901007387 */ /* 0x000fe80000100800 */
[----:B------:R1:W-:Y:S04]  /*34a70*/  STL [R1+0xa8c], R11 ;  /* 0x000a8c0b01007387 */ /* 0x0003e80000100800 */
[----:B------:R2:W-:Y:S01]  /*34a80*/  LDGSTS.E [R12+0x16d00], desc[UR8][R8.64], P2 ;  /* 0x16d00000080c7fae */ /* 0x0005e200091a1008 */
[----:B------:R-:W-:-:S03]  /*34a90*/  IADD3 R15, P1, PT, R15, R0, RZ ;  /* 0x000000000f0f7210 */ /* 0x000fc60007f3e0ff */
[----:B------:R-:W-:Y:S01]  /*34aa0*/  STL [R1+0xa88], R22 ;  /* 0x000a881601007387 */ /* 0x000fe20000100800 */
[----:B------:R-:W-:Y:S01]  /*34ab0*/  IADD3 R20, P5, PT, R20, R0, RZ ;  /* 0x0000000014147210 */ /* 0x000fe20007fbe0ff */
[----:B--2---:R-:W-:Y:S01]  /*34ac0*/  IMAD.MOV.U32 R8, RZ, RZ, R11 ;  /* 0x000000ffff087224 */ /* 0x004fe200078e000b */
[----:B------:R-:W-:Y:S01]  /*34ad0*/  MOV R9, R22 ;  /* 0x0000001600097202 */ /* 0x000fe20000000f00 */
[----:B-1----:R-:W2:Y:S04]  /*34ae0*/  LDL.LU R11, [R1+0x490] ;  /* 0x00049000010b7983 */ /* 0x002ea80000300800 */
[----:B------:R-:W2:Y:S04]  /*34af0*/  LDL.LU R25, [R1+0x498] ;  /* 0x0004980001197983 */ /* 0x000ea80000300800 */
[----:B------:R1:W-:Y:S04]  /*34b00*/  STL [R1+0xb74], R15 ;  /* 0x000b740f01007387 */ /* 0x0003e80000100800 */
[----:B------:R1:W-:Y:S02]  /*34b10*/  LDGSTS.E [R12+0x16d80], desc[UR8][R8.64], P0 ;  /* 0x16d80000080c7fae */ /* 0x0003e400081a1008 */
[----:B-1----:R-:W-:-:S02]  /*34b20*/  IMAD.MOV.U32 R8, RZ, RZ, R15 ;  /* 0x000000ffff087224 */ /* 0x002fc400078e000f */
[----:B---3--:R-:W-:-:S05]  /*34b30*/  IMAD.X R16, R16, 0x1, R4, P1 ;  /* 0x0000000110107824 */ /* 0x008fca00008e0604 */
[----:B------:R1:W-:Y:S01]  /*34b40*/  STL [R1+0xb70], R16 ;  /* 0x000b701001007387 */ /* 0x0003e20000100800 */
[----:B------:R-:W-:-:S03]  /*34b50*/  IADD3.X R21, PT, PT, R21, R4, RZ, P5, !PT ;  /* 0x0000000415157210 */ /* 0x000fc60002ffe4ff */
[----:B------:R-:W-:Y:S01]  /*34b60*/  STL [R1+0xb7c], R20 ;  /* 0x000b7c1401007387 */ /* 0x000fe20000100800 */
[----:B------:R-:W-:-:S03]  /*34b70*/  MOV R9, R16 ;  /* 0x0000001000097202 */ /* 0x000fc60000000f00 */
[----:B------:R-:W3:Y:S04]  /*34b80*/  LDL.LU R15, [R1+0x4a4] ;  /* 0x0004a400010f7983 */ /* 0x000ee80000300800 */
[----:B------:R4:W-:Y:S04]  /*34b90*/  STL [R1+0xb78], R21 ;  /* 0x000b781501007387 */ /* 0x0009e80000100800 */
[----:B-1----:R-:W3:Y:S04]  /*34ba0*/  LDL.LU R16, [R1+0x4ac] ;  /* 0x0004ac0001107983 */ /* 0x002ee80000300800 */
[----:B------:R-:W3:Y:S01]  /*34bb0*/  LDL.LU R23, [R1+0x4a0] ;  /* 0x0004a00001177983 */ /* 0x000ee20000300800 */
[----:B----4-:R-:W-:-:S03]  /*34bc0*/  IADD3 R14, P1, PT, R14, R0, RZ ;  /* 0x000000000e0e7210 */ /* 0x010fc60007f3e0ff */
[----:B------:R1:W-:Y:S01]  /*34bd0*/  LDGSTS.E [R12+0x17c00], desc[UR8][R8.64], P3 ;  /* 0x17c00000080c7fae */ /* 0x0003e200099a1008 */
[----:B------:R-:W-:Y:S02]  /*34be0*/  IADD3 R13, P5, PT, R13, R0, RZ ;  /* 0x000000000d0d7210 */ /* 0x000fe40007fbe0ff */
[----:B-1----:R-:W-:Y:S01]  /*34bf0*/  MOV R9, R21 ;  /* 0x0000001500097202 */ /* 0x002fe20000000f00 */
[----:B------:R-:W-:Y:S01]  /*34c00*/  IMAD.MOV.U32 R8, RZ, RZ, R20 ;  /* 0x000000ffff087224 */ /* 0x000fe200078e0014 */
[----:B------:R-:W4:Y:S04]  /*34c10*/  LDL.LU R21, [R1+0x4a8] ;  /* 0x0004a80001157983 */ /* 0x000f280000300800 */
[----:B------:R1:W-:Y:S04]  /*34c20*/  LDGSTS.E [R12+0x17c80], desc[UR8][R8.64], P4 ;  /* 0x17c80000080c7fae */ /* 0x0003e8000a1a1008 */
[----:B------:R1:W-:Y:S02]  /*34c30*/  STL [R1+0xb84], R14 ;  /* 0x000b840e01007387 */ /* 0x0003e40000100800 */
[----:B-1----:R-:W-:-:S02]  /*34c40*/  IMAD.MOV.U32 R8, RZ, RZ, R14 ;  /* 0x000000ffff087224 */ /* 0x002fc400078e000e */
[----:B------:R-:W-:-:S05]  /*34c50*/  IMAD.X R19, R19, 0x1, R4, P1 ;  /* 0x0000000113137824 */ /* 0x000fca00008e0604 */
[----:B------:R-:W-:Y:S01]  /*34c60*/  MOV R9, R19 ;  /* 0x0000001300097202 */ /* 0x000fe20000000f00 */
[----:B------:R1:W-:Y:S01]  /*34c70*/  STL [R1+0xb80], R19 ;  /* 0x000b801301007387 */ /* 0x0003e20000100800 */
[----:B------:R-:W-:-:S03]  /*34c80*/  IADD3.X R17, PT, PT, R17, R4, RZ, P5, !PT ;  /* 0x0000000411117210 */ /* 0x000fc60002ffe4ff */
[----:B------:R-:W-:Y:S04]  /*34c90*/  STL [R1+0xb8c], R13 ;  /* 0x000b8c0d01007387 */ /* 0x000fe80000100800 */
[----:B------:R-:W4:Y:S04]  /*34ca0*/  LDL.LU R14, [R1+0x594] ;  /* 0x00059400010e7983 */ /* 0x000f280000300800 */
[----:B------:R1:W-:Y:S04]  /*34cb0*/  STL [R1+0xb88], R17 ;  /* 0x000b881101007387 */ /* 0x0003e80000100800 */
[----:B------:R1:W-:Y:S04]  /*34cc0*/  LDGSTS.E [R12+0x17d00], desc[UR8][R8.64], P2 ;  /* 0x17d00000080c7fae */ /* 0x0003e800091a1008 */
[----:B-1----:R-:W4:Y:S01]  /*34cd0*/  LDL.LU R19, [R1+0x59c] ;  /* 0x00059c0001137983 */ /* 0x002f220000300800 */
[----:B------:R-:W-:-:S03]  /*34ce0*/  MOV R9, R17 ;  /* 0x0000001100097202 */ /* 0x000fc60000000f00 */
[----:B------:R-:W4:Y:S04]  /*34cf0*/  LDL.LU R17, [R1+0x590] ;  /* 0x0005900001117983 */ /* 0x000f280000300800 */
[----:B------:R-:W4:Y:S01]  /*34d00*/  LDL.LU R22, [R1+0x598] ;  /* 0x0005980001167983 */ /* 0x000f220000300800 */
[----:B------:R-:W-:Y:S01]  /*34d10*/  IMAD.MOV.U32 R8, RZ, RZ, R13 ;  /* 0x000000ffff087224 */ /* 0x000fe200078e000d */
[-C--:B------:R-:W-:Y:S02]  /*34d20*/  IADD3 R10, P1, PT, R10, R0.reuse, RZ ;  /* 0x000000000a0a7210 */ /* 0x080fe40007f3e0ff */
[----:B------:R-:W-:Y:S02]  /*34d30*/  IADD3 R24, P5, PT, R24, R0, RZ ;  /* 0x0000000018187210 */ /* 0x000fe40007fbe0ff */
[----:B------:R1:W-:Y:S02]  /*34d40*/  LDGSTS.E [R12+0x17d80], desc[UR8][R8.64], P0 ;  /* 0x17d80000080c7fae */ /* 0x0003e400081a1008 */
[----:B-1----:R-:W-:-:S02]  /*34d50*/  LOP3.LUT R8, R18, 0x70, RZ, 0x3c, !PT ;  /* 0x0000007012087812 */ /* 0x002fc400078e3cff */
[----:B------:R-:W4:Y:S02]  /*34d60*/  LDL.LU R18, [R1+0x5a4] ;  /* 0x0005a40001127983 */ /* 0x000f240000300800 */
[----:B------:R-:W-:Y:S02]  /*34d70*/  IADD3 R8, PT, PT, R8, UR7, RZ ;  /* 0x0000000708087c10 */ /* 0x000fe4000fffe0ff */
[----:B------:R1:W-:Y:S04]  /*34d80*/  STL [R1+0x494], R10 ;  /* 0x0004940a01007387 */ /* 0x0003e80000100800 */
[----:B------:R-:W4:Y:S04]  /*34d90*/  LDL.LU R9, [R1+0x5ac] ;  /* 0x0005ac0001097983 */ /* 0x000f280000300800 */
[----:B------:R-:W-:Y:S01]  /*34da0*/  STL [R1+0x49c], R24 ;  /* 0x00049c1801007387 */ /* 0x000fe20000100800 */
[----:B--2---:R-:W-:-:S02]  /*34db0*/  IMAD.X R11, R11, 0x1, R4, P1 ;  /* 0x000000010b0b7824 */ /* 0x004fc400008e0604 */
[----:B------:R-:W-:-:S03]  /*34dc0*/  IMAD.X R25, R25, 0x1, R4, P5 ;  /* 0x0000000119197824 */ /* 0x000fc600028e0604 */
[----:B------:R2:W-:Y:S04]  /*34dd0*/  STL [R1+0x490], R11 ;  /* 0x0004900b01007387 */ /* 0x0005e80000100800 */
[----:B------:R-:W4:Y:S04]  /*34de0*/  LDL.LU R20, [R1+0x5a0] ;  /* 0x0005a00001147983 */ /* 0x000f280000300800 */
[----:B------:R-:W4:Y:S04]  /*34df0*/  LDL.LU R13, [R1+0x5a8] ;  /* 0x0005a800010d7983 */ /* 0x000f280000300800 */
[----:B------:R1:W-:Y:S04]  /*34e00*/  LDGSTS.E [R8+0x10e00], desc[UR8][R10.64], P3 ;  /* 0x10e000000a087fae */ /* 0x0003e800099a1008 */
[----:B------:R-:W-:Y:S01]  /*34e10*/  STL [R1+0x498], R25 ;  /* 0x0004981901007387 */ /* 0x000fe20000100800 */
[----:B-1----:R-:W-:Y:S01]  /*34e20*/  MOV R10, R24 ;  /* 0x00000018000a7202 */ /* 0x002fe20000000f00 */
[----:B--2---:R-:W-:-:S05]  /*34e30*/  IMAD.MOV.U32 R11, RZ, RZ, R25 ;  /* 0x000000ffff0b7224 */ /* 0x004fca00078e0019 */
[----:B------:R1:W-:Y:S01]  /*34e40*/  LDGSTS.E [R8+0x10e80], desc[UR8][R10.64], P4 ;  /* 0x10e800000a087fae */ /* 0x0003e2000a1a1008 */
[-C--:B---3--:R-:W-:Y:S02]  /*34e50*/  IADD3 R15, P1, PT, R15, R0.reuse, RZ ;  /* 0x000000000f0f7210 */ /* 0x088fe40007f3e0ff */
[----:B------:R-:W-:Y:S02]  /*34e60*/  IADD3 R16, P5, PT, R16, R0, RZ ;  /* 0x0000000010107210 */ /* 0x000fe40007fbe0ff */
[----:B------:R-:W-:Y:S01]  /*34e70*/  IADD3.X R23, PT, PT, R23, R4, RZ, P1, !PT ;  /* 0x0000000417177210 */ /* 0x000fe20000ffe4ff */
[----:B------:R2:W-:Y:S01]  /*34e80*/  STL [R1+0x4a4], R15 ;  /* 0x0004a40f01007387 */ /* 0x0005e20000100800 */
[----:B-1----:R-:W-:-:S03]  /*34e90*/  MOV R10, R15 ;  /* 0x0000000f000a7202 */ /* 0x002fc60000000f00 */
[----:B------:R-:W-:Y:S01]  /*34ea0*/  IMAD.MOV.U32 R11, RZ, RZ, R23 ;  /* 0x000000ffff0b7224 */ /* 0x000fe200078e0017 */
[----:B------:R-:W-:Y:S04]  /*34eb0*/  STL [R1+0x4a0], R23 ;  /* 0x0004a01701007387 */ /* 0x000fe80000100800 */
[----:B------:R1:W-:Y:S04]  /*34ec0*/  STL [R1+0x4ac], R16 ;  /* 0x0004ac1001007387 */ /* 0x0003e80000100800 */
[----:B--2---:R-:W2:Y:S01]  /*34ed0*/  LDL.LU R15, [R1+0x694] ;  /* 0x00069400010f7983 */ /* 0x004ea20000300800 */
[----:B----4-:R-:W-:-:S03]  /*34ee0*/  IMAD.X R21, R21, 0x1, R4, P5 ;  /* 0x0000000115157824 */ /* 0x010fc600028e0604 */
[----:B------:R3:W-:Y:S04]  /*34ef0*/  LDGSTS.E [R8+0x10f00], desc[UR8][R10.64], P2 ;  /* 0x10f000000a087fae */ /* 0x0007e800091a1008 */
[----:B------:R4:W-:Y:S04]  /*34f00*/  STL [R1+0x4a8], R21 ;  /* 0x0004a81501007387 */ /* 0x0009e80000100800 */
[----:B------:R-:W2:Y:S01]  /*34f10*/  LDL.LU R12, [R1+0x69c] ;  /* 0x00069c00010c7983 */ /* 0x000ea20000300800 */
[----:B---3--:R-:W-:-:S03]  /*34f20*/  MOV R10, R16 ;  /* 0x00000010000a7202 */ /* 0x008fc60000000f00 */
[----:B-1----:R-:W3:Y:S01]  /*34f30*/  LDL.LU R16, [R1+0x690] ;  /* 0x0006900001107983 */ /* 0x002ee20000300800 */
[----:B------:R-:W-:-:S03]  /*34f40*/  IMAD.MOV.U32 R11, RZ, RZ, R21 ;  /* 0x000000ffff0b7224 */ /* 0x000fc600078e0015 */
[----:B----4-:R-:W4:Y:S04]  /*34f50*/  LDL.LU R21, [R1+0x698] ;  /* 0x0006980001157983 */ /* 0x010f280000300800 */
[----:B------:R1:W-:Y:S01]  /*34f60*/  LDGSTS.E [R8+0x10f80], desc[UR8][R10.64], P0 ;  /* 0x10f800000a087fae */ /* 0x0003e200081a1008 */
[----:B------:R-:W-:-:S04]  /*34f70*/  IADD3 R14, P1, PT, R14, R0, RZ ;  /* 0x000000000e0e7210 */ /* 0x000fc80007f3e0ff */
[----:B-1----:R-:W-:Y:S01]  /*34f80*/  MOV R10, R14 ;  /* 0x0000000e000a7202 */ /* 0x002fe20000000f00 */
[----:B------:R1:W-:Y:S01]  /*34f90*/  STL [R1+0x594], R14 ;  /* 0x0005940e01007387 */ /* 0x0003e20000100800 */
[----:B------:R-:W-:Y:S02]  /*34fa0*/  IADD3 R19, P5, PT, R19, R0, RZ ;  /* 0x0000000013137210 */ /* 0x000fe40007fbe0ff */
[----:B------:R-:W-:-:S03]  /*34fb0*/  IADD3.X R17, PT, PT, R17, R4, RZ, P1, !PT ;  /* 0x0000000411117210 */ /* 0x000fc60000ffe4ff */
[----:B------:R-:W-:Y:S02]  /*34fc0*/  IMAD.X R22, R22, 0x1, R4, P5 ;  /* 0x0000000116167824 */ /* 0x000fe400028e0604 */
[----:B------:R1:W-:Y:S01]  /*34fd0*/  STL [R1+0x590], R17 ;  /* 0x0005901101007387 */ /* 0x0003e20000100800 */
[----:B------:R-:W-:-:S03]  /*34fe0*/  IMAD.MOV.U32 R11, RZ, RZ, R17 ;  /* 0x000000ffff0b7224 */ /* 0x000fc600078e0011 */
[----:B------:R-:W-:Y:S04]  /*34ff0*/  STL [R1+0x59c], R19 ;  /* 0x00059c1301007387 */ /* 0x000fe80000100800 */
[----:B-1----:R-:W4:Y:S04]  /*35000*/  LDL.LU R14, [R1+0x6a4] ;  /* 0x0006a400010e7983 */ /* 0x002f280000300800 */
[----:B------:R1:W-:Y:S04]  /*35010*/  STL [R1+0x598], R22 ;  /* 0x0005981601007387 */ /* 0x0003e80000100800 */
[----:B------:R1:W-:Y:S04]  /*35020*/  LDGSTS.E [R8+0x11e00], desc[UR8][R10.64], P3 ;  /* 0x11e000000a087fae */ /* 0x0003e800099a1008 */
[----:B------:R-:W4:Y:S01]  /*35030*/  LDL.LU R17, [R1+0x6ac] ;  /* 0x0006ac0001117983 */ /* 0x000f220000300800 */
[----:B-1----:R-:W-:-:S03]  /*35040*/  IMAD.MOV.U32 R11, RZ, RZ, R22 ;  /* 0x000000ffff0b7224 */ /* 0x002fc600078e0016 */
[----:B------:R-:W4:Y:S01]  /*35050*/  LDL.LU R22, [R1+0x6a0] ;  /* 0x0006a00001167983 */ /* 0x000f220000300800 */
[----:B------:R-:W-:-:S03]  /*35060*/  MOV R10, R19 ;  /* 0x00000013000a7202 */ /* 0x000fc60000000f00 */
[----:B------:R-:W4:Y:S01]  /*35070*/  LDL.LU R19, [R1+0x6a8] ;  /* 0x0006a80001137983 */ /* 0x000f220000300800 */
[-C--:B------:R-:W-:Y:S02]  /*35080*/  IADD3 R18, P1, PT, R18, R0.reuse, RZ ;  /* 0x0000000012127210 */ /* 0x080fe40007f3e0ff */
[----:B------:R-:W-:Y:S01]  /*35090*/  IADD3 R9, P5, PT, R9, R0, RZ ;  /* 0x0000000009097210 */ /* 0x000fe20007fbe0ff */
[----:B------:R1:W-:Y:S04]  /*350a0*/  LDGSTS.E [R8+0x11e80], desc[UR8][R10.64], P4 ;  /* 0x11e800000a087fae */ /* 0x0003e8000a1a1008 */
[----:B------:R1:W-:Y:S02]  /*350b0*/  STL [R1+0x5a4], R18 ;  /* 0x0005a41201007387 */ /* 0x0003e40000100800 */
[----:B-1----:R-:W-:-:S02]  /*350c0*/  MOV R10, R18 ;  /* 0x00000012000a7202 */ /* 0x002fc40000000f00 */
[----:B------:R-:W-:Y:S01]  /*350d0*/  IADD3.X R20, PT, PT, R20, R4, RZ, P1, !PT ;  /* 0x0000000414147210 */ /* 0x000fe20000ffe4ff */
[----:B------:R-:W-:-:S04]  /*350e0*/  IMAD.X R13, R13, 0x1, R4, P5 ;  /* 0x000000010d0d7824 */ /* 0x000fc800028e0604 */
[----:B------:R1:W-:Y:S04]  /*350f0*/  STL [R1+0x5a0], R20 ;  /* 0x0005a01401007387 */ /* 0x0003e80000100800 */
[----:B------:R1:W-:Y:S01]  /*35100*/  STL [R1+0x5ac], R9 ;  /* 0x0005ac0901007387 */ /* 0x0003e20000100800 */
[----:B------:R-:W-:-:S03]  /*35110*/  IMAD.MOV.U32 R11, RZ, RZ, R20 ;  /* 0x000000ffff0b7224 */ /* 0x000fc600078e0014 */
[----:B------:R-:W4:Y:S04]  /*35120*/  LDL.LU R18, [R1+0x794] ;  /* 0x0007940001127983 */ /* 0x000f280000300800 */
[----:B------:R1:W-:Y:S04]  /*35130*/  STL [R1+0x5a8], R13 ;  /* 0x0005a80d01007387 */ /* 0x0003e80000100800 */
[----:B------:R-:W4:Y:S04]  /*35140*/  LDL.LU R23, [R1+0x79c] ;  /* 0x00079c0001177983 */ /* 0x000f280000300800 */
[----:B-1----:R-:W4:Y:S04]  /*35150*/  LDL.LU R20, [R1+0x790] ;  /* 0x0007900001147983 */ /* 0x002f280000300800 */
[----:B------:R-:W4:Y:S04]  /*35160*/  LDL.LU R24, [R1+0x798] ;  /* 0x0007980001187983 */ /* 0x000f280000300800 */
[----:B------:R1:W-:Y:S02]  /*35170*/  LDGSTS.E [R8+0x11f00], desc[UR8][R10.64], P2 ;  /* 0x11f000000a087fae */ /* 0x0003e400091a1008 */
[----:B-1----:R-:W-:Y:S01]  /*35180*/  MOV R10, R9 ;  /* 0x00000009000a7202 */ /* 0x002fe20000000f00 */
[----:B------:R-:W-:Y:S01]  /*35190*/  IMAD.MOV.U32 R11, RZ, RZ, R13 ;  /* 0x000000ffff0b7224 */ /* 0x000fe200078e000d */
[----:B------:R-:W4:Y:S04]  /*351a0*/  LDL.LU R9, [R1+0x7a4] ;  /* 0x0007a40001097983 */ /* 0x000f280000300800 */
[----:B------:R-:W4:Y:S04]  /*351b0*/  LDL.LU R13, [R1+0x7ac] ;  /* 0x0007ac00010d7983 */ /* 0x000f280000300800 */
[----:B------:R1:W-:Y:S01]  /*351c0*/  LDGSTS.E [R8+0x11f80], desc[UR8][R10.64], P0 ;  /* 0x11f800000a087fae */ /* 0x0003e200081a1008 */
[----:B--2---:R-:W-:-:S05]  /*351d0*/  IADD3 R15, P1, PT, R15, R0, RZ ;  /* 0x000000000f0f7210 */ /* 0x004fca0007f3e0ff */
[----:B------:R2:W-:Y:S01]  /*351e0*/  STL [R1+0x694], R15 ;  /* 0x0006940f01007387 */ /* 0x0005e20000100800 */
[----:B-1----:R-:W-:Y:S02]  /*351f0*/  MOV R10, R15 ;  /* 0x0000000f000a7202 */ /* 0x002fe40000000f00 */
[----:B------:R-:W-:Y:S02]  /*35200*/  IADD3 R12, P5, PT, R12, R0, RZ ;  /* 0x000000000c0c7210 */ /* 0x000fe40007fbe0ff */
[----:B---3--:R-:W-:-:S03]  /*35210*/  IADD3.X R16, PT, PT, R16, R4, RZ, P1, !PT ;  /* 0x0000000410107210 */ /* 0x008fc60000ffe4ff */
[----:B----4-:R-:W-:Y:S02]  /*35220*/  IMAD.X R21, R21, 0x1, R4, P5 ;  /* 0x0000000115157824 */ /* 0x010fe400028e0604 */
[----:B------:R1:W-:Y:S04]  /*35230*/  STL [R1+0x690], R16 ;  /* 0x0006901001007387 */ /* 0x0003e80000100800 */
[----:B------:R-:W-:Y:S04]  /*35240*/  STL [R1+0x69c], R12 ;  /* 0x00069c0c01007387 */ /* 0x000fe80000100800 */
[----:B--2---:R-:W2:Y:S01]  /*35250*/  LDL.LU R15, [R1+0x7a0] ;  /* 0x0007a000010f7983 */ /* 0x004ea20000300800 */
[----:B------:R-:W-:-:S03]  /*35260*/  IMAD.MOV.U32 R11, RZ, RZ, R16 ;  /* 0x000000ffff0b7224 */ /* 0x000fc600078e0010 */
[----:B------:R3:W-:Y:S04]  /*35270*/  STL [R1+0x698], R21 ;  /* 0x0006981501007387 */ /* 0x0007e80000100800 */
[----:B-1----:R-:W4:Y:S04]  /*35280*/  LDL.LU R16, [R1+0x7a8] ;  /* 0x0007a80001107983 */ /* 0x002f280000300800 */
[----:B------:R1:W-:Y:S02]  /*35290*/  LDGSTS.E [R8+0x12e00], desc[UR8][R10.64], P3 ;  /* 0x12e000000a087fae */ /* 0x0003e400099a1008 */
[----:B-1----:R-:W-:Y:S01]  /*352a0*/  MOV R10, R12 ;  /* 0x0000000c000a7202 */ /* 0x002fe20000000f00 */
[----:B------:R-:W-:-:S02]  /*352b0*/  IMAD.MOV.U32 R11, RZ, RZ, R21 ;  /* 0x000000ffff0b7224 */ /* 0x000fc400078e0015 */
[----:B---3--:R-:W3:Y:S04]  /*352c0*/  LDL.LU R21, [R1+0x894] ;  /* 0x0008940001157983 */ /* 0x008ee80000300800 */
[----:B------:R-:W3:Y:S04]  /*352d0*/  LDL.LU R12, [R1+0x89c] ;  /* 0x00089c00010c7983 */ /* 0x000ee80000300800 */
[----:B------:R1:W-:Y:S01]  /*352e0*/  LDGSTS.E [R8+0x12e80], desc[UR8][R10.64], P4 ;  /* 0x12e800000a087fae */ /* 0x0003e2000a1a1008 */
[----:B------:R-:W-:-:S05]  /*352f0*/  IADD3 R14, P1, PT, R14, R0, RZ ;  /* 0x000000000e0e7210 */ /* 0x000fca0007f3e0ff */
[----:B------:R-:W-:Y:S01]  /*35300*/  STL [R1+0x6a4], R14 ;  /* 0x0006a40e01007387 */ /* 0x000fe20000100800 */
[----:B------:R-:W-:Y:S02]  /*35310*/  IADD3 R17, P5, PT, R17, R0, RZ ;  /* 0x0000000011117210 */ /* 0x000fe40007fbe0ff */
[----:B------:R-:W-:-:S05]  /*35320*/  IADD3.X R22, PT, PT, R22, R4, RZ, P1, !PT ;  /* 0x0000000416167210 */ /* 0x000fca0000ffe4ff */
[----:B------:R1:W-:Y:S02]  /*35330*/  STL [R1+0x6a0], R22 ;  /* 0x0006a01601007387 */ /* 0x0003e40000100800 */
[----:B-1----:R-:W-:Y:S02]  /*35340*/  IMAD.MOV.U32 R11, RZ, RZ, R22 ;  /* 0x000000ffff0b7224 */ /* 0x002fe400078e0016 */
[----:B------:R-:W-:Y:S01]  /*35350*/  IMAD.X R19, R19, 0x1, R4, P5 ;  /* 0x0000000113137824 */ /* 0x000fe200028e0604 */
[----:B------:R-:W-:Y:S01]  /*35360*/  STL [R1+0x6ac], R17 ;  /* 0x0006ac1101007387 */ /* 0x000fe20000100800 */
[----:B------:R-:W-:-:S03]  /*35370*/  MOV R10, R14 ;  /* 0x0000000e000a7202 */ /* 0x000fc60000000f00 */
[----:B------:R-:W3:Y:S04]  /*35380*/  LDL.LU R22, [R1+0x890] ;  /* 0x0008900001167983 */ /* 0x000ee80000300800 */
[----:B------:R1:W-:Y:S04]  /*35390*/  STL [R1+0x6a8], R19 ;  /* 0x0006a81301007387 */ /* 0x0003e80000100800 */
[----:B------:R-:W3:Y:S04]  /*353a0*/  LDL.LU R14, [R1+0x898] ;  /* 0x00089800010e7983 */ /* 0x000ee80000300800 */
[----:B------:R1:W-:Y:S01]  /*353b0*/  LDGSTS.E [R8+0x12f00], desc[UR8][R10.64], P2 ;  /* 0x12f000000a087fae */ /* 0x0003e200091a1008 */
[-C--:B------:R-:W-:Y:S01]  /*353c0*/  IADD3 R18, P1, PT, R18, R0.reuse, RZ ;  /* 0x0000000012127210 */ /* 0x080fe20007f3e0ff */
[----:B-1----:R-:W-:Y:S01]  /*353d0*/  IMAD.MOV.U32 R11, RZ, RZ, R19 ;  /* 0x000000ffff0b7224 */ /* 0x002fe200078e0013 */
[----:B------:R-:W-:Y:S01]  /*353e0*/  MOV R10, R17 ;  /* 0x00000011000a7202 */ /* 0x000fe20000000f00 */
[----:B------:R-:W3:Y:S04]  /*353f0*/  LDL.LU R19, [R1+0x8a4] ;  /* 0x0008a40001137983 */ /* 0x000ee80000300800 */
[----:B------:R-:W3:Y:S01]  /*35400*/  LDL.LU R17, [R1+0x8ac] ;  /* 0x0008ac0001117983 */ /* 0x000ee20000300800 */
[----:B------:R-:W-:-:S02]  /*35410*/  IADD3 R23, P5, PT, R23, R0, RZ ;  /* 0x0000000017177210 */ /* 0x000fc40007fbe0ff */
[----:B------:R-:W-:Y:S01]  /*35420*/  IADD3.X R20, PT, PT, R20, R4, RZ, P1, !PT ;  /* 0x0000000414147210 */ /* 0x000fe20000ffe4ff */
[----:B------:R-:W-:Y:S02]  /*35430*/  STL [R1+0x794], R18 ;  /* 0x0007941201007387 */ /* 0x000fe40000100800 */
[----:B------:R-:W-:Y:S02]  /*35440*/  IMAD.X R24, R24, 0x1, R4, P5 ;  /* 0x0000000118187824 */ /* 0x000fe400028e0604 */
[----:B------:R1:W-:Y:S04]  /*35450*/  LDGSTS.E [R8+0x12f80], desc[UR8][R10.64], P0 ;  /* 0x12f800000a087fae */ /* 0x0003e800081a1008 */
[----:B------:R1:W-:Y:S04]  /*35460*/  STL [R1+0x790], R20 ;  /* 0x0007901401007387 */ /* 0x0003e80000100800 */
[----:B------:R-:W-:Y:S01]  /*35470*/  STL [R1+0x79c], R23 ;  /* 0x00079c1701007387 */ /* 0x000fe20000100800 */
[----:B-1----:R-:W-:Y:S01]  /*35480*/  MOV R10, R18 ;  /* 0x00000012000a7202 */ /* 0x002fe20000000f00 */
[----:B------:R-:W-:-:S02]  /*35490*/  IMAD.MOV.U32 R11, RZ, RZ, R20 ;  /* 0x000000ffff0b7224 */ /* 0x000fc400078e0014 */
[----:B------:R-:W3:Y:S01]  /*354a0*/  LDL.LU R20, [R1+0x8a0] ;  /* 0x0008a00001147983 */ /* 0x000ee20000300800 */
[----:B------:R-:W-:-:S03]  /*354b0*/  IADD3 R9, P1, PT, R9, R0, RZ ;  /* 0x0000000009097210 */ /* 0x000fc60007f3e0ff */
[----:B------:R-:W-:Y:S04]  /*354c0*/  STL [R1+0x798], R24 ;  /* 0x0007981801007387 */ /* 0x000fe80000100800 */
[----:B------:R-:W3:Y:S01]  /*354d0*/  LDL.LU R18, [R1+0x8a8] ;  /* 0x0008a80001127983 */ /* 0x000ee20000300800 */
[----:B------:R-:W-:-:S03]  /*354e0*/  IADD3 R13, P5, PT, R13, R0, RZ ;  /* 0x000000000d0d7210 */ /* 0x000fc60007fbe0ff */
[----:B------:R1:W-:Y:S04]  /*354f0*/  LDGSTS.E [R8+0x13e00], desc[UR8][R10.64], P3 ;  /* 0x13e000000a087fae */ /* 0x0003e800099a1008 */
[----:B------:R-:W-:Y:S01]  /*35500*/  STL [R1+0x7a4], R9 ;  /* 0x0007a40901007387 */ /* 0x000fe20000100800 */
[----:B-1----:R-:W-:Y:S01]  /*35510*/  MOV R10, R23 ;  /* 0x00000017000a7202 */ /* 0x002fe20000000f00 */
[----:B------:R-:W-:-:S05]  /*35520*/  IMAD.MOV.U32 R11, RZ, RZ, R24 ;  /* 0x000000ffff0b7224 */ /* 0x000fca00078e0018 */
[----:B------:R1:W-:Y:S02]  /*35530*/  LDGSTS.E [R8+0x13e80], desc[UR8][R10.64], P4 ;  /* 0x13e800000a087fae */ /* 0x0003e4000a1a1008 */
[----:B-1----:R-:W-:Y:S02]  /*35540*/  MOV R10, R9 ;  /* 0x00000009000a7202 */ /* 0x002fe40000000f00 */
[----:B--2---:R-:W-:-:S05]  /*35550*/  IADD3.X R15, PT, PT, R15, R4, RZ, P1, !PT ;  /* 0x000000040f0f7210 */ /* 0x004fca0000ffe4ff */
[----:B------:R-:W-:Y:S01]  /*35560*/  IMAD.MOV.U32 R11, RZ, RZ, R15 ;  /* 0x000000ffff0b7224 */ /* 0x000fe200078e000f */
[----:B------:R1:W-:Y:S01]  /*35570*/  STL [R1+0x7a0], R15 ;  /* 0x0007a00f01007387 */ /* 0x0003e20000100800 */
[----:B----4-:R-:W-:-:S03]  /*35580*/  IMAD.X R16, R16, 0x1, R4, P5 ;  /* 0x0000000110107824 */ /* 0x010fc600028e0604 */
[----:B------:R-:W-:Y:S04]  /*35590*/  STL [R1+0x7ac], R13 ;  /* 0x0007ac0d01007387 */ /* 0x000fe80000100800 */
[----:B------:R2:W-:Y:S04]  /*355a0*/  LDGSTS.E [R8+0x13f00], desc[UR8][R10.64], P2 ;  /* 0x13f000000a087fae */ /* 0x0005e800091a1008 */
[----:B-1----:R-:W4:Y:S04]  /*355b0*/  LDL.LU R15, [R1+0x994] ;  /* 0x00099400010f7983 */ /* 0x002f280000300800 */
[----:B------:R1:W-:Y:S04]  /*355c0*/  STL [R1+0x7a8], R16 ;  /* 0x0007a81001007387 */ /* 0x0003e80000100800 */
[----:B------:R-:W4:Y:S01]  /*355d0*/  LDL.LU R9, [R1+0x99c] ;  /* 0x00099c0001097983 */ /* 0x000f220000300800 */
[----:B--2---:R-:W-:Y:S01]  /*355e0*/  IMAD.MOV.U32 R11, RZ, RZ, R16 ;  /* 0x000000ffff0b7224 */ /* 0x004fe200078e0010 */
[----:B---3--:R-:W-:-:S02]  /*355f0*/  IADD3 R21, P1, PT, R21, R0, RZ ;  /* 0x0000000015157210 */ /* 0x008fc40007f3e0ff */
[----:B-1----:R-:W2:Y:S01]  /*35600*/  LDL.LU R16, [R1+0x990] ;  /* 0x0009900001107983 */ /* 0x002ea20000300800 */
[----:B------:R-:W-:Y:S02]  /*35610*/  MOV R10, R13 ;  /* 0x0000000d000a7202 */ /* 0x000fe40000000f00 */
[----:B------:R-:W-:Y:S01]  /*35620*/  IADD3 R12, P5, PT, R12, R0, RZ ;  /* 0x000000000c0c7210 */ /* 0x000fe20007fbe0ff */
[----:B------:R-:W3:Y:S04]  /*35630*/  LDL.LU R13, [R1+0x998] ;  /* 0x00099800010d7983 */ /* 0x000ee80000300800 */
[----:B------:R1:W-:Y:S04]  /*35640*/  LDGSTS.E [R8+0x13f80], desc[UR8][R10.64], P0 ;  /* 0x13f800000a087fae */ /* 0x0003e800081a1008 */
[----:B------:R-:W-:Y:S01]  /*35650*/  STL [R1+0x894], R21 ;  /* 0x0008941501007387 */ /* 0x000fe20000100800 */
[----:B-1----:R-:W-:-:S02]  /*35660*/  MOV R10, R21 ;  /* 0x00000015000a7202 */ /* 0x002fc40000000f00 */
[----:B------:R-:W-:-:S05]  /*35670*/  IADD3.X R22, PT, PT, R22, R4, RZ, P1, !PT ;  /* 0x0000000416167210 */ /* 0x000fca0000ffe4ff */
[----:B------:R-:W-:Y:S02]  /*35680*/  IMAD.MOV.U32 R11, RZ, RZ, R22 ;  /* 0x000000ffff0b7224 */ /* 0x000fe400078e0016 */
[----:B------:R-:W-:Y:S01]  /*35690*/  IMAD.X R14, R14, 0x1, R4, P5 ;  /* 0x000000010e0e7824 */ /* 0x000fe200028e0604 */
[----:B------:R-:W-:Y:S04]  /*356a0*/  STL [R1+0x890], R22 ;  /* 0x0008901601007387 */ /* 0x000fe80000100800 */
[----:B------:R-:W-:Y:S04]  /*356b0*/  STL [R1+0x89c], R12 ;  /* 0x00089c0c01007387 */ /* 0x000fe80000100800 */
[----:B------:R1:W-:Y:S04]  /*356c0*/  LDGSTS.E [R8+0x14e00], desc[UR8][R10.64], P3 ;  /* 0x14e000000a087fae */ /* 0x0003e800099a1008 */
[----:B------:R1:W-:Y:S02]  /*356d0*/  STL [R1+0x898], R14 ;  /* 0x0008980e01007387 */ /* 0x0003e40000100800 */
[----:B-1----:R-:W-:Y:S01]  /*356e0*/  IMAD.MOV.U32 R11, RZ, RZ, R14 ;  /* 0x000000ffff0b7224 */ /* 0x002fe200078e000e */
[----:B------:R-:W-:Y:S01]  /*356f0*/  MOV R10, R12 ;  /* 0x0000000c000a7202 */ /* 0x000fe20000000f00 */
[----:B------:R-:W3:Y:S04]  /*35700*/  LDL.LU R14, [R1+0x9a0] ;  /* 0x0009a000010e7983 */ /* 0x000ee80000300800 */
[----:B------:R-:W3:Y:S04]  /*35710*/  LDL.LU R12, [R1+0x9a4] ;  /* 0x0009a400010c7983 */ /* 0x000ee80000300800 */
[----:B------:R-:W3:Y:S04]  /*35720*/  LDL.LU R28, [R1+0x9a8] ;  /* 0x0009a800011c7983 */ /* 0x000ee80000300800 */
[----:B------:R-:W3:Y:S01]  /*35730*/  LDL.LU R27, [R1+0x9ac] ;  /* 0x0009ac00011b7983 */ /* 0x000ee20000300800 */
[----:B------:R-:W-:-:S02]  /*35740*/  IADD3 R19, P1, PT, R19, R0, RZ ;  /* 0x0000000013137210 */ /* 0x000fc40007f3e0ff */
[----:B------:R-:W-:Y:S01]  /*35750*/  IADD3 R17, P5, PT, R17, R0, RZ ;  /* 0x0000000011117210 */ /* 0x000fe20007fbe0ff */
[----:B------:R1:W-:Y:S04]  /*35760*/  LDGSTS.E [R8+0x14e80], desc[UR8][R10.64], P4 ;  /* 0x14e800000a087fae */ /* 0x0003e8000a1a1008 */
[----:B------:R1:W-:Y:S01]  /*35770*/  STL [R1+0x8a4], R19 ;  /* 0x0008a41301007387 */ /* 0x0003e20000100800 */
[----:B------:R-:W-:-:S05]  /*35780*/  IADD3.X R20, PT, PT, R20, R4, RZ, P1, !PT ;  /* 0x0000000414147210 */ /* 0x000fca0000ffe4ff */
[----:B------:R1:W-:Y:S01]  /*35790*/  STL [R1+0x8a0], R20 ;  /* 0x0008a01401007387 */ /* 0x0003e20000100800 */
[----:B------:R-:W-:-:S03]  /*357a0*/  IMAD.X R18, R18, 0x1, R4, P5 ;  /* 0x0000000112127824 */ /* 0x000fc600028e0604 */
[----:B------:R-:W-:Y:S04]  /*357b0*/  STL [R1+0x8ac], R17 ;  /* 0x0008ac1101007387 */ /* 0x000fe80000100800 */
[----:B------:R1:W-:Y:S04]  /*357c0*/  STL [R1+0x8a8], R18 ;  /* 0x0008a81201007387 */ /* 0x0003e80000100800 */
[----:B------:R-:W3:Y:S04]  /*357d0*/  LDL.LU R26, [R1+0xa90] ;  /* 0x000a9000011a7983 */ /* 0x000ee80000300800 */
[----:B------:R-:W3:Y:S04]  /*357e0*/  LDL.LU R25, [R1+0xa94] ;  /* 0x000a940001197983 */ /* 0x000ee80000300800 */
[----:B------:R-:W3:Y:S04]  /*357f0*/  LDL.LU R24, [R1+0xa98] ;  /* 0x000a980001187983 */ /* 0x000ee80000300800 */
[----:B------:R-:W3:Y:S01]  /*35800*/  LDL.LU R23, [R1+0xa9c] ;  /* 0x000a9c0001177983 */ /* 0x000ee20000300800 */
[----:B-1----:R-:W-:-:S03]  /*35810*/  MOV R10, R19 ;  /* 0x00000013000a7202 */ /* 0x002fc60000000f00 */
[----:B------:R-:W3:Y:S01]  /*35820*/  LDL.LU R21, [R1+0xaa4] ;  /* 0x000aa40001157983 */ /* 0x000ee20000300800 */
[----:B------:R-:W-:-:S03]  /*35830*/  IMAD.MOV.U32 R11, RZ, RZ, R20 ;  /* 0x000000ffff0b7224 */ /* 0x000fc600078e0014 */
[----:B------:R-:W3:Y:S04]  /*35840*/  LDL.LU R19, [R1+0xaac] ;  /* 0x000aac0001137983 */ /* 0x000ee80000300800 */
[----:B------:R1:W-:Y:S01]  /*35850*/  LDGSTS.E [R8+0x14f00], desc[UR8][R10.64], P2 ;  /* 0x14f000000a087fae */ /* 0x0003e200091a1008 */
[----:B----4-:R-:W-:-:S05]  /*35860*/  IADD3 R15, P1, PT, R15, R0, RZ ;  /* 0x000000000f0f7210 */ /* 0x010fca0007f3e0ff */
[----:B------:R-:W-:Y:S01]  /*35870*/  STL [R1+0x994], R15 ;  /* 0x0009940f01007387 */ /* 0x000fe20000100800 */
[----:B------:R-:W-:Y:S02]  /*35880*/  IADD3 R9, P5, PT, R9, R0, RZ ;  /* 0x0000000009097210 */ /* 0x000fe40007fbe0ff */
[----:B--2---:R-:W-:-:S05]  /*35890*/  IADD3.X R16, PT, PT, R16, R4, RZ, P1, !PT ;  /* 0x0000000410107210 */ /* 0x004fca0000ffe4ff */
[----:B------:R2:W-:Y:S01]  /*358a0*/  STL [R1+0x990], R16 ;  /* 0x0009901001007387 */ /* 0x0005e20000100800 */
[----:B---3--:R-:W-:-:S03]  /*358b0*/  IMAD.X R13, R13, 0x1, R4, P5 ;  /* 0x000000010d0d7824 */ /* 0x008fc600028e0604 */
[----:B------:R-:W-:Y:S04]  /*358c0*/  STL [R1+0x99c], R9 ;  /* 0x00099c0901007387 */ /* 0x000fe80000100800 */
[----:B------:R-:W3:Y:S01]  /*358d0*/  LDL.LU R22, [R1+0xaa0] ;  /* 0x000aa00001167983 */ /* 0x000ee20000300800 */
[----:B-1----:R-:W-:Y:S01]  /*358e0*/  MOV R10, R17 ;  /* 0x00000011000a7202 */ /* 0x002fe20000000f00 */
[----:B------:R-:W-:Y:S02]  /*358f0*/  IMAD.MOV.U32 R11, RZ, RZ, R18 ;  /* 0x000000ffff0b7224 */ /* 0x000fe400078e0012 */
[----:B------:R1:W-:Y:S04]  /*35900*/  STL [R1+0x998], R13 ;  /* 0x0009980d01007387 */ /* 0x0003e80000100800 */
[----:B------:R-:W4:Y:S04]  /*35910*/  LDL.LU R20, [R1+0xaa8] ;  /* 0x000aa80001147983 */ /* 0x000f280000300800 */
[----:B------:R-:W4:Y:S04]  /*35920*/  LDL.LU R18, [R1+0xb90] ;  /* 0x000b900001127983 */ /* 0x000f280000300800 */
[----:B------:R-:W4:Y:S04]  /*35930*/  LDL.LU R17, [R1+0xb94] ;  /* 0x000b940001117983 */ /* 0x000f280000300800 */
[----:B------:R1:W-:Y:S02]  /*35940*/  LDGSTS.E [R8+0x14f80], desc[UR8][R10.64], P0 ;  /* 0x14f800000a087fae */ /* 0x0003e400081a1008 */
[----:B-1----:R-:W-:Y:S01]  /*35950*/  MOV R10, R15 ;  /* 0x0000000f000a7202 */ /* 0x002fe20000000f00 */
[----:B------:R-:W-:-:S02]  /*35960*/  IMAD.MOV.U32 R11, RZ, RZ, R16 ;  /* 0x000000ffff0b7224 */ /* 0x000fc400078e0010 */
[----:B--2---:R-:W2:Y:S04]  /*35970*/  LDL.LU R16, [R1+0xb98] ;  /* 0x000b980001107983 */ /* 0x004ea80000300800 */
[----:B------:R-:W2:Y:S04]  /*35980*/  LDL.LU R15, [R1+0xb9c] ;  /* 0x000b9c00010f7983 */ /* 0x000ea80000300800 */
[----:B------:R1:W-:Y:S02]  /*35990*/  LDGSTS.E [R8+0x15e00], desc[UR8][R10.64], P3 ;  /* 0x15e000000a087fae */ /* 0x0003e400099a1008 */
[----:B-1----:R-:W-:Y:S01]  /*359a0*/  MOV R10, R9 ;  /* 0x00000009000a7202 */ /* 0x002fe20000000f00 */
[----:B------:R-:W-:-:S02]  /*359b0*/  IMAD.MOV.U32 R11, RZ, RZ, R13 ;  /* 0x000000ffff0b7224 */ /* 0x000fc400078e000d */
[----:B------:R-:W2:Y:S04]  /*359c0*/  LDL.LU R13, [R1+0xba4] ;  /* 0x000ba400010d7983 */ /* 0x000ea80000300800 */
[----:B------:R-:W2:Y:S04]  /*359d0*/  LDL.LU R9, [R1+0xbac] ;  /* 0x000bac0001097983 */ /* 0x000ea80000300800 */
[----:B------:R1:W-:Y:S01]  /*359e0*/  LDGSTS.E [R8+0x15e80], desc[UR8][R10.64], P4 ;  /* 0x15e800000a087fae */ /* 0x0003e2000a1a1008 */
[----:B------:R-:W-:-:S04]  /*359f0*/  IADD3 R12, P1, PT, R12, R0, RZ ;  /* 0x000000000c0c7210 */ /* 0x000fc80007f3e0ff */
[----:B------:R-:W-:Y:S01]  /*35a00*/  IADD3.X R14, PT, PT, R14, R4, RZ, P1, !PT ;  /* 0x000000040e0e7210 */ /* 0x000fe20000ffe4ff */
[----:B------:R-:W-:Y:S01]  /*35a10*/  STL [R1+0x9a4], R12 ;  /* 0x0009a40c01007387 */ /* 0x000fe20000100800 */
[----:B------:R-:W-:-:S03]  /*35a20*/  IADD3 R27, P5, PT, R27, R0, RZ ;  /* 0x000000001b1b7210 */ /* 0x000fc60007fbe0ff */
[----:B------:R1:W-:Y:S02]  /*35a30*/  STL [R1+0x9a0], R14 ;  /* 0x0009a00e01007387 */ /* 0x0003e40000100800 */
[----:B-1----:R-:W-:Y:S02]  /*35a40*/  IMAD.MOV.U32 R11, RZ, RZ, R14 ;  /* 0x000000ffff0b7224 */ /* 0x002fe400078e000e */
[----:B------:R1:W-:Y:S01]  /*35a50*/  STL [R1+0x9ac], R27 ;  /* 0x0009ac1b01007387 */ /* 0x0003e20000100800 */
[----:B------:R-:W-:-:S03]  /*35a60*/  IMAD.X R28, R28, 0x1, R4, P5 ;  /* 0x000000011c1c7824 */ /* 0x000fc600028e0604 */
[----:B------:R-:W2:Y:S01]  /*35a70*/  LDL.LU R14, [R1+0xba0] ;  /* 0x000ba000010e7983 */ /* 0x000ea20000300800 */
[----:B------:R-:W-:-:S03]  /*35a80*/  MOV R10, R12 ;  /* 0x0000000c000a7202 */ /* 0x000fc60000000f00 */
[----:B------:R1:W-:Y:S04]  /*35a90*/  STL [R1+0x9a8], R28 ;  /* 0x0009a81c01007387 */ /* 0x0003e80000100800 */
[----:B------:R-:W2:Y:S04]  /*35aa0*/  LDL.LU R12, [R1+0xba8] ;  /* 0x000ba800010c7983 */ /* 0x000ea80000300800 */
[----:B------:R1:W-:Y:S01]  /*35ab0*/  LDGSTS.E [R8+0x15f00], desc[UR8][R10.64], P2 ;  /* 0x15f000000a087fae */ /* 0x0003e200091a1008 */
[----:B------:R-:W-:Y:S01]  /*35ac0*/  IADD3 R25, P1, PT, R25, R0, RZ ;  /* 0x0000000019197210 */ /* 0x000fe20007f3e0ff */
[----:B-1----:R-:W-:Y:S01]  /*35ad0*/  IMAD.MOV.U32 R11, RZ, RZ, R28 ;  /* 0x000000ffff0b7224 */ /* 0x002fe200078e001c */
[----:B------:R-:W-:-:S02]  /*35ae0*/  MOV R10, R27 ;  /* 0x0000001b000a7202 */ /* 0x000fc40000000f00 */
[----:B------:R-:W-:-:S03]  /*35af0*/  IADD3.X R26, PT, PT, R26, R4, RZ, P1, !PT ;  /* 0x000000041a1a7210 */ /* 0x000fc60000ffe4ff */
[----:B------:R1:W-:Y:S01]  /*35b00*/  LDGSTS.E [R8+0x15f80], desc[UR8][R10.64], P0 ;  /* 0x15f800000a087fae */ /* 0x0003e200081a1008 */
[-C--:B------:R-:W-:Y:S02]  /*35b10*/  IADD3 R23, P5, PT, R23, R0.reuse, RZ ;  /* 0x0000000017177210 */ /* 0x080fe40007fbe0ff */
[----:B------:R-:W-:-:S03]  /*35b20*/  IADD3 R21, P1, PT, R21, R0, RZ ;  /* 0x0000000015157210 */ /* 0x000fc60007f3e0ff */
[----:B------:R-:W-:Y:S01]  /*35b30*/  IMAD.X R24, R24, 0x1, R4, P5 ;  /* 0x0000000118187824 */ /* 0x000fe200028e0604 */
[----:B-1----:R-:W-:Y:S01]  /*35b40*/  MOV R10, R25 ;  /* 0x00000019000a7202 */ /* 0x002fe20000000f00 */
[----:B------:R-:W-:Y:S01]  /*35b50*/  IMAD.MOV.U32 R11, RZ, RZ, R26 ;  /* 0x000000ffff0b7224 */ /* 0x000fe200078e001a */
[----:B------:R-:W-:-:S04]  /*35b60*/  IADD3 R19, P5, PT, R19, R0, RZ ;  /* 0x0000000013137210 */ /* 0x000fc80007fbe0ff */
[----:B------:R1:W-:Y:S02]  /*35b70*/  LDGSTS.E [R8+0x16e00], desc[UR8][R10.64], P3 ;  /* 0x16e000000a087fae */ /* 0x0003e400099a1008 */
[----:B-1----:R-:W-:Y:S01]  /*35b80*/  MOV R10, R23 ;  /* 0x00000017000a7202 */ /* 0x002fe20000000f00 */
[----:B------:R-:W-:-:S05]  /*35b90*/  IMAD.MOV.U32 R11, RZ, RZ, R24 ;  /* 0x000000ffff0b7224 */ /* 0x000fca00078e0018 */
[----:B------:R1:W-:Y:S02]  /*35ba0*/  LDGSTS.E [R8+0x16e80], desc[UR8][R10.64], P4 ;  /* 0x16e800000a087fae */ /* 0x0003e4000a1a1008 */
[----:B-1----:R-:W-:Y:S02]  /*35bb0*/  MOV R10, R21 ;  /* 0x00000015000a7202 */ /* 0x002fe40000000f00 */
[----:B---3--:R-:W-:-:S05]  /*35bc0*/  IADD3.X R22, PT, PT, R22, R4, RZ, P1, !PT ;  /* 0x0000000416167210 */ /* 0x008fca0000ffe4ff */
[----:B------:R-:W-:Y:S02]  /*35bd0*/  IMAD.MOV.U32 R11, RZ, RZ, R22 ;  /* 0x000000ffff0b7224 */ /* 0x000fe400078e0016 */
[----:B----4-:R-:W-:-:S03]  /*35be0*/  IMAD.X R20, R20, 0x1, R4, P5 ;  /* 0x0000000114147824 */ /* 0x010fc600028e0604 */
[----:B------:R1:W-:Y:S01]  /*35bf0*/  LDGSTS.E [R8+0x16f00], desc[UR8][R10.64], P2 ;  /* 0x16f000000a087fae */ /* 0x0003e200091a1008 */
[----:B------:R-:W-:-:S04]  /*35c00*/  IADD3 R17, P1, PT, R17, R0, RZ ;  /* 0x0000000011117210 */ /* 0x000fc80007f3e0ff */
[----:B------:R-:W-:Y:S02]  /*35c10*/  IADD3.X R18, PT, PT, R18, R4, RZ, P1, !PT ;  /* 0x0000000412127210 */ /* 0x000fe40000ffe4ff */
[----:B-1----:R-:W-:Y:S01]  /*35c20*/  MOV R10, R19 ;  /* 0x00000013000a7202 */ /* 0x002fe20000000f00 */
[----:B------:R-:W-:-:S05]  /*35c30*/  IMAD.MOV.U32 R11, RZ, RZ, R20 ;  /* 0x000000ffff0b7224 */ /* 0x000fca00078e0014 */
[----:B------:R1:W-:Y:S04]  /*35c40*/  LDGSTS.E [R8+0x16f80], desc[UR8][R10.64], P0 ;  /* 0x16f800000a087fae */ /* 0x0003e800081a1008 */
[----:B------:R3:W-:Y:S01]  /*35c50*/  STL [R1+0xa94], R25 ;  /* 0x000a941901007387 */ /* 0x0007e20000100800 */
[----:B--2---:R-:W-:Y:S01]  /*35c60*/  IADD3 R15, P5, PT, R15, R0, RZ ;  /* 0x000000000f0f7210 */ /* 0x004fe20007fbe0ff */
[----:B-1----:R-:W-:Y:S01]  /*35c70*/  IMAD.MOV.U32 R11, RZ, RZ, R18 ;  /* 0x000000ffff0b7224 */ /* 0x002fe200078e0012 */
[----:B------:R-:W-:-:S03]  /*35c80*/  MOV R10, R17 ;  /* 0x00000011000a7202 */ /* 0x000fc60000000f00 */
[----:B------:R-:W-:Y:S01]  /*35c90*/  IMAD.X R16, R16, 0x1, R4, P5 ;  /* 0x0000000110107824 */ /* 0x000fe200028e0604 */
[----:B------:R3:W-:Y:S04]  /*35ca0*/  STL [R1+0xa90], R26 ;  /* 0x000a901a01007387 */ /* 0x0007e80000100800 */
[----:B------:R1:W-:Y:S04]  /*35cb0*/  LDGSTS.E [R8+0x17e00], desc[UR8][R10.64], P3 ;  /* 0x17e000000a087fae */ /* 0x0003e800099a1008 */
[----:B------:R3:W-:Y:S01]  /*35cc0*/  STL [R1+0xa9c], R23 ;  /* 0x000a9c1701007387 */ /* 0x0007e20000100800 */
[----:B------:R-:W-:-:S03]  /*35cd0*/  IADD3 R13, P1, PT, R13, R0, RZ ;  /* 0x000000000d0d7210 */ /* 0x000fc60007f3e0ff */
[----:B------:R3:W-:Y:S01]  /*35ce0*/  STL [R1+0xa98], R24 ;  /* 0x000a981801007387 */ /* 0x0007e20000100800 */
[----:B-1----:R-:W-:Y:S01]  /*35cf0*/  MOV R10, R15 ;  /* 0x0000000f000a7202 */ /* 0x002fe20000000f00 */
[----:B------:R-:W-:Y:S02]  /*35d00*/  IMAD.MOV.U32 R11, RZ, RZ, R16 ;  /* 0x000000ffff0b7224 */ /* 0x000fe400078e0010 */
[----:B------:R3:W-:Y:S01]  /*35d10*/  STL [R1+0xaa4], R21 ;  /* 0x000aa41501007387 */ /* 0x0007e20000100800 */
[----:B------:R-:W-:-:S03]  /*35d20*/  IADD3 R9, P3, PT, R9, R0, RZ ;  /* 0x0000000009097210 */ /* 0x000fc60007f7e0ff */
[----:B------:R3:W-:Y:S04]  /*35d30*/  STL [R1+0xaa0], R22 ;  /* 0x000aa01601007387 */ /* 0x0007e80000100800 */
[----:B------:R3:W-:Y:S04]  /*35d40*/  STL [R1+0xaac], R19 ;  /* 0x000aac1301007387 */ /* 0x0007e80000100800 */
[----:B------:R3:W-:Y:S04]  /*35d50*/  STL [R1+0xaa8], R20 ;  /* 0x000aa81401007387 */ /* 0x0007e80000100800 */
[----:B------:R1:W-:Y:S04]  /*35d60*/  LDGSTS.E [R8+0x17e80], desc[UR8][R10.64], P4 ;  /* 0x17e800000a087fae */ /* 0x0003e8000a1a1008 */
[----:B------:R3:W-:Y:S04]  /*35d70*/  STL [R1+0xb94], R17 ;  /* 0x000b941101007387 */ /* 0x0007e80000100800 */
[----:B------:R3:W-:Y:S01]  /*35d80*/  STL [R1+0xb90], R18 ;  /* 0x000b901201007387 */ /* 0x0007e20000100800 */
[----:B-1----:R-:W-:-:S03]  /*35d90*/  MOV R10, R13 ;  /* 0x0000000d000a7202 */ /* 0x002fc60000000f00 */
[----:B------:R3:W-:Y:S04]  /*35da0*/  STL [R1+0xb9c], R15 ;  /* 0x000b9c0f01007387 */ /* 0x0007e80000100800 */
[----:B------:R3:W-:Y:S04]  /*35db0*/  STL [R1+0xb98], R16 ;  /* 0x000b981001007387 */ /* 0x0007e80000100800 */
[----:B------:R3:W-:Y:S01]  /*35dc0*/  STL [R1+0xba4], R13 ;  /* 0x000ba40d01007387 */ /* 0x0007e20000100800 */
[----:B------:R-:W-:Y:S01]  /*35dd0*/  IADD3 R224, PT, PT, R224, 0x1, RZ ;  /* 0x00000001e0e07810 */ /* 0x000fe20007ffe0ff */
[C---:B------:R-:W-:Y:S08]  /*35de0*/  HMMA.1688.F32.TF32 R176, R204.reuse, R30, R60 ;  /* 0x0000001eccb0723c */ /* 0x040ff0000008103c */
[C---:B------:R-:W-:Y:S08]  /*35df0*/  HMMA.1688.F32.TF32 R64, R204.reuse, R34, R64 ;  /* 0x00000022cc40723c */ /* 0x040ff00000081040 */
[----:B------:R-:W-:Y:S08]  /*35e00*/  HMMA.1688.F32.TF32 R68, R204, R38, R68 ;  /* 0x00000026cc44723c */ /* 0x000ff00000081044 */
[C---:B------:R-:W-:Y:S08]  /*35e10*/  HMMA.1688.F32.TF32 R92, R200.reuse, R30, R92 ;  /* 0x0000001ec85c723c */ /* 0x040ff0000008105c */
[C---:B------:R-:W-:Y:S08]  /*35e20*/  HMMA.1688.F32.TF32 R96, R200.reuse, R34, R96 ;  /* 0x00000022c860723c */ /* 0x040ff00000081060 */
[----:B------:R-:W-:Y:S08]  /*35e30*/  HMMA.1688.F32.TF32 R100, R200, R38, R100 ;  /* 0x00000026c864723c */ /* 0x000ff00000081064 */
[C---:B------:R-:W-:Y:S08]  /*35e40*/  HMMA.1688.F32.TF32 R124, R168.reuse, R30, R124 ;  /* 0x0000001ea87c723c */ /* 0x040ff0000008107c */
[C---:B------:R-:W-:Y:S08]  /*35e50*/  HMMA.1688.F32.TF32 R128, R168.reuse, R34, R128 ;  /* 0x00000022a880723c */ /* 0x040ff00000081080 */
[----:B------:R-:W-:Y:S01]  /*35e60*/  HMMA.1688.F32.TF32 R132, R168, R38, R132 ;  /* 0x00000026a884723c */ /* 0x000fe20000081084 */
[----:B------:R-:W-:-:S05]  /*35e70*/  IADD3.X R14, PT, PT, R14, R4, RZ, P1, !PT ;  /* 0x000000040e0e7210 */ /* 0x000fca0000ffe4ff */
[----:B------:R-:W-:Y:S02]  /*35e80*/  IMAD.MOV.U32 R11, RZ, RZ, R14 ;  /* 0x000000ffff0b7224 */ /* 0x000fe400078e000e */
[----:B------:R-:W-:Y:S01]  /*35e90*/  IMAD.X R12, R12, 0x1, R4, P3 ;  /* 0x000000010c0c7824 */ /* 0x000fe200018e0604 */
[----:B------:R3:W-:Y:S04]  /*35ea0*/  STL [R1+0xba0], R14 ;  /* 0x000ba00e01007387 */ /* 0x0007e80000100800 */
[----:B------:R1:W-:Y:S04]  /*35eb0*/  LDGSTS.E [R8+0x17f00], desc[UR8][R10.64], P2 ;  /* 0x17f000000a087fae */ /* 0x0003e800091a1008 */
[----:B------:R3:W-:Y:S04]  /*35ec0*/  STL [R1+0xbac], R9 ;  /* 0x000bac0901007387 */ /* 0x0007e80000100800 */
[----:B------:R3:W-:Y:S01]  /*35ed0*/  STL [R1+0xba8], R12 ;  /* 0x000ba80c01007387 */ /* 0x0007e20000100800 */
[----:B-1----:R-:W-:Y:S01]  /*35ee0*/  MOV R10, R9 ;  /* 0x00000009000a7202 */ /* 0x002fe20000000f00 */
[----:B------:R-:W-:-:S05]  /*35ef0*/  IMAD.MOV.U32 R11, RZ, RZ, R12 ;  /* 0x000000ffff0b7224 */ /* 0x000fca00078e000c */
[----:B------:R3:W-:Y:S01]  /*35f00*/  LDGSTS.E [R8+0x17f80], desc[UR8][R10.64], P0 ;  /* 0x17f800000a087fae */ /* 0x0007e200081a1008 */
[----:B------:R-:W-:Y:S01]  /*35f10*/  ISETP.NE.U32.AND P0, PT, R224, R208, PT ;  /* 0x000000d0e000720c */ /* 0x000fe20003f05070 */
[C---:B------:R-:W-:Y:S02]  /*35f20*/  HMMA.1688.F32.TF32 R156, R172.reuse, R30, R156 ;  /* 0x0000001eac9c723c */ /* 0x040fe4000008109c */
[----:B------:R-:W0:Y:S06]  /*35f30*/  LDGDEPBAR ;  /* 0x00000000000079af */ /* 0x000e2c0000000000 */
[C---:B------:R-:W-:Y:S08]  /*35f40*/  HMMA.1688.F32.TF32 R160, R172.reuse, R34, R160 ;  /* 0x00000022aca0723c */ /* 0x040ff000000810a0 */
[----:B------:R-:W-:Y:S01]  /*35f50*/  HMMA.1688.F32.TF32 R164, R172, R38, R164 ;  /* 0x00000026aca4723c */ /* 0x000fe200000810a4 */
[----:B------:R-:W-:-:S04]  /*35f60*/  NOP ;  /* 0x0000000000007918 */ /* 0x000fc80000000000 */
[----:B---3--:R-:W-:-:S15]  /*35f70*/  @P0 BRA `(.L_x_1) ;  /* 0xfffffe8800b40947 */ /* 0x008fde000383ffff */
.L_x_0:
[----:B------:R-:W2:Y:S01]  /*35f80*/  LDL.LU R9, [R1+0xfb0] ;  /* 0x000fb00001097983 */ /* 0x000ea20000300800 */
[----:B------:R-:W-:-:S04]  /*35f90*/  DEPBAR.LE SB0, 0x0 ;  /* 0x000080000000791a */ /* 0x000fc80000000000 */
[----:B------:R-:W3:Y:S01]  /*35fa0*/  LDL.LU R168, [R1+0xfb4] ;  /* 0x000fb40001a87983 */ /* 0x000ee20000300800 */
[C---:B-----5:R-:W-:Y:S01]  /*35fb0*/  IADD3 R0, PT, PT, R7.reuse, 0x2, RZ ;  /* 0x0000000207007810 */ /* 0x060fe20007ffe0ff */
[----:B------:R-:W-:Y:S01]  /*35fc0*/  IMAD.MOV.U32 R12, RZ, RZ, R196 ;  /* 0x000000ffff0c7224 */ /* 0x000fe200078e00c4 */
[----:B------:R-:W-:Y:S01]  /*35fd0*/  MOV R13, R198 ;  /* 0x000000c6000d7202 */ /* 0x000fe20000000f00 */
[----:B------:R-:W1:Y:S01]  /*35fe0*/  S2R R8, SR_TID.X ;  /* 0x0000000000087919 */ /* 0x000e620000002100 */
[----:B------:R-:W-:Y:S01]  /*35ff0*/  IMAD.MOV.U32 R14, RZ, RZ, R72 ;  /* 0x000000ffff0e7224 */ /* 0x000fe200078e0048 */
[----:B------:R-:W-:Y:S01]  /*36000*/  MOV R15, R74 ;  /* 0x0000004a000f7202 */ /* 0x000fe20000000f00 */
        /* <DEDUP_REMOVED lines=29> */
[----:B-1----:R-:W-:Y:S01]  /*361e0*/  LOP3.LUT R8, R8, 0x1f, RZ, 0xc0, !PT ;  /* 0x0000001f08087812 */ /* 0x002fe200078ec0ff */
        /* <DEDUP_REMOVED lines=39> */
[----:B------:R-:W1:Y:S01]  /*36460*/  LDCU UR6, c[0x0][0x3b4] ;  /* 0x00007680ff0677ac */ /* 0x000e620008000800 */
[----:B------:R-:W-:Y:S01]  /*36470*/  IMAD.MOV.U32 R118, RZ, RZ, R92 ;  /* 0x000000ffff767224 */ /* 0x000fe200078e005c */
[----:B------:R-:W-:Y:S01]  /*36480*/  IADD3 R3, PT, PT, R7, 0x4, RZ ;  /* 0x0000000407037810 */ /* 0x000fe20007ffe0ff */
[----:B------:R-:W-:Y:S01]  /*36490*/  IMAD.MOV.U32 R136, RZ, RZ, R177 ;  /* 0x000000ffff887224 */ /* 0x000fe200078e00b1 */
[----:B------:R-:W4:Y:S01]  /*364a0*/  LDCU.64 UR12, c[0x0][0x390] ;  /* 0x00007200ff0c77ac */ /* 0x000f220008000a00 */
[----:B------:R-:W-:-:S02]  /*364b0*/  IMAD.MOV.U32 R138, RZ, RZ, R93 ;  /* 0x000000ffff8a7224 */ /* 0x000fc400078e005d */
[C---:B------:R-:W-:Y:S01]  /*364c0*/  VIADD R2, R7.reuse, 0x3 ;  /* 0x0000000307027836 */ /* 0x040fe20000000000 */
[----:B------:R-:W2:Y:S01]  /*364d0*/  LDCU.64 UR28, c[0x0][0x398] ;  /* 0x00007300ff1c77ac */ /* 0x000ea20008000a00 */
[C---:B------:R-:W-:Y:S02]  /*364e0*/  VIADD R4, R7.reuse, 0x1 ;  /* 0x0000000107047836 */ /* 0x040fe40000000000 */
[----:B------:R-:W-:Y:S01]  /*364f0*/  IMAD.MOV.U32 R140, RZ, RZ, R132 ;  /* 0x000000ffff8c7224 */ /* 0x000fe200078e0084 */
[----:B------:R-:W2:Y:S01]  /*36500*/  LDCU.64 UR30, c[0x0][0x398] ;  /* 0x00007300ff1e77ac */ /* 0x000ea20008000a00 */
[----:B------:R-:W-:Y:S02]  /*36510*/  IMAD.MOV.U32 R142, RZ, RZ, R164 ;  /* 0x000000ffff8e7224 */ /* 0x000fe400078e00a4 */
[----:B------:R-:W-:Y:S01]  /*36520*/  VIADD R6, R7, 0x5 ;  /* 0x0000000507067836 */ /* 0x000fe20000000000 */
[----:B------:R-:W2:Y:S01]  /*36530*/  LDCU UR24, c[0x0][0x3b8] ;  /* 0x00007700ff1877ac */ /* 0x000ea20008000800 */
[----:B-1----:R-:W-:Y:S01]  /*36540*/  IMAD R5, R225, UR6, RZ ;  /* 0x00000006e1057c24 */ /* 0x002fe2000f8e02ff */
[----:B------:R-:W1:Y:S01]  /*36550*/  LDCU.64 UR10, c[0x0][0x398] ;  /* 0x00007300ff0a77ac */ /* 0x000e620008000a00 */
[----:B------:R-:W1:Y:S01]  /*36560*/  LDCU.64 UR14, c[0x0][0x398] ;  /* 0x00007300ff0e77ac */ /* 0x000e620008000a00 */
[----:B------:R-:W1:Y:S01]  /*36570*/  LDCU.64 UR22, c[0x0][0x398] ;  /* 0x00007300ff1677ac */ /* 0x000e620008000a00 */
[----:B------:R-:W1:Y:S01]  /*36580*/  LDCU.64 UR16, c[0x0][0x398] ;  /* 0x00007300ff1077ac */ /* 0x000e620008000a00 */
[----:B------:R-:W1:Y:S01]  /*36590*/  LDCU.64 UR18, c[0x0][0x398] ;  /* 0x00007300ff1277ac */ /* 0x000e620008000a00 */
[----:B------:R-:W1:Y:S01]  /*365a0*/  LDCU.64 UR20, c[0x0][0x398] ;  /* 0x00007300ff1477ac */ /* 0x000e620008000a00 */
[----:B------:R-:W1:Y:S01]  /*365b0*/  LDCU.64 UR26, c[0x0][0x398] ;  /* 0x00007300ff1a77ac */ /* 0x000e620008000a00 */
[----:B------:R-:W1:Y:S01]  /*365c0*/  LDCU UR25, c[0x0][0x398] ;  /* 0x00007300ff1977ac */ /* 0x000e620008000800 */
[----:B------:R-:W1:Y:S01]  /*365d0*/  LDCU UR32, c[0x0][0x398] ;  /* 0x00007300ff2077ac */ /* 0x000e620008000800 */
[----:B------:R-:W1:Y:S01]  /*365e0*/  LDCU UR33, c[0x0][0x398] ;  /* 0x00007300ff2177ac */ /* 0x000e620008000800 */
[----:B------:R-:W1:Y:S01]  /*365f0*/  LDCU UR34, c[0x0][0x398] ;  /* 0x00007300ff2277ac */ /* 0x000e620008000800 */
[----:B------:R-:W1:Y:S01]  /*36600*/  LDCU UR35, c[0x0][0x398] ;  /* 0x00007300ff2377ac */ /* 0x000e620008000800 */
[----:B------:R-:W1:Y:S01]  /*36610*/  LDCU UR36, c[0x0][0x398] ;  /* 0x00007300ff2477ac */ /* 0x000e620008000800 */
[----:B------:R-:W1:Y:S01]  /*36620*/  LDCU UR37, c[0x0][0x398] ;  /* 0x00007300ff2577ac */ /* 0x000e620008000800 */
[----:B------:R-:W1:Y:S01]  /*36630*/  LDCU UR38, c[0x0][0x398] ;  /* 0x00007300ff2677ac */ /* 0x000e620008000800 */
[----:B------:R-:W-:Y:S01]  /*36640*/  BAR.SYNC.DEFER_BLOCKING 0x0 ;  /* 0x0000000000007b1d */ /* 0x000fe20000010000 */
[----:B--2---:R-:W-:-:S02]  /*36650*/  ISETP.GE.AND P0, PT, R226, R9, PT ;  /* 0x00000009e200720c */ /* 0x004fc40003f06270 */
[----:B------:R-:W-:Y:S02]  /*36660*/  ISETP.GE.AND P6, PT, R225, R9, PT ;  /* 0x00000009e100720c */ /* 0x000fe40003fc6270 */
[----:B------:R-:W-:Y:S01]  /*36670*/  ISETP.LT.AND P0, PT, R7, UR29, !P0 ;  /* 0x0000001d07007c0c */ /* 0x000fe2000c701270 */
[----:B------:R-:W2:Y:S01]  /*36680*/  LDCU UR29, c[0x0][0x398] ;  /* 0x00007300ff1d77ac */ /* 0x000ea20008000800 */
[-C--:B---3--:R-:W-:Y:S02]  /*36690*/  ISETP.GE.AND P4, PT, R0, R168.reuse, PT ;  /* 0x000000a80000720c */ /* 0x088fe40003f86270 */
[----:B------:R-:W-:Y:S01]  /*366a0*/  LEA R0, R8, UR4, 0x4 ;  /* 0x0000000408007c11 */ /* 0x000fe2000f8e20ff */
[----:B------:R-:W3:Y:S01]  /*366b0*/  LDCU.64 UR4, c[0x0][0x398] ;  /* 0x00007300ff0477ac */ /* 0x000ee20008000a00 */
[-C--:B------:R-:W-:Y:S01]  /*366c0*/  ISETP.GE.AND P3, PT, R3, R168.reuse, PT ;  /* 0x000000a80300720c */ /* 0x080fe20003f66270 */
[----:B------:R-:W-:Y:S01]  /*366d0*/  IMAD R3, R226, UR6, RZ ;  /* 0x00000006e2037c24 */ /* 0x000fe2000f8e02ff */
[----:B------:R-:W-:Y:S01]  /*366e0*/  ISETP.GE.AND P5, PT, R2, R168, PT ;  /* 0x000000a80200720c */ /* 0x000fe20003fa6270 */
[----:B------:R-:W-:Y:S01]  /*366f0*/  STSM.16.M88.4 [R0], R12 ;  /* 0x0000000c00007844 */ /* 0x000fe20000000200 */
[----:B------:R-:W-:-:S03]  /*36700*/  NOP ;  /* 0x0000000000007918 */ /* 0x000fc60000000000 */
[----:B------:R-:W1:Y:S01]  /*36710*/  LDS.128 R8, [R0] ;  /* 0x0000000000087984 */ /* 0x000e620000000c00 */
[----:B------:R-:W-:-:S03]  /*36720*/  NOP ;  /* 0x0000000000007918 */ /* 0x000fc60000000000 */
        /* <DEDUP_REMOVED lines=12> */
[----:B------:R2:W-:Y:S01]  /*367f0*/  STSM.16.M88.4 [R0], R32 ;  /* 0x0000002000007844 */ /* 0x0005e20000000200 */
[----:B------:R-:W-:-:S03]  /*36800*/  NOP ;  /* 0x0000000000007918 */ /* 0x000fc60000000000 */
[----:B------:R-:W1:Y:S01]  /*36810*/  LDS.128 R20, [R0] ;  /* 0x0000000000147984 */ /* 0x000e620000000c00 */
[----:B------:R-:W-:-:S03]  /*36820*/  NOP ;  /* 0x0000000000007918 */ /* 0x000fc60000000000 */
[----:B------:R-:W-:Y:S01]  /*36830*/  STSM.16.M88.4 [R0], R36 ;  /* 0x0000002400007844 */ /* 0x000fe20000000200 */
[----:B------:R-:W-:-:S03]  /*36840*/  NOP ;  /* 0x0000000000007918 */ /* 0x000fc60000000000 */
[----:B------:R-:W1:Y:S01]  /*36850*/  LDS.128 R28, [R0] ;  /* 0x00000000001c7984 */ /* 0x000e620000000c00 */
[----:B------:R-:W-:Y:S01]  /*36860*/  NOP ;  /* 0x0000000000007918 */ /* 0x000fe20000000000 */
[----:B--2---:R-:W-:Y:S01]  /*36870*/  IMAD.MOV.U32 R32, RZ, RZ, R109 ;  /* 0x000000ffff207224 */ /* 0x004fe200078e006d */
[----:B------:R-:W-:Y:S01]  /*36880*/  MOV R33, R111 ;  /* 0x0000006f00217202 */ /* 0x000fe20000000f00 */
[----:B------:R-:W-:Y:S01]  /*36890*/  IMAD.MOV.U32 R34, RZ, RZ, R141 ;  /* 0x000000ffff227224 */ /* 0x000fe200078e008d */
[----:B------:R-:W-:Y:S01]  /*368a0*/  MOV R35, R143 ;  /* 0x0000008f00237202 */ /* 0x000fe20000000f00 */
[----:B------:R-:W-:Y:S01]  /*368b0*/  STSM.16.M88.4 [R0], R44 ;  /* 0x0000002c00007844 */ /* 0x000fe20000000200 */
[----:B------:R-:W-:-:S03]  /*368c0*/  NOP ;  /* 0x0000000000007918 */ /* 0x000fc60000000000 */
[----:B------:R-:W2:Y:S01]  /*368d0*/  LDS.128 R40, [R0] ;  /* 0x0000000000287984 */ /* 0x000ea20000000c00 */
        /* <DEDUP_REMOVED lines=13> */
[----:B---3--:R-:W-:Y:S01]  /*369b0*/  IMAD.MOV.U32 R48, RZ, RZ, R113 ;  /* 0x000000ffff307224 */ /* 0x008fe200078e0071 */
[----:B------:R-:W-:Y:S01]  /*369c0*/  MOV R49, R115 ;  /* 0x0000007300317202 */ /* 0x000fe20000000f00 */
[----:B------:R-:W-:Y:S01]  /*369d0*/  IMAD.MOV.U32 R50, RZ, RZ, R145 ;  /* 0x000000ffff327224 */ /* 0x000fe200078e0091 */
[----:B------:R-:W-:Y:S01]  /*369e0*/  MOV R51, R147 ;  /* 0x0000009300337202 */ /* 0x000fe20000000f00 */
[----:B------:R-:W-:Y:S01]  /*369f0*/  STSM.16.M88.4 [R0], R56 ;  /* 0x0000003800007844 */ /* 0x000fe20000000200 */
[----:B------:R-:W-:-:S03]  /*36a00*/  NOP ;  /* 0x0000000000007918 */ /* 0x000fc60000000000 */
[----:B------:R-:W3:Y:S01]  /*36a10*/  LDS.128 R52, [R0] ;  /* 0x0000000000347984 */ /* 0x000ee20000000c00 */
        /* <DEDUP_REMOVED lines=20> */
[----:B------:R-:W-:Y:S01]  /*36b60*/  NOP ;  /* 0x0000000000007918 */ /* 0x000fe20000000000 */
[----:B------:R-:W-:Y:S02]  /*36b70*/  MOV R109, R122 ;  /* 0x0000007a006d7202 */ /* 0x000fe40000000f00 */
[----:B------:R-:W-:Y:S01]  /*36b80*/  STSM.16.M88.4 [R0], R104 ;  /* 0x0000006800007844 */ /* 0x000fe20000000200 */
[----:B------:R-:W-:Y:S01]  /*36b90*/  MOV R111, R154 ;  /* 0x0000009a006f7202 */ /* 0x000fe20000000f00 */
[----:B------:R-:W-:Y:S02]  /*36ba0*/  NOP ;  /* 0x0000000000007918 */ /* 0x000fe40000000000 */
[----:B------:R-:W1:Y:S01]  /*36bb0*/  LDS.128 R72, [R0] ;  /* 0x0000000000487984 */ /* 0x000e620000000c00 */
[----:B------:R-:W-:Y:S01]  /*36bc0*/  NOP ;  /* 0x0000000000007918 */ /* 0x000fe20000000000 */
[----:B------:R-:W-:-:S02]  /*36bd0*/  MOV R113, R183 ;  /* 0x000000b700717202 */ /* 0x000fc40000000f00 */
[----:B------:R-:W-:Y:S01]  /*36be0*/  STSM.16.M88.4 [R0], R108 ;  /* 0x0000006c00007844 */ /* 0x000fe20000000200 */
[----:B------:R-:W-:Y:S01]  /*36bf0*/  MOV R115, R91 ;  /* 0x0000005b00737202 */ /* 0x000fe20000000f00 */
[----:B------:R-:W-:Y:S02]  /*36c00*/  NOP ;  /* 0x0000000000007918 */ /* 0x000fe40000000000 */
[----:B------:R-:W1:Y:S01]  /*36c10*/  LDS.128 R84, [R0] ;  /* 0x0000000000547984 */ /* 0x000e620000000c00 */
[----:B------:R-:W-:Y:S01]  /*36c20*/  NOP ;  /* 0x0000000000007918 */ /* 0x000fe20000000000 */
[----:B------:R-:W-:Y:S02]  /*36c30*/  MOV R91, R155 ;  /* 0x0000009b005b7202 */ /* 0x000fe40000000f00 */
        /* <DEDUP_REMOVED lines=17> */
[----:B------:R-:W-:Y:S01]  /*36d50*/  NOP ;  /* 0x0000000000007918 */ /* 0x000fe20000000000 */
[----:B------:R-:W-:Y:S02]  /*36d60*/  IMAD.MOV.U32 R124, RZ, RZ, R125 ;  /* 0x000000ffff7c7224 */ /* 0x000fe400078e007d */
[----:B------:R-:W1:Y:S01]  /*36d70*/  LDS.128 R92, [R0] ;  /* 0x00000000005c7984 */ /* 0x000e620000000c00 */
[----:B------:R-:W-:Y:S01]  /*36d80*/  MOV R125, R127 ;  /* 0x0000007f007d7202 */ /* 0x000fe20000000f00 */
[----:B------:R-:W-:Y:S01]  /*36d90*/  NOP ;  /* 0x0000000000007918 */ /* 0x000fe20000000000 */
[----:B------:R-:W-:Y:S01]  /*36da0*/  IMAD.MOV.U32 R126, RZ, RZ, R157 ;  /* 0x000000ffff7e7224 */ /* 0x000fe200078e009d */
[----:B------:R-:W-:Y:S01]  /*36db0*/  MOV R127, R159 ;  /* 0x0000009f007f7202 */ /* 0x000fe20000000f00 */
[----:B------:R3:W-:Y:S01]  /*36dc0*/  STSM.16.M88.4 [R0], R136 ;  /* 0x0000008800007844 */ /* 0x0007e20000000200 */
[----:B------:R-:W-:-:S03]  /*36dd0*/  NOP ;  /* 0x0000000000007918 */ /* 0x000fc60000000000 */
[----:B------:R-:W1:Y:S01]  /*36de0*/  LDS.128 R120, [R0] ;  /* 0x0000000000787984 */ /* 0x000e620000000c00 */
[----:B------:R-:W-:-:S03]  /*36df0*/  NOP ;  /* 0x0000000000007918 */ /* 0x000fc60000000000 */
[----:B------:R4:W-:Y:S01]  /*36e00*/  STSM.16.M88.4 [R0], R124 ;  /* 0x0000007c00007844 */ /* 0x0009e20000000200 */
[----:B------:R-:W-:Y:S01]  /*36e10*/  NOP ;  /* 0x0000000000007918 */ /* 0x000fe20000000000 */
[----:B---3--:R-:W-:Y:S01]  /*36e20*/  IMAD.MOV.U32 R136, RZ, RZ, R64 ;  /* 0x000000ffff887224 */ /* 0x008fe200078e0040 */
[----:B------:R-:W-:Y:S01]  /*36e30*/  MOV R137, R66 ;  /* 0x0000004200897202 */ /* 0x000fe20000000f00 */
[----:B------:R-:W-:Y:S01]  /*36e40*/  IMAD.MOV.U32 R138, RZ, RZ, R96 ;  /* 0x000000ffff8a7224 */ /* 0x000fe200078e0060 */
[----:B------:R-:W-:Y:S01]  /*36e50*/  MOV R139, R98 ;  /* 0x00000062008b7202 */ /* 0x000fe20000000f00 */
[----:B------:R-:W3:Y:S01]  /*36e60*/  LDS.128 R116, [R0] ;  /* 0x0000000000747984 */ /* 0x000ee20000000c00 */
[----:B------:R-:W-:Y:S01]  /*36e70*/  NOP ;  /* 0x0000000000007918 */ /* 0x000fe20000000000 */
[----:B----4-:R-:W-:Y:S01]  /*36e80*/  IMAD.MOV.U32 R124, RZ, RZ, R128 ;  /* 0x000000ffff7c7224 */ /* 0x010fe200078e0080 */
[----:B------:R-:W-:Y:S01]  /*36e90*/  MOV R125, R130 ;  /* 0x00000082007d7202 */ /* 0x000fe20000000f00 */
[----:B------:R-:W-:Y:S01]  /*36ea0*/  IMAD.MOV.U32 R126, RZ, RZ, R160 ;  /* 0x000000ffff7e7224 */ /* 0x000fe200078e00a0 */
[----:B------:R-:W-:Y:S01]  /*36eb0*/  MOV R127, R162 ;  /* 0x000000a2007f7202 */ /* 0x000fe20000000f00 */
[----:B------:R4:W-:Y:S01]  /*36ec0*/  STSM.16.M88.4 [R0], R136 ;  /* 0x0000008800007844 */ /* 0x0009e20000000200 */
[----:B------:R-:W-:-:S03]  /*36ed0*/  NOP ;  /* 0x0000000000007918 */ /* 0x000fc60000000000 */
[----:B------:R-:W1:Y:S01]  /*36ee0*/  LDS.128 R112, [R0] ;  /* 0x0000000000707984 */ /* 0x000e620000000c00 */
[----:B------:R-:W-:-:S03]  /*36ef0*/  NOP ;  /* 0x0000000000007918 */ /* 0x000fc60000000000 */
[----:B------:R-:W-:Y:S01]  /*36f00*/  STSM.16.M88.4 [R0], R124 ;  /* 0x0000007c00007844 */ /* 0x000fe20000000200 */
[----:B------:R-:W-:Y:S01]  /*36f10*/  NOP ;  /* 0x0000000000007918 */ /* 0x000fe20000000000 */
[----:B----4-:R-:W-:Y:S01]  /*36f20*/  IMAD.MOV.U32 R136, RZ, RZ, R65 ;  /* 0x000000ffff887224 */ /* 0x010fe200078e0041 */
[----:B------:R-:W-:Y:S01]  /*36f30*/  MOV R137, R67 ;  /* 0x0000004300897202 */ /* 0x000fe20000000f00 */
[----:B------:R-:W-:Y:S01]  /*36f40*/  IMAD.MOV.U32 R138, RZ, RZ, R97 ;  /* 0x000000ffff8a7224 */ /* 0x000fe200078e0061 */
[----:B------:R-:W-:Y:S01]  /*36f50*/  MOV R139, R99 ;  /* 0x00000063008b7202 */ /* 0x000fe20000000f00 */
[----:B------:R-:W4:Y:S01]  /*36f60*/  LDS.128 R64, [R0] ;  /* 0x0000000000407984 */ /* 0x000f220000000c00 */
[----:B------:R-:W-:Y:S01]  /*36f70*/  NOP ;  /* 0x0000000000007918 */ /* 0x000fe20000000000 */
[----:B------:R-:W-:Y:S01]  /*36f80*/  IMAD.MOV.U32 R96, RZ, RZ, R129 ;  /* 0x000000ffff607224 */ /* 0x000fe200078e0081 */
        /* <DEDUP_REMOVED lines=9> */
[----:B--2---:R-:W-:Y:S01]  /*37020*/  IMAD.MOV.U32 R136, RZ, RZ, R68 ;  /* 0x000000ffff887224 */ /* 0x004fe200078e0044 */
[----:B------:R-:W-:Y:S01]  /*37030*/  MOV R137, R70 ;  /* 0x0000004600897202 */ /* 0x000fe20000000f00 */
[----:B------:R-:W-:Y:S01]  /*37040*/  IMAD.MOV.U32 R138, RZ, RZ, R100 ;  /* 0x000000ffff8a7224 */ /* 0x000fe200078e0064 */
[----:B------:R-:W-:Y:S01]  /*37050*/  MOV R139, R102 ;  /* 0x00000066008b7202 */ /* 0x000fe20000000f00 */
[----:B------:R-:W2:Y:S01]  /*37060*/  LDS.128 R124, [R0] ;  /* 0x00000000007c7984 */ /* 0x000ea20000000c00 */
[C---:B------:R-:W-:Y:S01]  /*37070*/  LEA R2, P1, R3.reuse, UR12, 0x2 ;  /* 0x0000000c03027c11 */ /* 0x040fe2000f8210ff */
[----:B------:R-:W-:Y:S01]  /*37080*/  NOP ;  /* 0x0000000000007918 */ /* 0x000fe20000000000 */
[----:B------:R-:W-:Y:S01]  /*37090*/  MOV R141, R134 ;  /* 0x00000086008d7202 */ /* 0x000fe20000000f00 */
[----:B------:R3:W-:Y:S01]  /*370a0*/  STSM.16.M88.4 [R0], R136 ;  /* 0x0000008800007844 */ /* 0x0007e20000000200 */
[----:B------:R-:W-:Y:S01]  /*370b0*/  MOV R143, R166 ;  /* 0x000000a6008f7202 */ /* 0x000fe20000000f00 */
[----:B------:R-:W1:Y:S01]  /*370c0*/  LDCU.64 UR6, c[0x0][0x398] ;  /* 0x00007300ff0677ac */ /* 0x000e620008000a00 */
[----:B------:R-:W-:Y:S01]  /*370d0*/  NOP ;  /* 0x0000000000007918 */ /* 0x000fe20000000000 */
[----:B------:R-:W-:Y:S01]  /*370e0*/  ISETP.GE.AND P2, PT, R4, R168, PT ;  /* 0x000000a80400720c */ /* 0x000fe20003f46270 */
[----:B------:R-:W1:Y:S01]  /*370f0*/  LDS.128 R96, [R0] ;  /* 0x0000000000607984 */ /* 0x000e620000000c00 */
[----:B------:R-:W-:Y:S01]  /*37100*/  LEA.HI.X.SX32 R3, R3, UR13, 0x2, P1 ;  /* 0x0000000d03037c11 */ /* 0x000fe200088f16ff */
[----:B------:R-:W-:Y:S01]  /*37110*/  NOP ;  /* 0x0000000000007918 */ /* 0x000fe20000000000 */
[----:B------:R-:W-:Y:S01]  /*37120*/  LEA R4, P1, R5, UR12, 0x2 ;  /* 0x0000000c05047c11 */ /* 0x000fe2000f8210ff */
[----:B------:R4:W-:Y:S01]  /*37130*/  STSM.16.M88.4 [R0], R140 ;  /* 0x0000008c00007844 */ /* 0x0009e20000000200 */
[----:B------:R-:W-:Y:S01]  /*37140*/  ISETP.LT.AND P6, PT, R7, UR31, !P6 ;  /* 0x0000001f07007c0c */ /* 0x000fe2000f7c1270 */
[----:B---3--:R-:W-:Y:S01]  /*37150*/  IMAD.MOV.U32 R136, RZ, RZ, R69 ;  /* 0x000000ffff887224 */ /* 0x008fe200078e0045 */
[----:B------:R-:W-:Y:S01]  /*37160*/  MOV R137, R71 ;  /* 0x0000004700897202 */ /* 0x000fe20000000f00 */
[----:B------:R-:W-:Y:S01]  /*37170*/  IMAD.MOV.U32 R138, RZ, RZ, R101 ;  /* 0x000000ffff8a7224 */ /* 0x000fe200078e0065 */
[----:B------:R-:W-:Y:S01]  /*37180*/  MOV R139, R103 ;  /* 0x00000067008b7202 */ /* 0x000fe20000000f00 */
[----:B------:R-:W-:Y:S01]  /*37190*/  NOP ;  /* 0x0000000000007918 */ /* 0x000fe20000000000 */
[----:B------:R-:W-:Y:S01]  /*371a0*/  LEA.HI.X.SX32 R5, R5, UR13, 0x2, P1 ;  /* 0x0000000d05057c11 */ /* 0x000fe200088f16ff */
[----:B------:R-:W3:Y:S01]  /*371b0*/  LDS.128 R68, [R0] ;  /* 0x0000000000447984 */ /* 0x000ee20000000c00 */
[----:B------:R-:W-:Y:S01]  /*371c0*/  NOP ;  /* 0x0000000000007918 */ /* 0x000fe20000000000 */
[----:B----4-:R-:W-:Y:S01]  /*371d0*/  MOV R141, R135 ;  /* 0x00000087008d7202 */ /* 0x010fe20000000f00 */
[----:B------:R-:W-:Y:S01]  /*371e0*/  IMAD R135, R7, UR24, RZ ;  /* 0x0000001807877c24 */ /* 0x000fe2000f8e02ff */
[----:B------:R-:W-:Y:S01]  /*371f0*/  MOV R143, R167 ;  /* 0x000000a7008f7202 */ /* 0x000fe20000000f00 */
[----:B------:R-:W-:Y:S01]  /*37200*/  IMAD.MOV.U32 R140, RZ, RZ, R133 ;  /* 0x000000ffff8c7224 */ /* 0x000fe200078e0085 */
[----:B------:R4:W-:Y:S01]  /*37210*/  STSM.16.M88.4 [R0], R136 ;  /* 0x0000008800007844 */ /* 0x0009e20000000200 */
[----:B------:R-:W-:Y:S01]  /*37220*/  IMAD.MOV.U32 R142, RZ, RZ, R165 ;  /* 0x000000ffff8e7224 */ /* 0x000fe200078e00a5 */
[----:B------:R-:W-:Y:S01]  /*37230*/  NOP ;  /* 0x0000000000007918 */ /* 0x000fe20000000000 */
[C---:B------:R-:W-:Y:S01]  /*37240*/  IMAD.WIDE R132, R135.reuse, 0x4, R2 ;  /* 0x0000000487847825 */ /* 0x040fe200078e0202 */
[----:B------:R-:W2:Y:S01]  /*37250*/  LDS.128 R100, [R0] ;  /* 0x0000000000647984 */ /* 0x000ea20000000c00 */
[----:B------:R-:W-:Y:S01]  /*37260*/  NOP ;  /* 0x0000000000007918 */ /* 0x000fe20000000000 */
[C---:B----4-:R-:W-:Y:S01]  /*37270*/  IADD3 R139, PT, PT, R135.reuse, UR24, RZ ;  /* 0x00000018878b7c10 */ /* 0x050fe2000fffe0ff */
[----:B------:R-:W-:Y:S01]  /*37280*/  IMAD.WIDE R134, R135, 0x4, R4 ;  /* 0x0000000487867825 */ /* 0x000fe200078e0204 */
[----:B------:R4:W-:Y:S01]  /*37290*/  STSM.16.M88.4 [R0], R140 ;  /* 0x0000008c00007844 */ /* 0x0009e20000000200 */
[----:B------:R-:W-:Y:S01]  /*372a0*/  NOP ;  /* 0x0000000000007918 */ /* 0x000fe20000000000 */
[----:B------:R-:W-:-:S02]  /*372b0*/  ISETP.LT.AND P1, PT, R226, UR4, !P2 ;  /* 0x00000004e2007c0c */ /* 0x000fc4000d721270 */
[----:B-1----:R1:W-:Y:S01]  /*372c0*/  @P0 STG.E desc[UR8][R132.64], R8 ;  /* 0x0000000884000986 */ /* 0x0023e2000c101908 */
[----:B------:R-:W-:Y:S01]  /*372d0*/  ISETP.LT.AND P2, PT, R225, UR10, !P2 ;  /* 0x0000000ae1007c0c */ /* 0x000fe2000d741270 */
[----:B------:R-:W-:Y:S01]  /*372e0*/  IMAD.WIDE R136, R139, 0x4, R2 ;  /* 0x000000048b887825 */ /* 0x000fe200078e0202 */
[----:B------:R-:W2:Y:S01]  /*372f0*/  LDCU.64 UR12, c[0x0][0x398] ;  /* 0x00007300ff0c77ac */ /* 0x000ea20008000a00 */
[----:B------:R3:W-:Y:S01]  /*37300*/  @P6 STG.E desc[UR8][R134.64], R12 ;  /* 0x0000000c86006986 */ /* 0x0007e2000c101908 */
[----:B------:R-:W-:Y:S02]  /*37310*/  ISETP.LT.AND P6, PT, R226, UR6, !P4 ;  /* 0x00000006e2007c0c */ /* 0x000fe4000e7c1270 */
[----:B------:R-:W-:Y:S01]  /*37320*/  ISETP.LT.AND P4, PT, R225, UR14, !P4 ;  /* 0x0000000ee1007c0c */ /* 0x000fe2000e781270 */
[----:B------:R-:W2:Y:S01]  /*37330*/  LDCU UR6, c[0x0][0x398] ;  /* 0x00007300ff0677ac */ /* 0x000ea20008000800 */
[C---:B----4-:R-:W-:Y:S02]  /*37340*/  IADD3 R141, PT, PT, R139.reuse, UR24, RZ ;  /* 0x000000188b8d7c10 */ /* 0x050fe4000fffe0ff */
[-C--:B------:R-:W-:Y:S01]  /*37350*/  ISETP.GE.AND P0, PT, R6, R168.reuse, PT ;  /* 0x000000a80600720c */ /* 0x080fe20003f06270 */
[----:B-1----:R-:W-:Y:S01]  /*37360*/  IMAD.WIDE R132, R139, 0x4, R4 ;  /* 0x000000048b847825 */ /* 0x002fe200078e0204 */
[----:B------:R1:W-:Y:S01]  /*37370*/  @P1 STG.E desc[UR8][R136.64], R16 ;  /* 0x0000001088001986 */ /* 0x0003e2000c101908 */
[----:B------:R-:W4:Y:S02]  /*37380*/  LDCU UR10, c[0x0][0x398] ;  /* 0x00007300ff0a77ac */ /* 0x000f240008000800 */
[----:B---3--:R-:W-:Y:S01]  /*37390*/  IMAD.WIDE R134, R141, 0x4, R2 ;  /* 0x000000048d867825 */ /* 0x008fe200078e0202 */
[----:B------:R3:W-:Y:S01]  /*373a0*/  @P2 STG.E desc[UR8][R132.64], R24 ;  /* 0x0000001884002986 */ /* 0x0007e2000c101908 */
[----:B------:R-:W2:Y:S02]  /*373b0*/  LDCU UR14, c[0x0][0x398] ;  /* 0x00007300ff0e77ac */ /* 0x000ea40008000800 */
[----:B------:R-:W-:Y:S01]  /*373c0*/  VIADD R6, R7, 0x6 ;  /* 0x0000000607067836 */ /* 0x000fe20000000000 */
[----:B------:R4:W-:Y:S01]  /*373d0*/  @P6 STG.E desc[UR8][R134.64], R9 ;  /* 0x0000000986006986 */ /* 0x0009e2000c101908 */
[----:B------:R-:W-:Y:S01]  /*373e0*/  ISETP.LT.AND P6, PT, R226, UR22, !P5 ;  /* 0x00000016e2007c0c */ /* 0x000fe2000efc1270 */
[----:B------:R-:W2:Y:S01]  /*373f0*/  LDCU UR22, c[0x0][0x398] ;  /* 0x00007300ff1677ac */ /* 0x000ea20008000800 */
[----:B------:R-:W-:Y:S01]  /*37400*/  ISETP.LT.AND P5, PT, R225, UR16, !P5 ;  /* 0x00000010e1007c0c */ /* 0x000fe2000efa1270 */
[C---:B-1----:R-:W-:Y:S01]  /*37410*/  IMAD.WIDE R136, R141.reuse, 0x4, R4 ;  /* 0x000000048d887825 */ /* 0x042fe200078e0204 */
[----:B------:R-:W-:Y:S01]  /*37420*/  IADD3 R141, PT, PT, R141, UR24, RZ ;  /* 0x000000188d8d7c10 */ /* 0x000fe2000fffe0ff */
[----:B------:R-:W1:Y:S01]  /*37430*/  LDCU UR16, c[0x0][0x398] ;  /* 0x00007300ff1077ac */ /* 0x000e620008000800 */
[-C--:B------:R-:W-:Y:S01]  /*37440*/  ISETP.GE.AND P1, PT, R6, R168.reuse, PT ;  /* 0x000000a80600720c */ /* 0x080fe20003f26270 */
[----:B------:R-:W-:Y:S01]  /*37450*/  VIADD R6, R7, 0x7 ;  /* 0x0000000707067836 */ /* 0x000fe20000000000 */
[----:B------:R2:W-:Y:S01]  /*37460*/  @P4 STG.E desc[UR8][R136.64], R13 ;  /* 0x0000000d88004986 */ /* 0x0005e2000c101908 */
[----:B---3--:R-:W-:Y:S01]  /*37470*/  IMAD.WIDE R132, R141, 0x4, R2 ;  /* 0x000000048d847825 */ /* 0x008fe200078e0202 */
[----:B------:R-:W-:Y:S01]  /*37480*/  ISETP.LT.AND P4, PT, R226, UR18, !P3 ;  /* 0x00000012e2007c0c */ /* 0x000fe2000df81270 */
[----:B------:R-:W3:Y:S01]  /*37490*/  LDCU UR18, c[0x0][0x398] ;  /* 0x00007300ff1277ac */ /* 0x000ee20008000800 */
[----:B------:R-:W-:Y:S01]  /*374a0*/  ISETP.LT.AND P3, PT, R225, UR20, !P3 ;  /* 0x00000014e1007c0c */ /* 0x000fe2000df61270 */
[C---:B----4-:R-:W-:Y:S01]  /*374b0*/  IMAD.WIDE R8, R141.reuse, 0x4, R4 ;  /* 0x000000048d087825 */ /* 0x050fe200078e0204 */
[----:B------:R-:W-:Y:S01]  /*374c0*/  IADD3 R139, PT, PT, R141, UR24, RZ ;  /* 0x000000188d8b7c10 */ /* 0x000fe2000fffe0ff */
[----:B------:R-:W-:Y:S01]  /*374d0*/  @P6 STG.E desc[UR8][R132.64], R17 ;  /* 0x0000001184006986 */ /* 0x000fe2000c101908 */
[-C--:B------:R-:W-:Y:S01]  /*374e0*/  ISETP.GE.AND P2, PT, R6, R168.reuse, PT ;  /* 0x000000a80600720c */ /* 0x080fe20003f46270 */
[----:B------:R-:W-:Y:S01]  /*374f0*/  VIADD R6, R7, 0x8 ;  /* 0x0000000807067836 */ /* 0x000fe20000000000 */
[----:B------:R-:W4:Y:S01]  /*37500*/  LDCU UR20, c[0x0][0x398] ;  /* 0x00007300ff1477ac */ /* 0x000f220008000800 */
[----:B------:R1:W-:Y:S01]  /*37510*/  @P5 STG.E desc[UR8][R8.64], R25 ;  /* 0x0000001908005986 */ /* 0x0003e2000c101908 */
[----:B--2---:R-:W-:Y:S01]  /*37520*/  ISETP.LT.AND P5, PT, R226, UR12, !P0 ;  /* 0x0000000ce2007c0c */ /* 0x004fe2000c7a1270 */
[----:B------:R-:W-:Y:S01]  /*37530*/  IMAD.WIDE R12, R139, 0x4, R2 ;  /* 0x000000048b0c7825 */ /* 0x000fe200078e0202 */
[----:B------:R-:W-:Y:S01]  /*37540*/  ISETP.LT.AND P0, PT, R225, UR26, !P0 ;  /* 0x0000001ae1007c0c */ /* 0x000fe2000c701270 */
[----:B------:R-:W2:Y:S01]  /*37550*/  LDCU UR12, c[0x0][0x398] ;  /* 0x00007300ff0c77ac */ /* 0x000ea20008000800 */
[----:B------:R-:W-:Y:S01]  /*37560*/  ISETP.GE.AND P6, PT, R6, R168, PT ;  /* 0x000000a80600720c */ /* 0x000fe20003fc6270 */
[----:B------:R-:W-:Y:S01]  /*37570*/  IMAD.WIDE R134, R139, 0x4, R4 ;  /* 0x000000048b867825 */ /* 0x000fe200078e0204 */
[----:B------:R3:W-:Y:S01]  /*37580*/  @P4 STG.E desc[UR8][R12.64], R10 ;  /* 0x0000000a0c004986 */ /* 0x0007e2000c101908 */
[----:B------:R-:W-:Y:S01]  /*37590*/  IADD3 R6, PT, PT, R7, 0x9, RZ ;  /* 0x0000000907067810 */ /* 0x000fe20007ffe0ff */
[----:B------:R-:W2:Y:S01]  /*375a0*/  LDCU UR26, c[0x0][0x398] ;  /* 0x00007300ff1a77ac */ /* 0x000ea20008000800 */
[----:B------:R-:W-:Y:S01]  /*375b0*/  VIADD R139, R139, UR24 ;  /* 0x000000188b8b7c36 */ /* 0x000fe20008000000 */
[----:B------:R-:W-:Y:S01]  /*375c0*/  @P3 STG.E desc[UR8][R134.64], R14 ;  /* 0x0000000e86003986 */ /* 0x000fe2000c101908 */
[----:B------:R-:W-:Y:S01]  /*375d0*/  ISETP.LT.AND P3, PT, R226, UR28, !P1 ;  /* 0x0000001ce2007c0c */ /* 0x000fe2000cf61270 */
[----:B------:R-:W2:Y:S01]  /*375e0*/  LDCU UR28, c[0x0][0x398] ;  /* 0x00007300ff1c77ac */ /* 0x000ea20008000800 */
[----:B-1----:R-:W-:Y:S01]  /*375f0*/  IMAD.WIDE R8, R139, 0x4, R2 ;  /* 0x000000048b087825 */ /* 0x002fe200078e0202 */
[----:B------:R-:W-:-:S02]  /*37600*/  ISETP.LT.AND P1, PT, R225, UR30, !P1 ;  /* 0x0000001ee1007c0c */ /* 0x000fc4000cf21270 */
[-C--:B------:R-:W-:Y:S01]  /*37610*/  ISETP.GE.AND P4, PT, R6, R168.reuse, PT ;  /* 0x000000a80600720c */ /* 0x080fe20003f86270 */
[C---:B------:R-:W-:Y:S01]  /*37620*/  VIADD R25, R139.reuse, UR24 ;  /* 0x000000188b197c36 */ /* 0x040fe20008000000 */
[----:B------:R1:W-:Y:S01]  /*37630*/  @P5 STG.E desc[UR8][R8.64], R18 ;  /* 0x0000001208005986 */ /* 0x0003e2000c101908 */
[----:B---3--:R-:W-:Y:S01]  /*37640*/  IMAD.WIDE R12, R139, 0x4, R4 ;  /* 0x000000048b0c7825 */ /* 0x008fe200078e0204 */
[----:B------:R-:W-:Y:S01]  /*37650*/  IADD3 R6, PT, PT, R7, 0xa, RZ ;  /* 0x0000000a07067810 */ /* 0x000fe20007ffe0ff */
[----:B------:R-:W3:Y:S02]  /*37660*/  LDCU UR30, c[0x0][0x398] ;  /* 0x00007300ff1e77ac */ /* 0x000ee40008000800 */
[----:B------:R-:W-:Y:S01]  /*37670*/  IMAD.WIDE R16, R25, 0x4, R2 ;  /* 0x0000000419107825 */ /* 0x000fe200078e0202 */
[----:B------:R2:W-:Y:S01]  /*37680*/  @P0 STG.E desc[UR8][R12.64], R26 ;  /* 0x0000001a0c000986 */ /* 0x0005e2000c101908 */
[----:B------:R-:W-:Y:S01]  /*37690*/  ISETP.LT.AND P0, PT, R226, UR25, !P2 ;  /* 0x00000019e2007c0c */ /* 0x000fe2000d701270 */
[----:B------:R-:W3:Y:S01]  /*376a0*/  LDCU UR25, c[0x0][0x398] ;  /* 0x00007300ff1977ac */ /* 0x000ee20008000800 */
[----:B------:R-:W-:Y:S01]  /*376b0*/  ISETP.LT.AND P2, PT, R225, UR32, !P2 ;  /* 0x00000020e1007c0c */ /* 0x000fe2000d741270 */
[----:B------:R4:W-:Y:S01]  /*376c0*/  @P3 STG.E desc[UR8][R16.64], R11 ;  /* 0x0000000b10003986 */ /* 0x0009e2000c101908 */
[-C--:B------:R-:W-:Y:S01]  /*376d0*/  ISETP.GE.AND P5, PT, R6, R168.reuse, PT ;  /* 0x000000a80600720c */ /* 0x080fe20003fa6270 */
[C-C-:B-1----:R-:W-:Y:S01]  /*376e0*/  IMAD.WIDE R8, R25.reuse, 0x4, R4.reuse ;  /* 0x0000000419087825 */ /* 0x142fe200078e0204 */
[----:B------:R-:W-:Y:S01]  /*376f0*/  IADD3 R25, PT, PT, R25, UR24, RZ ;  /* 0x0000001819197c10 */ /* 0x000fe2000fffe0ff */
[----:B------:R-:W1:Y:S02]  /*37700*/  LDCU UR4, c[0x0][0x39c] ;  /* 0x00007380ff0477ac */ /* 0x000e640008000800 */
[----:B------:R-:W-:Y:S01]  /*37710*/  VIADD R6, R7, 0xb ;  /* 0x0000000b07067836 */ /* 0x000fe20000000000 */
[----:B------:R1:W-:Y:S01]  /*37720*/  @P1 STG.E desc[UR8][R8.64], R15 ;  /* 0x0000000f08001986 */ /* 0x0003e2000c101908 */
[----:B--2---:R-:W-:Y:S01]  /*37730*/  IMAD.WIDE R12, R25, 0x4, R4 ;  /* 0x00000004190c7825 */ /* 0x004fe200078e0204 */
[----:B------:R-:W-:Y:S01]  /*37740*/  ISETP.LT.AND P1, PT, R226, UR33, !P6 ;  /* 0x00000021e2007c0c */ /* 0x000fe2000f721270 */
[----:B------:R-:W2:Y:S01]  /*37750*/  LDCU UR31, c[0x0][0x398] ;  /* 0x00007300ff1f77ac */ /* 0x000ea20008000800 */
[----:B------:R-:W-:Y:S01]  /*37760*/  ISETP.LT.AND P6, PT, R225, UR34, !P6 ;  /* 0x00000022e1007c0c */ /* 0x000fe2000f7c1270 */
[--C-:B----4-:R-:W-:Y:S01]  /*37770*/  IMAD.WIDE R10, R25, 0x4, R2.reuse ;  /* 0x00000004190a7825 */ /* 0x110fe200078e0202 */
[-C--:B------:R-:W-:Y:S01]  /*37780*/  ISETP.GE.AND P3, PT, R6, R168.reuse, PT ;  /* 0x000000a80600720c */ /* 0x080fe20003f66270 */
[----:B------:R-:W4:Y:S01]  /*37790*/  LDCU UR32, c[0x0][0x398] ;  /* 0x00007300ff2077ac */ /* 0x000f220008000800 */
[----:B------:R-:W-:Y:S01]  /*377a0*/  IADD3 R6, PT, PT, R7, 0xc, RZ ;  /* 0x0000000c07067810 */ /* 0x000fe20007ffe0ff */
[----:B------:R-:W-:Y:S01]  /*377b0*/  VIADD R133, R25, UR24 ;  /* 0x0000001819857c36 */ /* 0x000fe20008000000 */
[----:B------:R2:W-:Y:S01]  /*377c0*/  @P0 STG.E desc[UR8][R10.64], R19 ;  /* 0x000000130a000986 */ /* 0x0005e2000c101908 */
[----:B------:R-:W3:Y:S01]  /*377d0*/  LDCU UR33, c[0x0][0x398] ;  /* 0x00007300ff2177ac */ /* 0x000ee20008000800 */
[----:B------:R-:W-:Y:S01]  /*377e0*/  ISETP.GE.AND P0, PT, R6, R168, PT ;  /* 0x000000a80600720c */ /* 0x000fe20003f06270 */
[----:B------:R-:W-:Y:S01]  /*377f0*/  IMAD.WIDE R16, R133, 0x4, R2 ;  /* 0x0000000485107825 */ /* 0x000fe200078e0202 */
[----:B------:R4:W-:Y:S01]  /*37800*/  @P2 STG.E desc[UR8][R12.64], R27 ;  /* 0x0000001b0c002986 */ /* 0x0009e2000c101908 */
[----:B------:R-:W-:Y:S01]  /*37810*/  ISETP.LT.AND P2, PT, R226, UR35, !P4 ;  /* 0x00000023e2007c0c */ /* 0x000fe2000e741270 */
[----:B------:R-:W3:Y:S01]  /*37820*/  LDCU UR34, c[0x0][0x398] ;  /* 0x00007300ff2277ac */ /* 0x000ee20008000800 */
[----:B------:R-:W-:Y:S01]  /*37830*/  ISETP.LT.AND P4, PT, R225, UR36, !P4 ;  /* 0x00000024e1007c0c */ /* 0x000fe2000e781270 */
[C---:B-1----:R-:W-:Y:S01]  /*37840*/  IMAD.WIDE R8, R133.reuse, 0x4, R4 ;  /* 0x0000000485087825 */ /* 0x042fe200078e0204 */
[----:B------:R-:W-:Y:S01]  /*37850*/  IADD3 R15, PT, PT, R133, UR24, RZ ;  /* 0x00000018850f7c10 */ /* 0x000fe2000fffe0ff */
[----:B------:R-:W-:Y:S01]  /*37860*/  @P1 STG.E desc[UR8][R16.64], R20 ;  /* 0x0000001410001986 */ /* 0x000fe2000c101908 */
[----:B------:R-:W1:Y:S01]  /*37870*/  LDCU UR35, c[0x0][0x398] ;  /* 0x00007300ff2377ac */ /* 0x000e620008000800 */
[----:B------:R-:W-:-:S02]  /*37880*/  VIADD R6, R7, 0xd ;  /* 0x0000000d07067836 */ /* 0x000fc40000000000 */
[C---:B--2---:R-:W-:Y:S01]  /*37890*/  IMAD.WIDE R10, R15.reuse, 0x4, R2 ;  /* 0x000000040f0a7825 */ /* 0x044fe200078e0202 */
[----:B------:R2:W-:Y:S01]  /*378a0*/  @P6 STG.E desc[UR8][R8.64], R28 ;  /* 0x0000001c08006986 */ /* 0x0005e2000c101908 */
[----:B------:R-:W1:Y:S01]  /*378b0*/  LDCU UR36, c[0x0][0x398] ;  /* 0x00007300ff2477ac */ /* 0x000e620008000800 */
[-C--:B------:R-:W-:Y:S01]  /*378c0*/  ISETP.GE.AND P1, PT, R6, R168.reuse, PT ;  /* 0x000000a80600720c */ /* 0x080fe20003f26270 */
[C---:B----4-:R-:W-:Y:S01]  /*378d0*/  IMAD.WIDE R12, R15.reuse, 0x4, R4 ;  /* 0x000000040f0c7825 */ /* 0x050fe200078e0204 */
[----:B------:R4:W-:Y:S01]  /*378e0*/  @P2 STG.E desc[UR8][R10.64], R40 ;  /* 0x000000280a002986 */ /* 0x0009e2000c101908 */
[C---:B------:R-:W-:Y:S01]  /*378f0*/  ISETP.LT.AND P2, PT, R226.reuse, UR37, !P5 ;  /* 0x00000025e2007c0c */ /* 0x040fe2000ef41270 */
[----:B------:R-:W1:Y:S01]  /*37900*/  LDCU UR37, c[0x0][0x398] ;  /* 0x00007300ff2577ac */ /* 0x000e620008000800 */
[----:B------:R-:W-:Y:S01]  /*37910*/  IADD3 R15, PT, PT, R15, UR24, RZ ;  /* 0x000000180f0f7c10 */ /* 0x000fe2000fffe0ff */
[----:B------:R3:W-:Y:S01]  /*37920*/  @P4 STG.E desc[UR8][R12.64], R36 ;  /* 0x000000240c004986 */ /* 0x0007e2000c101908 */
[----:B------:R-:W-:Y:S01]  /*37930*/  ISETP.LT.AND P5, PT, R225, UR6, !P5 ;  /* 0x00000006e1007c0c */ /* 0x000fe2000efa1270 */
[----:B------:R-:W-:Y:S01]  /*37940*/  VIADD R6, R7, 0xe ;  /* 0x0000000e07067836 */ /* 0x000fe20000000000 */
[----:B------:R-:W-:Y:S01]  /*37950*/  ISETP.LT.AND P4, PT, R226, UR10, !P3 ;  /* 0x0000000ae2007c0c */ /* 0x000fe2000df81270 */
[----:B--2---:R-:W-:Y:S01]  /*37960*/  IMAD.WIDE R8, R15, 0x4, R2 ;  /* 0x000000040f087825 */ /* 0x004fe200078e0202 */
[----:B------:R-:W-:Y:S01]  /*37970*/  ISETP.LT.AND P3, PT, R225, UR14, !P3 ;  /* 0x0000000ee1007c0c */ /* 0x000fe2000df61270 */
[----:B------:R-:W2:Y:S01]  /*37980*/  LDCU UR6, c[0x0][0x39c] ;  /* 0x00007380ff0677ac */ /* 0x000ea20008000800 */
[C---:B------:R-:W-:Y:S01]  /*37990*/  IADD3 R17, PT, PT, R15.reuse, UR24, RZ ;  /* 0x000000180f117c10 */ /* 0x040fe2000fffe0ff */
[----:B----4-:R-:W-:Y:S01]  /*379a0*/  IMAD.WIDE R10, R15, 0x4, R4 ;  /* 0x000000040f0a7825 */ /* 0x010fe200078e0204 */
[----:B------:R-:W-:Y:S01]  /*379b0*/  ISETP.GE.AND P6, PT, R6, R168, PT ;  /* 0x000000a80600720c */ /* 0x000fe20003fc6270 */
[----:B------:R4:W-:Y:S01]  /*379c0*/  @P2 STG.E desc[UR8][R8.64], R21 ;  /* 0x0000001508002986 */ /* 0x0009e2000c101908 */
[----:B------:R-:W1:Y:S01]  /*379d0*/  LDCU UR10, c[0x0][0x39c] ;  /* 0x00007380ff0a77ac */ /* 0x000e620008000800 */
[----:B---3--:R-:W-:-:S02]  /*379e0*/  IMAD.WIDE R12, R17, 0x4, R2 ;  /* 0x00000004110c7825 */ /* 0x008fc400078e0202 */
[----:B------:R3:W-:Y:S01]  /*379f0*/  @P5 STG.E desc[UR8][R10.64], R29 ;  /* 0x0000001d0a005986 */ /* 0x0007e2000c101908 */
[C---:B------:R-:W-:Y:S01]  /*37a00*/  ISETP.LT.AND P5, PT, R226.reuse, UR16, !P0 ;  /* 0x00000010e2007c0c */ /* 0x040fe2000c7a1270 */
[----:B------:R-:W-:Y:S01]  /*37a10*/  IMAD.WIDE R14, R17, 0x4, R4 ;  /* 0x00000004110e7825 */ /* 0x000fe200078e0204 */
[----:B------:R-:W-:Y:S01]  /*37a20*/  ISETP.LT.AND P0, PT, R225, UR12, !P0 ;  /* 0x0000000ce1007c0c */ /* 0x000fe2000c701270 */
[----:B------:R1:W-:Y:S01]  /*37a30*/  @P4 STG.E desc[UR8][R12.64], R41 ;  /* 0x000000290c004986 */ /* 0x0003e2000c101908 */
[----:B------:R-:W2:Y:S01]  /*37a40*/  LDCU UR12, c[0x0][0x39c] ;  /* 0x00007380ff0c77ac */ /* 0x000ea20008000800 */
[----:B------:R-:W-:Y:S02]  /*37a50*/  VIADD R17, R17, UR24 ;  /* 0x0000001811117c36 */ /* 0x000fe40008000000 */
[----:B------:R-:W-:Y:S01]  /*37a60*/  @P3 STG.E desc[UR8][R14.64], R37 ;  /* 0x000000250e003986 */ /* 0x000fe2000c101908 */
[C---:B------:R-:W-:Y:S01]  /*37a70*/  ISETP.LT.AND P3, PT, R226.reuse, UR18, !P1 ;  /* 0x00000012e2007c0c */ /* 0x040fe2000cf61270 */
[----:B------:R-:W-:Y:S01]  /*37a80*/  VIADD R19, R17, UR24 ;  /* 0x0000001811137c36 */ /* 0x000fe20008000000 */
[----:B------:R-:W-:Y:S01]  /*37a90*/  ISETP.LT.AND P1, PT, R225, UR20, !P1 ;  /* 0x00000014e1007c0c */ /* 0x000fe2000cf21270 */
[C---:B----4-:R-:W-:Y:S01]  /*37aa0*/  IMAD.WIDE R8, R17.reuse, 0x4, R2 ;  /* 0x0000000411087825 */ /* 0x050fe200078e0202 */
[----:B------:R-:W4:Y:S03]  /*37ab0*/  LDCU UR18, c[0x0][0x398] ;  /* 0x00007300ff1277ac */ /* 0x000f260008000800 */
[----:B---3--:R-:W-:Y:S01]  /*37ac0*/  IMAD.WIDE R10, R17, 0x4, R4 ;  /* 0x00000004110a7825 */ /* 0x008fe200078e0204 */
[----:B------:R3:W-:Y:S01]  /*37ad0*/  @P5 STG.E desc[UR8][R8.64], R22 ;  /* 0x0000001608005986 */ /* 0x0007e2000c101908 */
[----:B------:R-:W2:Y:S02]  /*37ae0*/  LDCU UR20, c[0x0][0x398] ;  /* 0x00007300ff1477ac */ /* 0x000ea40008000800 */
[----:B-1----:R-:W-:Y:S01]  /*37af0*/  IMAD.WIDE R12, R19, 0x4, R2 ;  /* 0x00000004130c7825 */ /* 0x002fe200078e0202 */
[----:B------:R1:W-:Y:S01]  /*37b00*/  @P0 STG.E desc[UR8][R10.64], R30 ;  /* 0x0000001e0a000986 */ /* 0x0003e2000c101908 */
[----:B------:R-:W2:Y:S02]  /*37b10*/  LDCU UR14, c[0x0][0x39c] ;  /* 0x00007380ff0e77ac */ /* 0x000ea40008000800 */
[----:B------:R-:W-:Y:S01]  /*37b20*/  VIADD R6, R7, 0xf ;  /* 0x0000000f07067836 */ /* 0x000fe20000000000 */
[----:B------:R4:W-:Y:S01]  /*37b30*/  @P3 STG.E desc[UR8][R12.64], R42 ;  /* 0x0000002a0c003986 */ /* 0x0009e2000c101908 */
[----:B------:R-:W-:Y:S01]  /*37b40*/  ISETP.LT.AND P3, PT, R226, UR22, !P6 ;  /* 0x00000016e2007c0c */ /* 0x000fe2000f761270 */
[----:B------:R-:W2:Y:S01]  /*37b50*/  LDCU UR16, c[0x0][0x39c] ;  /* 0x00007380ff1077ac */ /* 0x000ea20008000800 */
[----:B------:R-:W-:Y:S01]  /*37b60*/  ISETP.LT.AND P6, PT, R225, UR26, !P6 ;  /* 0x0000001ae1007c0c */ /* 0x000fe2000f7c1270 */
[C---:B---3--:R-:W-:Y:S01]  /*37b70*/  IMAD.WIDE R8, R19.reuse, 0x4, R4 ;  /* 0x0000000413087825 */ /* 0x048fe200078e0204 */
[----:B------:R-:W-:Y:S01]  /*37b80*/  IADD3 R19, PT, PT, R19, UR24, RZ ;  /* 0x0000001813137c10 */ /* 0x000fe2000fffe0ff */
[----:B------:R-:W3:Y:S01]  /*37b90*/  LDCU UR22, c[0x0][0x398] ;  /* 0x00007300ff1677ac */ /* 0x000ee20008000800 */
[-C--:B------:R-:W-:Y:S01]  /*37ba0*/  ISETP.GE.AND P2, PT, R6, R168.reuse, PT ;  /* 0x000000a80600720c */ /* 0x080fe20003f46270 */
[C---:B------:R-:W-:Y:S01]  /*37bb0*/  VIADD R16, R7.reuse, 0x35 ;  /* 0x0000003507107836 */ /* 0x040fe20000000000 */
[----:B------:R-:W-:Y:S01]  /*37bc0*/  IADD3 R6, PT, PT, R7, 0x10, RZ ;  /* 0x0000001007067810 */ /* 0x000fe20007ffe0ff */
[C---:B-1----:R-:W-:Y:S01]  /*37bd0*/  IMAD.WIDE R10, R19.reuse, 0x4, R2 ;  /* 0x00000004130a7825 */ /* 0x042fe200078e0202 */
[----:B------:R1:W-:Y:S01]  /*37be0*/  @P1 STG.E desc[UR8][R8.64], R38 ;  /* 0x0000002608001986 */ /* 0x0003e2000c101908 */
[----:B------:R-:W-:Y:S01]  /*37bf0*/  ISETP.LT.AND P1, PT, R226, UR28, !P2 ;  /* 0x0000001ce2007c0c */ /* 0x000fe2000d721270 */
[----:B------:R-:W2:Y:S01]  /*37c00*/  LDCU UR26, c[0x0][0x398] ;  /* 0x00007300ff1a77ac */ /* 0x000ea20008000800 */
[----:B----4-:R-:W-:Y:S01]  /*37c10*/  IMAD.WIDE R12, R19, 0x4, R4 ;  /* 0x00000004130c7825 */ /* 0x010fe200078e0204 */
[-C--:B------:R-:W-:Y:S01]  /*37c20*/  ISETP.GE.AND P4, PT, R6, R168.reuse, PT ;  /* 0x000000a80600720c */ /* 0x080fe20003f86270 */
[----:B------:R4:W-:Y:S01]  /*37c30*/  @P3 STG.E desc[UR8][R10.64], R23 ;  /* 0x000000170a003986 */ /* 0x0009e2000c101908 */
[----:B------:R-:W-:Y:S01]  /*37c40*/  IADD3 R6, PT, PT, R7, 0x11, RZ ;  /* 0x0000001107067810 */ /* 0x000fe20007ffe0ff */
[----:B------:R-:W-:Y:S01]  /*37c50*/  VIADD R17, R19, UR24 ;  /* 0x0000001813117c36 */ /* 0x000fe20008000000 */
[----:B------:R-:W-:Y:S01]  /*37c60*/  ISETP.LT.AND P2, PT, R225, UR25, !P2 ;  /* 0x00000019e1007c0c */ /* 0x000fe2000d741270 */
[----:B------:R2:W-:Y:S01]  /*37c70*/  @P6 STG.E desc[UR8][R12.64], R31 ;  /* 0x0000001f0c006986 */ /* 0x0005e2000c101908 */
[----:B------:R-:W-:Y:S01]  /*37c80*/  ISETP.LT.AND P6, PT, R226, UR29, !P4 ;  /* 0x0000001de2007c0c */ /* 0x000fe2000e7c1270 */
[----:B------:R-:W-:Y:S01]  /*37c90*/  IMAD.WIDE R14, R17, 0x4, R2 ;  /* 0x00000004110e7825 */ /* 0x000fe200078e0202 */
[----:B------:R-:W-:Y:S01]  /*37ca0*/  ISETP.GE.AND P5, PT, R6, R168, PT ;  /* 0x000000a80600720c */ /* 0x000fe20003fa6270 */
[----:B------:R-:W3:Y:S01]  /*37cb0*/  LDCU UR25, c[0x0][0x398] ;  /* 0x00007300ff1977ac */ /* 0x000ee20008000800 */
[----:B------:R-:W-:Y:S01]  /*37cc0*/  ISETP.LT.AND P4, PT, R225, UR30, !P4 ;  /* 0x0000001ee1007c0c */ /* 0x000fe2000e781270 */
[----:B------:R-:W-:Y:S01]  /*37cd0*/  VIADD R6, R7, 0x3f ;  /* 0x0000003f07067836 */ /* 0x000fe20000000000 */
[C---:B------:R-:W-:Y:S01]  /*37ce0*/  IADD3 R19, PT, PT, R17.reuse, UR24, RZ ;  /* 0x0000001811137c10 */ /* 0x040fe2000fffe0ff */
[----:B-1----:R-:W-:Y:S01]  /*37cf0*/  IMAD.WIDE R8, R17, 0x4, R4 ;  /* 0x0000000411087825 */ /* 0x002fe200078e0204 */
[----:B------:R-:W-:Y:S01]  /*37d00*/  @P1 STG.E desc[UR8][R14.64], R43 ;  /* 0x0000002b0e001986 */ /* 0x000fe2000c101908 */
[----:B------:R-:W1:Y:S01]  /*37d10*/  LDCU UR28, c[0x0][0x398] ;  /* 0x00007300ff1c77ac */ /* 0x000e620008000800 */
[----:B------:R-:W-:Y:S01]  /*37d20*/  ISETP.GE.AND P0, PT, R6, UR27, PT ;  /* 0x0000001b06007c0c */ /* 0x000fe2000bf06270 */
[----:B----4-:R-:W-:Y:S01]  /*37d30*/  IMAD.WIDE R10, R19, 0x4, R2 ;  /* 0x00000004130a7825 */ /* 0x010fe200078e0202 */
[----:B------:R-:W-:Y:S01]  /*37d40*/  IADD3 R6, PT, PT, R7, 0x12, RZ ;  /* 0x0000001207067810 */ /* 0x000fe20007ffe0ff */
[----:B------:R4:W-:Y:S01]  /*37d50*/  @P2 STG.E desc[UR8][R8.64], R39 ;  /* 0x0000002708002986 */ /* 0x0009e2000c101908 */
[----:B------:R-:W1:Y:S01]  /*37d60*/  LDCU UR27, c[0x0][0x398] ;  /* 0x00007300ff1b77ac */ /* 0x000e620008000800 */
[----:B--2---:R-:W-:Y:S01]  /*37d70*/  IMAD.WIDE R12, R19, 0x4, R4 ;  /* 0x00000004130c7825 */ /* 0x004fe200078e0204 */
[----:B------:R-:W-:Y:S01]  /*37d80*/  ISETP.GE.AND P3, PT, R6, UR4, PT ;  /* 0x0000000406007c0c */ /* 0x000fe2000bf66270 */
[----:B------:R2:W-:Y:S01]  /*37d90*/  @P6 STG.E desc[UR8][R10.64], R32 ;  /* 0x000000200a006986 */ /* 0x0005e2000c101908 */
[C---:B------:R-:W-:Y:S01]  /*37da0*/  ISETP.LT.AND P6, PT, R226.reuse, UR31, !P5 ;  /* 0x0000001fe2007c0c */ /* 0x040fe2000efc1270 */
[----:B------:R-:W-:Y:S01]  /*37db0*/  VIADD R6, R7, 0x13 ;  /* 0x0000001307067836 */ /* 0x000fe20000000000 */
[----:B------:R-:W-:Y:S01]  /*37dc0*/  ISETP.LT.AND P5, PT, R225, UR32, !P5 ;  /* 0x00000020e1007c0c */ /* 0x000fe2000efa1270 */
[----:B------:R1:W-:Y:S01]  /*37dd0*/  @P4 STG.E desc[UR8][R12.64], R44 ;  /* 0x0000002c0c004986 */ /* 0x0003e2000c101908 */
[----:B------:R-:W-:Y:S01]  /*37de0*/  IADD3 R19, PT, PT, R19, UR24, RZ ;  /* 0x0000001813137c10 */ /* 0x000fe2000fffe0ff */
[----:B------:R-:W3:Y:S01]  /*37df0*/  LDCU UR4, c[0x0][0x39c] ;  /* 0x00007380ff0477ac */ /* 0x000ee20008000800 */
[----:B------:R-:W-:Y:S01]  /*37e00*/  ISETP.LT.AND P4, PT, R226, UR33, !P3 ;  /* 0x00000021e2007c0c */ /* 0x000fe2000df81270 */
[----:B------:R-:W3:Y:S01]  /*37e10*/  LDS.128 R20, [R0] ;  /* 0x0000000000147984 */ /* 0x000ee20000000c00 */
[C---:B------:R-:W-:Y:S01]  /*37e20*/  IADD3 R17, PT, PT, R19.reuse, UR24, RZ ;  /* 0x0000001813117c10 */ /* 0x040fe2000fffe0ff */
[----:B----4-:R-:W-:Y:S01]  /*37e30*/  IMAD.WIDE R8, R19, 0x4, R2 ;  /* 0x0000000413087825 */ /* 0x010fe200078e0202 */
[----:B------:R-:W-:Y:S01]  /*37e40*/  ISETP.GE.AND P1, PT, R6, UR6, PT ;  /* 0x0000000606007c0c */ /* 0x000fe2000bf26270 */
[----:B------:R-:W4:Y:S01]  /*37e50*/  LDCU UR29, c[0x0][0x398] ;  /* 0x00007300ff1d77ac */ /* 0x000f220008000800 */
[----:B------:R-:W-:Y:S01]  /*37e60*/  ISETP.LT.AND P3, PT, R225, UR34, !P3 ;  /* 0x00000022e1007c0c */ /* 0x000fe2000df61270 */
[----:B------:R-:W-:Y:S01]  /*37e70*/  VIADD R6, R7, 0x14 ;  /* 0x0000001407067836 */ /* 0x000fe20000000000 */
[----:B------:R4:W-:Y:S01]  /*37e80*/  @P6 STG.E desc[UR8][R8.64], R52 ;  /* 0x0000003408006986 */ /* 0x0009e2000c101908 */
[----:B--2---:R-:W-:Y:S01]  /*37e90*/  IMAD.WIDE R10, R19, 0x4, R4 ;  /* 0x00000004130a7825 */ /* 0x004fe200078e0204 */
[----:B------:R-:W2:Y:S02]  /*37ea0*/  LDCU UR6, c[0x0][0x39c] ;  /* 0x00007380ff0677ac */ /* 0x000ea40008000800 */
[----:B------:R-:W-:Y:S01]  /*37eb0*/  ISETP.GE.AND P2, PT, R6, UR10, PT ;  /* 0x0000000a06007c0c */ /* 0x000fe2000bf46270 */
[C---:B-1----:R-:W-:Y:S01]  /*37ec0*/  IMAD.WIDE R12, R17.reuse, 0x4, R2 ;  /* 0x00000004110c7825 */ /* 0x042fe200078e0202 */
[----:B------:R1:W-:Y:S01]  /*37ed0*/  @P5 STG.E desc[UR8][R10.64], R56 ;  /* 0x000000380a005986 */ /* 0x0003e2000c101908 */
[C---:B------:R-:W-:Y:S01]  /*37ee0*/  ISETP.LT.AND P5, PT, R226.reuse, UR35, !P1 ;  /* 0x00000023e2007c0c */ /* 0x040fe2000cfa1270 */
[----:B------:R-:W2:Y:S01]  /*37ef0*/  LDCU UR30, c[0x0][0x398] ;  /* 0x00007300ff1e77ac */ /* 0x000ea20008000800 */
[----:B------:R-:W-:Y:S01]  /*37f00*/  IMAD.WIDE R14, R17, 0x4, R4 ;  /* 0x00000004110e7825 */ /* 0x000fe200078e0204 */
[----:B------:R1:W-:Y:S01]  /*37f10*/  @P4 STG.E desc[UR8][R12.64], R33 ;  /* 0x000000210c004986 */ /* 0x0003e2000c101908 */
[----:B------:R-:W-:Y:S01]  /*37f20*/  ISETP.LT.AND P1, PT, R225, UR36, !P1 ;  /* 0x00000024e1007c0c */ /* 0x000fe2000cf21270 */
[----:B------:R-:W2:Y:S01]  /*37f30*/  LDCU UR31, c[0x0][0x398] ;  /* 0x00007300ff1f77ac */ /* 0x000ea20008000800 */
[----:B------:R-:W-:Y:S01]  /*37f40*/  VIADD R17, R17, UR24 ;  /* 0x0000001811117c36 */ /* 0x000fe20008000000 */
[----:B------:R-:W-:Y:S01]  /*37f50*/  ISETP.LT.AND P4, PT, R226, UR37, !P2 ;  /* 0x00000025e2007c0c */ /* 0x000fe2000d781270 */
[----:B------:R-:W-:Y:S01]  /*37f60*/  VIADD R6, R7, 0x15 ;  /* 0x0000001507067836 */ /* 0x000fe20000000000 */
[----:B------:R-:W-:Y:S01]  /*37f70*/  @P3 STG.E desc[UR8][R14.64], R45 ;  /* 0x0000002d0e003986 */ /* 0x000fe2000c101908 */
[----:B------:R-:W-:Y:S01]  /*37f80*/  VIADD R19, R17, UR24 ;  /* 0x0000001811137c36 */ /* 0x000fe20008000000 */
[----:B------:R-:W-:Y:S01]  /*37f90*/  ISETP.LT.AND P2, PT, R225, UR38, !P2 ;  /* 0x00000026e1007c0c */ /* 0x000fe2000d741270 */
[----:B----4-:R-:W-:Y:S01]  /*37fa0*/  IMAD.WIDE R8, R17, 0x4, R2 ;  /* 0x0000000411087825 */ /* 0x010fe200078e0202 */
[----:B------:R-:W-:Y:S01]  /*37fb0*/  ISETP.GE.AND P6, PT, R6, UR12, PT ;  /* 0x0000000c06007c0c */ /* 0x000fe2000bfc6270 */
[----:B------:R-:W4:Y:S01]  /*37fc0*/  LDCU UR10, c[0x0][0x39c] ;  /* 0x00007380ff0a77ac */ /* 0x000f220008000800 */
[----:B------:R-:W-:Y:S01]  /*37fd0*/  IADD3 R6, PT, PT, R7, 0x16, RZ ;  /* 0x0000001607067810 */ /* 0x000fe20007ffe0ff */
[----:B-1----:R-:W-:Y:S01]  /*37fe0*/  IMAD.WIDE R10, R17, 0x4, R4 ;  /* 0x00000004110a7825 */ /* 0x002fe200078e0204 */
[----:B------:R1:W-:Y:S01]  /*37ff0*/  @P5 STG.E desc[UR8][R8.64], R53 ;  /* 0x0000003508005986 */ /* 0x0003e2000c101908 */
[----:B------:R-:W2:Y:S01]  /*38000*/  LDCU UR32, c[0x0][0x398] ;  /* 0x00007300ff2077ac */ /* 0x000ea20008000800 */
[----:B------:R-:W-:Y:S01]  /*38010*/  ISETP.GE.AND P3, PT, R6, UR14, PT ;  /* 0x0000000e06007c0c */ /* 0x000fe2000bf66270 */
[----:B------:R-:W-:Y:S01]  /*38020*/  IMAD.WIDE R12, R19, 0x4, R2 ;  /* 0x00000004130c7825 */ /* 0x000fe200078e0202 */
[----:B------:R3:W-:Y:S01]  /*38030*/  @P1 STG.E desc[UR8][R10.64], R57 ;  /* 0x000000390a001986 */ /* 0x0007e2000c101908 */
[C---:B------:R-:W-:Y:S01]  /*38040*/  IADD3 R6, PT, PT, R7.reuse, 0x17, RZ ;  /* 0x0000001707067810 */ /* 0x040fe20007ffe0ff */
[----:B------:R-:W2:Y:S01]  /*38050*/  LDCU UR33, c[0x0][0x398] ;  /* 0x00007300ff2177ac */ /* 0x000ea20008000800 */
        /* <DEDUP_REMOVED lines=8> */
[----:B------:R-:W-:Y:S01]  /*380e0*/  ISETP.GE.AND P5, PT, R6, UR16, PT ;  /* 0x0000001006007c0c */ /* 0x000fe2000bfa6270 */
[----:B------:R-:W-:Y:S01]  /*380f0*/  VIADD R6, R7, 0x18 ;  /* 0x0000001807067836 */ /* 0x000fe20000000000 */
[----:B------:R1:W-:Y:S01]  /*38100*/  @P2 STG.E desc[UR8][R8.64], R46 ;  /* 0x0000002e08002986 */ /* 0x0003e2000c101908 */
[----:B---3--:R-:W-:Y:S01]  /*38110*/  IMAD.WIDE R10, R19, 0x4, R2 ;  /* 0x00000004130a7825 */ /* 0x008fe200078e0202 */
[----:B------:R-:W-:Y:S01]  /*38120*/  ISETP.LT.AND P2, PT, R226, UR22, !P3 ;  /* 0x00000016e2007c0c */ /* 0x000fe2000df41270 */
[----:B------:R-:W3:Y:S01]  /*38130*/  LDCU UR14, c[0x0][0x39c] ;  /* 0x00007380ff0e77ac */ /* 0x000ee20008000800 */
[----:B------:R-:W-:Y:S01]  /*38140*/  ISETP.LT.AND P3, PT, R225, UR26, !P3 ;  /* 0x0000001ae1007c0c */ /* 0x000fe2000df61270 */
[C---:B----4-:R-:W-:Y:S01]  /*38150*/  IMAD.WIDE R12, R19.reuse, 0x4, R4 ;  /* 0x00000004130c7825 */ /* 0x050fe200078e0204 */
[----:B------:R4:W-:Y:S01]  /*38160*/  @P4 STG.E desc[UR8][R10.64], R54 ;  /* 0x000000360a004986 */ /* 0x0009e2000c101908 */
[----:B------:R-:W-:Y:S01]  /*38170*/  ISETP.GE.AND P1, PT, R6, UR4, PT ;  /* 0x0000000406007c0c */ /* 0x000fe2000bf26270 */
[----:B------:R-:W3:Y:S01]  /*38180*/  LDCU UR16, c[0x0][0x398] ;  /* 0x00007300ff1077ac */ /* 0x000ee20008000800 */
[----:B------:R-:W-:Y:S01]  /*38190*/  VIADD R17, R19, UR24 ;  /* 0x0000001813117c36 */ /* 0x000fe20008000000 */
[----:B------:R2:W-:Y:S01]  /*381a0*/  @P6 STG.E desc[UR8][R12.64], R58 ;  /* 0x0000003a0c006986 */ /* 0x0005e2000c101908 */
[----:B------:R-:W-:Y:S01]  /*381b0*/  ISETP.LT.AND P6, PT, R226, UR25, !P5 ;  /* 0x00000019e2007c0c */ /* 0x000fe2000efc1270 */
[----:B------:R-:W3:Y:S01]  /*381c0*/  LDCU UR18, c[0x0][0x398] ;  /* 0x00007300ff1277ac */ /* 0x000ee20008000800 */
[C---:B------:R-:W-:Y:S01]  /*381d0*/  IMAD.WIDE R14, R17.reuse, 0x4, R2 ;  /* 0x00000004110e7825 */ /* 0x040fe200078e0202 */
[----:B------:R-:W-:-:S02]  /*381e0*/  IADD3 R19, PT, PT, R17, UR24, RZ ;  /* 0x0000001811137c10 */ /* 0x000fc4000fffe0ff */
[----:B------:R-:W-:Y:S01]  /*381f0*/  ISETP.LT.AND P5, PT, R225, UR27, !P5 ;  /* 0x0000001be1007c0c */ /* 0x000fe2000efa1270 */
[----:B-1----:R-:W-:Y:S01]  /*38200*/  IMAD.WIDE R8, R17, 0x4, R4 ;  /* 0x0000000411087825 */ /* 0x002fe200078e0204 */
[----:B------:R-:W-:Y:S01]  /*38210*/  @P2 STG.E desc[UR8][R14.64], R35 ;  /* 0x000000230e002986 */ /* 0x000fe2000c101908 */
[----:B------:R-:W-:Y:S01]  /*38220*/  IADD3 R6, PT, PT, R7, 0x19, RZ ;  /* 0x0000001907067810 */ /* 0x000fe20007ffe0ff */
[----:B------:R-:W1:Y:S01]  /*38230*/  LDCU UR20, c[0x0][0x398] ;  /* 0x00007300ff1477ac */ /* 0x000e620008000800 */
[C---:B----4-:R-:W-:Y:S01]  /*38240*/  IMAD.WIDE R10, R19.reuse, 0x4, R2 ;  /* 0x00000004130a7825 */ /* 0x050fe200078e0202 */
[----:B------:R4:W-:Y:S01]  /*38250*/  @P3 STG.E desc[UR8][R8.64], R47 ;  /* 0x0000002f08003986 */ /* 0x0009e2000c101908 */
[----:B--2---:R-:W-:Y:S01]  /*38260*/  ISETP.GE.AND P4, PT, R6, UR6, PT ;  /* 0x0000000606007c0c */ /* 0x004fe2000bf86270 */
[----:B------:R-:W2:Y:S01]  /*38270*/  LDCU UR4, c[0x0][0x39c] ;  /* 0x00007380ff0477ac */ /* 0x000ea20008000800 */
[----:B------:R-:W-:Y:S01]  /*38280*/  IMAD.WIDE R12, R19, 0x4, R4 ;  /* 0x00000004130c7825 */ /* 0x000fe200078e0204 */
[----:B------:R1:W-:Y:S01]  /*38290*/  @P6 STG.E desc[UR8][R10.64], R55 ;  /* 0x000000370a006986 */ /* 0x0003e2000c101908 */
[C---:B------:R-:W-:Y:S01]  /*382a0*/  ISETP.LT.AND P6, PT, R226.reuse, UR28, !P1 ;  /* 0x0000001ce2007c0c */ /* 0x040fe2000cfc1270 */
[----:B------:R-:W2:Y:S01]  /*382b0*/  LDCU UR6, c[0x0][0x39c] ;  /* 0x00007380ff0677ac */ /* 0x000ea20008000800 */
[----:B------:R-:W-:Y:S01]  /*382c0*/  ISETP.LT.AND P1, PT, R225, UR29, !P1 ;  /* 0x0000001de1007c0c */ /* 0x000fe2000cf21270 */
[----:B------:R-:W-:Y:S01]  /*382d0*/  VIADD R6, R7, 0x1a ;  /* 0x0000001a07067836 */ /* 0x000fe20000000000 */
[----:B------:R-:W-:Y:S01]  /*382e0*/  IADD3 R19, PT, PT, R19, UR24, RZ ;  /* 0x0000001813137c10 */ /* 0x000fe2000fffe0ff */
[----:B------:R2:W-:Y:S01]  /*382f0*/  @P5 STG.E desc[UR8][R12.64], R59 ;  /* 0x0000003b0c005986 */ /* 0x0005e2000c101908 */
[----:B------:R-:W-:Y:S01]  /*38300*/  ISETP.LT.AND P5, PT, R226, UR30, !P4 ;  /* 0x0000001ee2007c0c */ /* 0x000fe2000e7a1270 */
[----:B------:R-:W3:Y:S01]  /*38310*/  LDCU UR22, c[0x0][0x398] ;  /* 0x00007300ff1677ac */ /* 0x000ee20008000800 */
[----:B------:R-:W-:Y:S01]  /*38320*/  ISETP.GE.AND P2, PT, R6, UR10, PT ;  /* 0x0000000a06007c0c */ /* 0x000fe2000bf46270 */
[----:B----4-:R-:W-:Y:S01]  /*38330*/  IMAD.WIDE R8, R19, 0x4, R2 ;  /* 0x0000000413087825 */ /* 0x010fe200078e0202 */
[----:B------:R-:W-:Y:S01]  /*38340*/  ISETP.LT.AND P4, PT, R225, UR31, !P4 ;  /* 0x0000001fe1007c0c */ /* 0x000fe2000e781270 */
[----:B------:R-:W4:Y:S01]  /*38350*/  LDCU UR25, c[0x0][0x398] ;  /* 0x00007300ff1977ac */ /* 0x000f220008000800 */
[C---:B------:R-:W-:Y:S01]  /*38360*/  IADD3 R17, PT, PT, R19.reuse, UR24, RZ ;  /* 0x0000001813117c10 */ /* 0x040fe2000fffe0ff */
[----:B-1----:R-:W-:Y:S01]  /*38370*/  IMAD.WIDE R10, R19, 0x4, R4 ;  /* 0x00000004130a7825 */ /* 0x002fe200078e0204 */
[----:B------:R1:W-:Y:S01]  /*38380*/  @P6 STG.E desc[UR8][R8.64], R48 ;  /* 0x0000003008006986 */ /* 0x0003e2000c101908 */
[----:B------:R-:W3:Y:S02]  /*38390*/  LDCU UR26, c[0x0][0x398] ;  /* 0x00007300ff1a77ac */ /* 0x000ee40008000800 */
[----:B------:R-:W-:Y:S01]  /*383a0*/  VIADD R6, R7, 0x1b ;  /* 0x0000001b07067836 */ /* 0x000fe20000000000 */
[----:B------:R1:W-:Y:S01]  /*383b0*/  @P1 STG.E desc[UR8][R10.64], R60 ;  /* 0x0000003c0a001986 */ /* 0x0003e2000c101908 */
[----:B------:R-:W-:Y:S01]  /*383c0*/  ISETP.LT.AND P1, PT, R226, UR32, !P2 ;  /* 0x00000020e2007c0c */ /* 0x000fe2000d721270 */
[----:B--2---:R-:W-:Y:S01]  /*383d0*/  IMAD.WIDE R12, R17, 0x4, R2 ;  /* 0x00000004110c7825 */ /* 0x004fe200078e0202 */
[----:B------:R-:W-:Y:S01]  /*383e0*/  ISETP.LT.AND P2, PT, R225, UR33, !P2 ;  /* 0x00000021e1007c0c */ /* 0x000fe2000d741270 */
[----:B------:R-:W2:Y:S01]  /*383f0*/  LDCU UR27, c[0x0][0x398] ;  /* 0x00007300ff1b77ac */ /* 0x000ea20008000800 */
[----:B------:R-:W-:Y:S01]  /*38400*/  ISETP.GE.AND P3, PT, R6, UR12, PT ;  /* 0x0000000c06007c0c */ /* 0x000fe2000bf66270 */
[C---:B------:R-:W-:Y:S01]  /*38410*/  IMAD.WIDE R14, R17.reuse, 0x4, R4 ;  /* 0x00000004110e7825 */ /* 0x040fe200078e0204 */
[----:B------:R2:W-:Y:S01]  /*38420*/  @P5 STG.E desc[UR8][R12.64], R80 ;  /* 0x000000500c005986 */ /* 0x0005e2000c101908 */
[----:B------:R-:W2:Y:S02]  /*38430*/  LDCU UR10, c[0x0][0x39c] ;  /* 0x00007380ff0a77ac */ /* 0x000ea40008000800 */
[----:B------:R-:W-:Y:S01]  /*38440*/  VIADD R17, R17, UR24 ;  /* 0x0000001811117c36 */ /* 0x000fe20008000000 */
[----:B------:R-:W-:Y:S01]  /*38450*/  @P4 STG.E desc[UR8][R14.64], R76 ;  /* 0x0000004c0e004986 */ /* 0x000fe2000c101908 */
[----:B------:R-:W-:Y:S01]  /*38460*/  VIADD R6, R7, 0x1c ;  /* 0x0000001c07067836 */ /* 0x000fe20000000000 */
[----:B------:R-:W-:Y:S01]  /*38470*/  ISETP.LT.AND P4, PT, R226, UR34, !P3 ;  /* 0x00000022e2007c0c */ /* 0x000fe2000df81270 */
[----:B-1----:R-:W-:Y:S01]  /*38480*/  IMAD.WIDE R8, R17, 0x4, R2 ;  /* 0x0000000411087825 */ /* 0x002fe200078e0202 */
[----:B---3--:R-:W-:Y:S01]  /*38490*/  ISETP.LT.AND P3, PT, R225, UR16, !P3 ;  /* 0x00000010e1007c0c */ /* 0x008fe2000df61270 */
[----:B------:R-:W1:Y:S01]  /*384a0*/  LDCU UR28, c[0x0][0x398] ;  /* 0x00007300ff1c77ac */ /* 0x000e620008000800 */
[----:B------:R-:W-:Y:S01]  /*384b0*/  ISETP.GE.AND P6, PT, R6, UR14, PT ;  /* 0x0000000e06007c0c */ /* 0x000fe2000bfc6270 */
[----:B------:R-:W-:Y:S01]  /*384c0*/  IMAD.WIDE R10, R17, 0x4, R4 ;  /* 0x00000004110a7825 */ /* 0x000fe200078e0204 */
[----:B------:R3:W-:Y:S01]  /*384d0*/  @P1 STG.E desc[UR8][R8.64], R49 ;  /* 0x0000003108001986 */ /* 0x0007e2000c101908 */
[----:B------:R-:W-:Y:S01]  /*384e0*/  IADD3 R6, PT, PT, R7, 0x1d, RZ ;  /* 0x0000001d07067810 */ /* 0x000fe20007ffe0ff */
[----:B------:R-:W1:Y:S01]  /*384f0*/  LDCU UR29, c[0x0][0x398] ;  /* 0x00007300ff1d77ac */ /* 0x000e620008000800 */
[----:B------:R-:W-:Y:S01]  /*38500*/  VIADD R19, R17, UR24 ;  /* 0x0000001811137c36 */ /* 0x000fe20008000000 */
[----:B------:R4:W-:Y:S01]  /*38510*/  @P2 STG.E desc[UR8][R10.64], R61 ;  /* 0x0000003d0a002986 */ /* 0x0009e2000c101908 */
[----:B------:R-:W-:Y:S01]  /*38520*/  ISETP.LT.AND P2, PT, R226, UR18, !P6 ;  /* 0x00000012e2007c0c */ /* 0x000fe2000f741270 */
[----:B------:R-:W1:Y:S01]  /*38530*/  LDCU UR12, c[0x0][0x39c] ;  /* 0x00007380ff0c77ac */ /* 0x000e620008000800 */
[----:B------:R-:W-:Y:S01]  /*38540*/  ISETP.LT.AND P6, PT, R225, UR20, !P6 ;  /* 0x00000014e1007c0c */ /* 0x000fe2000f7c1270 */
[----:B--2---:R-:W-:Y:S01]  /*38550*/  IMAD.WIDE R12, R19, 0x4, R2 ;  /* 0x00000004130c7825 */ /* 0x004fe200078e0202 */
[----:B------:R-:W-:Y:S01]  /*38560*/  ISETP.GE.AND P5, PT, R6, UR4, PT ;  /* 0x0000000406007c0c */ /* 0x000fe2000bfa6270 */
[----:B------:R-:W2:Y:S01]  /*38570*/  LDCU UR14, c[0x0][0x398] ;  /* 0x00007300ff0e77ac */ /* 0x000ea20008000800 */
[----:B------:R-:W-:Y:S01]  /*38580*/  IADD3 R6, PT, PT, R7, 0x1e, RZ ;  /* 0x0000001e07067810 */ /* 0x000fe20007ffe0ff */
[C---:B---3--:R-:W-:Y:S01]  /*38590*/  IMAD.WIDE R8, R19.reuse, 0x4, R4 ;  /* 0x0000000413087825 */ /* 0x048fe200078e0204 */
[----:B------:R-:W-:Y:S01]  /*385a0*/  IADD3 R19, PT, PT, R19, UR24, RZ ;  /* 0x0000001813137c10 */ /* 0x000fe2000fffe0ff */
[----:B------:R3:W-:Y:S01]  /*385b0*/  @P4 STG.E desc[UR8][R12.64], R81 ;  /* 0x000000510c004986 */ /* 0x0007e2000c101908 */
[----:B------:R-:W-:Y:S01]  /*385c0*/  ISETP.GE.AND P1, PT, R6, UR6, PT ;  /* 0x0000000606007c0c */ /* 0x000fe2000bf26270 */
[----:B------:R-:W1:Y:S01]  /*385d0*/  LDCU UR30, c[0x0][0x398] ;  /* 0x00007300ff1e77ac */ /* 0x000e620008000800 */
[----:B------:R-:W-:Y:S01]  /*385e0*/  VIADD R6, R7, 0x1f ;  /* 0x0000001f07067836 */ /* 0x000fe20000000000 */
[----:B------:R1:W-:Y:S01]  /*385f0*/  @P3 STG.E desc[UR8][R8.64], R77 ;  /* 0x0000004d08003986 */ /* 0x0003e2000c101908 */
[----:B----4-:R-:W-:Y:S01]  /*38600*/  IMAD.WIDE R10, R19, 0x4, R2 ;  /* 0x00000004130a7825 */ /* 0x010fe200078e0202 */
[----:B------:R-:W-:Y:S01]  /*38610*/  ISETP.LT.AND P3, PT, R226, UR22, !P5 ;  /* 0x00000016e2007c0c */ /* 0x000fe2000ef61270 */
[----:B------:R-:W4:Y:S01]  /*38620*/  LDCU UR4, c[0x0][0x39c] ;  /* 0x00007380ff0477ac */ /* 0x000f220008000800 */
[----:B------:R-:W-:Y:S01]  /*38630*/  ISETP.LT.AND P5, PT, R225, UR25, !P5 ;  /* 0x00000019e1007c0c */ /* 0x000fe2000efa1270 */
[C---:B------:R-:W-:Y:S01]  /*38640*/  VIADD R17, R19.reuse, UR24 ;  /* 0x0000001813117c36 */ /* 0x040fe20008000000 */
[----:B------:R2:W-:Y:S01]  /*38650*/  @P2 STG.E desc[UR8][R10.64], R50 ;  /* 0x000000320a002986 */ /* 0x0005e2000c101908 */
[----:B------:R-:W-:Y:S01]  /*38660*/  ISETP.GE.AND P4, PT, R6, UR10, PT ;  /* 0x0000000a06007c0c */ /* 0x000fe2000bf86270 */
[----:B---3--:R-:W-:Y:S01]  /*38670*/  IMAD.WIDE R12, R19, 0x4, R4 ;  /* 0x00000004130c7825 */ /* 0x008fe200078e0204 */
[----:B------:R-:W3:Y:S01]  /*38680*/  LDCU UR31, c[0x0][0x398] ;  /* 0x00007300ff1f77ac */ /* 0x000ee20008000800 */
[----:B------:R-:W-:-:S02]  /*38690*/  IADD3 R19, PT, PT, R17, UR24, RZ ;  /* 0x0000001811137c10 */ /* 0x000fc4000fffe0ff */
[----:B------:R-:W-:Y:S01]  /*386a0*/  IMAD.WIDE R14, R17, 0x4, R2 ;  /* 0x00000004110e7825 */ /* 0x000fe200078e0202 */
[----:B------:R4:W-:Y:S01]  /*386b0*/  @P6 STG.E desc[UR8][R12.64], R62 ;  /* 0x0000003e0c006986 */ /* 0x0009e2000c101908 */
[----:B------:R-:W-:Y:S01]  /*386c0*/  ISETP.LT.AND P6, PT, R226, UR26, !P1 ;  /* 0x0000001ae2007c0c */ /* 0x000fe2000cfc1270 */
[----:B------:R-:W3:Y:S01]  /*386d0*/  LDCU UR6, c[0x0][0x39c] ;  /* 0x00007380ff0677ac */ /* 0x000ee20008000800 */
[----:B------:R-:W-:Y:S01]  /*386e0*/  ISETP.LT.AND P1, PT, R225, UR27, !P1 ;  /* 0x0000001be1007c0c */ /* 0x000fe2000cf21270 */
[----:B-1----:R-:W-:Y:S01]  /*386f0*/  IMAD.WIDE R8, R17, 0x4, R4 ;  /* 0x0000000411087825 */ /* 0x002fe200078e0204 */
[----:B------:R-:W-:Y:S01]  /*38700*/  IADD3 R6, PT, PT, R7, 0x20, RZ ;  /* 0x0000002007067810 */ /* 0x000fe20007ffe0ff */
[----:B------:R-:W-:Y:S01]  /*38710*/  @P3 STG.E desc[UR8][R14.64], R82 ;  /* 0x000000520e003986 */ /* 0x000fe2000c101908 */
[----:B------:R-:W1:Y:S01]  /*38720*/  LDCU UR16, c[0x0][0x398] ;  /* 0x00007300ff1077ac */ /* 0x000e620008000800 */
[C---:B--2---:R-:W-:Y:S01]  /*38730*/  IMAD.WIDE R10, R19.reuse, 0x4, R2 ;  /* 0x00000004130a7825 */ /* 0x044fe200078e0202 */
[----:B------:R-:W-:Y:S01]  /*38740*/  ISETP.GE.AND P2, PT, R6, UR12, PT ;  /* 0x0000000c06007c0c */ /* 0x000fe2000bf46270 */
[----:B------:R2:W-:Y:S01]  /*38750*/  @P5 STG.E desc[UR8][R8.64], R78 ;  /* 0x0000004e08005986 */ /* 0x0005e2000c101908 */
[----:B------:R-:W1:Y:S01]  /*38760*/  LDCU UR18, c[0x0][0x398] ;  /* 0x00007300ff1277ac */ /* 0x000e620008000800 */
[C---:B----4-:R-:W-:Y:S01]  /*38770*/  IMAD.WIDE R12, R19.reuse, 0x4, R4 ;  /* 0x00000004130c7825 */ /* 0x050fe200078e0204 */
[----:B------:R-:W-:Y:S01]  /*38780*/  IADD3 R19, PT, PT, R19, UR24, RZ ;  /* 0x0000001813137c10 */ /* 0x000fe2000fffe0ff */
[----:B------:R4:W-:Y:S01]  /*38790*/  @P6 STG.E desc[UR8][R10.64], R51 ;  /* 0x000000330a006986 */ /* 0x0009e2000c101908 */
[C---:B------:R-:W-:Y:S01]  /*387a0*/  ISETP.LT.AND P6, PT, R226.reuse, UR28, !P4 ;  /* 0x0000001ce2007c0c */ /* 0x040fe2000e7c1270 */
[----:B------:R-:W1:Y:S01]  /*387b0*/  LDCU UR20, c[0x0][0x398] ;  /* 0x00007300ff1477ac */ /* 0x000e620008000800 */
[----:B------:R-:W-:Y:S01]  /*387c0*/  ISETP.LT.AND P4, PT, R225, UR29, !P4 ;  /* 0x0000001de1007c0c */ /* 0x000fe2000e781270 */
[----:B------:R3:W-:Y:S01]  /*387d0*/  @P1 STG.E desc[UR8][R12.64], R63 ;  /* 0x0000003f0c001986 */ /* 0x0007e2000c101908 */
[----:B------:R-:W-:Y:S01]  /*387e0*/  VIADD R6, R7, 0x21 ;  /* 0x0000002107067836 */ /* 0x000fe20000000000 */
[----:B------:R-:W-:Y:S01]  /*387f0*/  ISETP.LT.AND P1, PT, R226, UR14, !P2 ;  /* 0x0000000ee2007c0c */ /* 0x000fe2000d721270 */
[----:B------:R-:W1:Y:S01]  /*38800*/  LDCU UR10, c[0x0][0x39c] ;  /* 0x00007380ff0a77ac */ /* 0x000e620008000800 */
[----:B------:R-:W-:Y:S01]  /*38810*/  ISETP.LT.AND P2, PT, R225, UR30, !P2 ;  /* 0x0000001ee1007c0c */ /* 0x000fe2000d741270 */
[C---:B--2---:R-:W-:Y:S01]  /*38820*/  IMAD.WIDE R8, R19.reuse, 0x4, R2 ;  /* 0x0000000413087825 */ /* 0x044fe200078e0202 */
[C---:B------:R-:W-:Y:S01]  /*38830*/  IADD3 R17, PT, PT, R19.reuse, UR24, RZ ;  /* 0x0000001813117c10 */ /* 0x040fe2000fffe0ff */
[----:B------:R-:W2:Y:S01]  /*38840*/  LDCU UR12, c[0x0][0x398] ;  /* 0x00007300ff0c77ac */ /* 0x000ea20008000800 */
[----:B------:R-:W-:Y:S01]  /*38850*/  ISETP.GE.AND P3, PT, R6, UR4, PT ;  /* 0x0000000406007c0c */ /* 0x000fe2000bf66270 */
[----:B----4-:R-:W-:Y:S01]  /*38860*/  IMAD.WIDE R10, R19, 0x4, R4 ;  /* 0x00000004130a7825 */ /* 0x010fe200078e0204 */
[----:B------:R4:W-:Y:S01]  /*38870*/  @P6 STG.E desc[UR8][R8.64], R83 ;  /* 0x0000005308006986 */ /* 0x0009e2000c101908 */
[----:B------:R-:W2:Y:S02]  /*38880*/  LDCU UR4, c[0x0][0x39c] ;  /* 0x00007380ff0477ac */ /* 0x000ea40008000800 */
[----:B------:R-:W-:Y:S01]  /*38890*/  VIADD R6, R7, 0x22 ;  /* 0x0000002207067836 */ /* 0x000fe20000000000 */
[----:B------:R2:W-:Y:S01]  /*388a0*/  @P4 STG.E desc[UR8][R10.64], R79 ;  /* 0x0000004f0a004986 */ /* 0x0005e2000c101908 */
[C---:B---3--:R-:W-:Y:S01]  /*388b0*/  IMAD.WIDE R12, R17.reuse, 0x4, R2 ;  /* 0x00000004110c7825 */ /* 0x048fe200078e0202 */
[----:B------:R-:W-:Y:S01]  /*388c0*/  ISETP.LT.AND P4, PT, R226, UR31, !P3 ;  /* 0x0000001fe2007c0c */ /* 0x000fe2000df81270 */
[----:B------:R-:W3:Y:S01]  /*388d0*/  LDCU UR22, c[0x0][0x398] ;  /* 0x00007300ff1677ac */ /* 0x000ee20008000800 */
[----:B------:R-:W-:Y:S01]  /*388e0*/  ISETP.GE.AND P5, PT, R6, UR6, PT ;  /* 0x0000000606007c0c */ /* 0x000fe2000bfa6270 */
[----:B------:R-:W-:Y:S01]  /*388f0*/  IMAD.WIDE R14, R17, 0x4, R4 ;  /* 0x00000004110e7825 */ /* 0x000fe200078e0204 */
[----:B------:R2:W-:Y:S01]  /*38900*/  @P1 STG.E desc[UR8][R12.64], R72 ;  /* 0x000000480c001986 */ /* 0x0005e2000c101908 */
[----:B------:R-:W3:Y:S01]  /*38910*/  LDCU UR25, c[0x0][0x398] ;  /* 0x00007300ff1977ac */ /* 0x000ee20008000800 */
[----:B-1----:R-:W-:Y:S01]  /*38920*/  ISETP.LT.AND P3, PT, R225, UR16, !P3 ;  /* 0x00000010e1007c0c */ /* 0x002fe2000df61270 */
[----:B------:R-:W-:Y:S01]  /*38930*/  VIADD R17, R17, UR24 ;  /* 0x0000001811117c36 */ /* 0x000fe20008000000 */
[----:B------:R-:W-:Y:S01]  /*38940*/  @P2 STG.E desc[UR8][R14.64], R84 ;  /* 0x000000540e002986 */ /* 0x000fe2000c101908 */
[----:B------:R-:W-:Y:S01]  /*38950*/  ISETP.LT.AND P2, PT, R226, UR18, !P5 ;  /* 0x00000012e2007c0c */ /* 0x000fe2000ef41270 */
[----:B------:R-:W-:Y:S01]  /*38960*/  VIADD R6, R7, 0x23 ;  /* 0x0000002307067836 */ /* 0x000fe20000000000 */
[----:B------:R-:W-:Y:S01]  /*38970*/  ISETP.LT.AND P5, PT, R225, UR20, !P5 ;  /* 0x00000014e1007c0c */ /* 0x000fe2000efa1270 */
[C---:B----4-:R-:W-:Y:S01]  /*38980*/  IMAD.WIDE R8, R17.reuse, 0x4, R2 ;  /* 0x0000000411087825 */ /* 0x050fe200078e0202 */
[----:B------:R-:W1:Y:S02]  /*38990*/  LDCU UR6, c[0x0][0x39c] ;  /* 0x00007380ff0677ac */ /* 0x000e640008000800 */
[----:B------:R-:W-:Y:S01]  /*389a0*/  ISETP.GE.AND P6, PT, R6, UR10, PT ;  /* 0x0000000a06007c0c */ /* 0x000fe2000bfc6270 */
[----:B------:R-:W-:Y:S01]  /*389b0*/  VIADD R19, R17, UR24 ;  /* 0x0000001811137c36 */ /* 0x000fe20008000000 */
[----:B------:R-:W-:Y:S01]  /*389c0*/  IADD3 R6, PT, PT, R7, 0x24, RZ ;  /* 0x0000002407067810 */ /* 0x000fe20007ffe0ff */
[----:B--2---:R-:W-:Y:S01]  /*389d0*/  IMAD.WIDE R10, R17, 0x4, R4 ;  /* 0x00000004110a7825 */ /* 0x004fe200078e0204 */
[----:B------:R2:W-:Y:S01]  /*389e0*/  @P4 STG.E desc[UR8][R8.64], R104 ;  /* 0x0000006808004986 */ /* 0x0005e2000c101908 */
[----:B------:R-:W4:Y:S01]  /*389f0*/  LDCU UR26, c[0x0][0x398] ;  /* 0x00007300ff1a77ac */ /* 0x000f220008000800 */
[----:B------:R-:W-:Y:S01]  /*38a00*/  ISETP.GE.AND P1, PT, R6, UR4, PT ;  /* 0x0000000406007c0c */ /* 0x000fe2000bf26270 */
[----:B------:R-:W-:Y:S01]  /*38a10*/  IMAD.WIDE R12, R19, 0x4, R2 ;  /* 0x00000004130c7825 */ /* 0x000fe200078e0202 */
[----:B------:R4:W-:Y:S01]  /*38a20*/  @P3 STG.E desc[UR8][R10.64], R108 ;  /* 0x0000006c0a003986 */ /* 0x0009e2000c101908 */
[----:B------:R-:W4:Y:S01]  /*38a30*/  LDCU UR14, c[0x0][0x398] ;  /* 0x00007300ff0e77ac */ /* 0x000f220008000800 */
[----:B------:R-:W-:-:S02]  /*38a40*/  ISETP.LT.AND P3, PT, R226, UR12, !P6 ;  /* 0x0000000ce2007c0c */ /* 0x000fc4000f761270 */
[----:B------:R4:W-:Y:S01]  /*38a50*/  @P2 STG.E desc[UR8][R12.64], R73 ;  /* 0x000000490c002986 */ /* 0x0009e2000c101908 */
[----:B---3--:R-:W-:Y:S01]  /*38a60*/  ISETP.LT.AND P6, PT, R225, UR22, !P6 ;  /* 0x00000016e1007c0c */ /* 0x008fe2000f7c1270 */
[----:B------:R-:W3:Y:S01]  /*38a70*/  LDCU UR10, c[0x0][0x39c] ;  /* 0x00007380ff0a77ac */ /* 0x000ee20008000800 */
[----:B------:R-:W-:Y:S01]  /*38a80*/  IADD3 R6, PT, PT, R7, 0x25, RZ ;  /* 0x0000002507067810 */ /* 0x000fe20007ffe0ff */
[C---:B--2---:R-:W-:Y:S01]  /*38a90*/  IMAD.WIDE R8, R19.reuse, 0x4, R4 ;  /* 0x0000000413087825 */ /* 0x044fe200078e0204 */
[----:B------:R-:W-:Y:S01]  /*38aa0*/  IADD3 R19, PT, PT, R19, UR24, RZ ;  /* 0x0000001813137c10 */ /* 0x000fe2000fffe0ff */
[----:B------:R-:W2:Y:S01]  /*38ab0*/  LDCU UR27, c[0x0][0x398] ;  /* 0x00007300ff1b77ac */ /* 0x000ea20008000800 */
[----:B-1----:R-:W-:Y:S01]  /*38ac0*/  ISETP.GE.AND P4, PT, R6, UR6, PT ;  /* 0x0000000606007c0c */ /* 0x002fe2000bf86270 */
[----:B------:R-:W-:Y:S01]  /*38ad0*/  VIADD R6, R7, 0x26 ;  /* 0x0000002607067836 */ /* 0x000fe20000000000 */
[----:B------:R1:W-:Y:S01]  /*38ae0*/  @P5 STG.E desc[UR8][R8.64], R85 ;  /* 0x0000005508005986 */ /* 0x0003e2000c101908 */
[----:B------:R-:W-:Y:S01]  /*38af0*/  ISETP.LT.AND P5, PT, R226, UR25, !P1 ;  /* 0x00000019e2007c0c */ /* 0x000fe2000cfa1270 */
[C---:B------:R-:W-:Y:S01]  /*38b00*/  VIADD R17, R19.reuse, UR24 ;  /* 0x0000001813117c36 */ /* 0x040fe20008000000 */
[----:B------:R-:W2:Y:S01]  /*38b10*/  LDCU UR28, c[0x0][0x398] ;  /* 0x00007300ff1c77ac */ /* 0x000ea20008000800 */
[----:B----4-:R-:W-:Y:S01]  /*38b20*/  IMAD.WIDE R10, R19, 0x4, R2 ;  /* 0x00000004130a7825 */ /* 0x010fe200078e0202 */
[----:B------:R-:W-:Y:S01]  /*38b30*/  ISETP.LT.AND P1, PT, R225, UR26, !P1 ;  /* 0x0000001ae1007c0c */ /* 0x000fe2000cf21270 */
[----:B------:R-:W4:Y:S02]  /*38b40*/  LDCU UR29, c[0x0][0x398] ;  /* 0x00007300ff1d77ac */ /* 0x000f240008000800 */
[----:B------:R-:W-:Y:S01]  /*38b50*/  IMAD.WIDE R12, R19, 0x4, R4 ;  /* 0x00000004130c7825 */ /* 0x000fe200078e0204 */
[----:B------:R2:W-:Y:S01]  /*38b60*/  @P3 STG.E desc[UR8][R10.64], R105 ;  /* 0x000000690a003986 */ /* 0x0005e2000c101908 */
[C---:B------:R-:W-:Y:S01]  /*38b70*/  IADD3 R19, PT, PT, R17.reuse, UR24, RZ ;  /* 0x0000001811137c10 */ /* 0x040fe2000fffe0ff */
[----:B------:R-:W4:Y:S01]  /*38b80*/  LDCU UR4, c[0x0][0x39c] ;  /* 0x00007380ff0477ac */ /* 0x000f220008000800 */
[C---:B------:R-:W-:Y:S01]  /*38b90*/  IMAD.WIDE R14, R17.reuse, 0x4, R2 ;  /* 0x00000004110e7825 */ /* 0x040fe200078e0202 */
[----:B------:R2:W-:Y:S01]  /*38ba0*/  @P6 STG.E desc[UR8][R12.64], R109 ;  /* 0x0000006d0c006986 */ /* 0x0005e2000c101908 */
[----:B---3--:R-:W-:Y:S01]  /*38bb0*/  ISETP.GE.AND P2, PT, R6, UR10, PT ;  /* 0x0000000a06007c0c */ /* 0x008fe2000bf46270 */
[----:B------:R-:W3:Y:S01]  /*38bc0*/  LDCU UR6, c[0x0][0x39c] ;  /* 0x00007380ff0677ac */ /* 0x000ee20008000800 */
[----:B-1----:R-:W-:Y:S01]  /*38bd0*/  IMAD.WIDE R8, R17, 0x4, R4 ;  /* 0x0000000411087825 */ /* 0x002fe200078e0204 */
[----:B------:R-:W-:Y:S01]  /*38be0*/  @P5 STG.E desc[UR8][R14.64], R74 ;  /* 0x0000004a0e005986 */ /* 0x000fe2000c101908 */
[----:B------:R-:W-:Y:S01]  /*38bf0*/  ISETP.LT.AND P5, PT, R226, UR14, !P4 ;  /* 0x0000000ee2007c0c */ /* 0x000fe2000e7a1270 */
[----:B------:R-:W1:Y:S01]  /*38c00*/  LDCU UR16, c[0x0][0x398] ;  /* 0x00007300ff1077ac */ /* 0x000e620008000800 */
[----:B--2---:R-:W-:Y:S01]  /*38c10*/  ISETP.LT.AND P4, PT, R225, UR27, !P4 ;  /* 0x0000001be1007c0c */ /* 0x004fe2000e781270 */
[----:B------:R-:W-:Y:S01]  /*38c20*/  IMAD.WIDE R10, R19, 0x4, R2 ;  /* 0x00000004130a7825 */ /* 0x000fe200078e0202 */
[----:B------:R2:W-:Y:S01]  /*38c30*/  @P1 STG.E desc[UR8][R8.64], R86 ;  /* 0x0000005608001986 */ /* 0x0005e2000c101908 */
[----:B------:R-:W1:Y:S01]  /*38c40*/  LDCU UR18, c[0x0][0x398] ;  /* 0x00007300ff1277ac */ /* 0x000e620008000800 */
[----:B------:R-:W-:Y:S01]  /*38c50*/  IADD3 R6, PT, PT, R7, 0x27, RZ ;  /* 0x0000002707067810 */ /* 0x000fe20007ffe0ff */
[C---:B------:R-:W-:Y:S01]  /*38c60*/  IMAD.WIDE R12, R19.reuse, 0x4, R4 ;  /* 0x00000004130c7825 */ /* 0x040fe200078e0204 */
[----:B------:R-:W-:Y:S01]  /*38c70*/  IADD3 R19, PT, PT, R19, UR24, RZ ;  /* 0x0000001813137c10 */ /* 0x000fe2000fffe0ff */
[----:B------:R-:W1:Y:S01]  /*38c80*/  LDCU UR12, c[0x0][0x398] ;  /* 0x00007300ff0c77ac */ /* 0x000e620008000800 */
[----:B----4-:R-:W-:Y:S01]  /*38c90*/  ISETP.GE.AND P3, PT, R6, UR4, PT ;  /* 0x0000000406007c0c */ /* 0x010fe2000bf66270 */
[----:B------:R-:W-:-:S02]  /*38ca0*/  VIADD R6, R7, 0x28 ;  /* 0x0000002807067836 */ /* 0x000fc40000000000 */
[----:B------:R4:W-:Y:S01]  /*38cb0*/  @P5 STG.E desc[UR8][R10.64], R106 ;  /* 0x0000006a0a005986 */ /* 0x0009e2000c101908 */
[----:B------:R-:W-:Y:S01]  /*38cc0*/  ISETP.LT.AND P5, PT, R226, UR28, !P2 ;  /* 0x0000001ce2007c0c */ /* 0x000fe2000d7a1270 */
[----:B------:R-:W1:Y:S01]  /*38cd0*/  LDCU UR10, c[0x0][0x39c] ;  /* 0x00007380ff0a77ac */ /* 0x000e620008000800 */
[----:B------:R-:W-:Y:S01]  /*38ce0*/  ISETP.LT.AND P2, PT, R225, UR29, !P2 ;  /* 0x0000001de1007c0c */ /* 0x000fe2000d741270 */
[----:B--2---:R-:W-:Y:S01]  /*38cf0*/  IMAD.WIDE R8, R19, 0x4, R2 ;  /* 0x0000000413087825 */ /* 0x004fe200078e0202 */
[----:B---3--:R-:W-:Y:S01]  /*38d00*/  ISETP.GE.AND P6, PT, R6, UR6, PT ;  /* 0x0000000606007c0c */ /* 0x008fe2000bfc6270 */
[----:B------:R-:W2:Y:S01]  /*38d10*/  LDCU UR20, c[0x0][0x398] ;  /* 0x00007300ff1477ac */ /* 0x000ea20008000800 */
[----:B------:R3:W-:Y:S01]  /*38d20*/  @P4 STG.E desc[UR8][R12.64], R110 ;  /* 0x0000006e0c004986 */ /* 0x0007e2000c101908 */
[C---:B-1----:R-:W-:Y:S01]  /*38d30*/  ISETP.LT.AND P4, PT, R226.reuse, UR16, !P3 ;  /* 0x00000010e2007c0c */ /* 0x042fe2000df81270 */
[----:B------:R-:W-:Y:S01]  /*38d40*/  VIADD R6, R7, 0x29 ;  /* 0x0000002907067836 */ /* 0x000fe20000000000 */
[----:B------:R-:W1:Y:S01]  /*38d50*/  LDCU UR22, c[0x0][0x398] ;  /* 0x00007300ff1677ac */ /* 0x000e620008000800 */
[C---:B------:R-:W-:Y:S01]  /*38d60*/  IADD3 R17, PT, PT, R19.reuse, UR24, RZ ;  /* 0x0000001813117c10 */ /* 0x040fe2000fffe0ff */
[--C-:B----4-:R-:W-:Y:S01]  /*38d70*/  IMAD.WIDE R10, R19, 0x4, R4.reuse ;  /* 0x00000004130a7825 */ /* 0x110fe200078e0204 */
[----:B------:R-:W-:Y:S01]  /*38d80*/  ISETP.LT.AND P3, PT, R225, UR18, !P3 ;  /* 0x00000012e1007c0c */ /* 0x000fe2000df61270 */
[----:B------:R-:W4:Y:S01]  /*38d90*/  LDCU UR4, c[0x0][0x39c] ;  /* 0x00007380ff0477ac */ /* 0x000f220008000800 */
[----:B------:R1:W-:Y:S01]  /*38da0*/  @P5 STG.E desc[UR8][R8.64], R75 ;  /* 0x0000004b08005986 */ /* 0x0003e2000c101908 */
[C---:B------:R-:W-:Y:S01]  /*38db0*/  IMAD.WIDE R14, R17.reuse, 0x4, R4 ;  /* 0x00000004110e7825 */ /* 0x040fe200078e0204 */
[----:B------:R-:W4:Y:S02]  /*38dc0*/  LDCU UR14, c[0x0][0x398] ;  /* 0x00007300ff0e77ac */ /* 0x000f240008000800 */
[----:B------:R2:W-:Y:S01]  /*38dd0*/  @P2 STG.E desc[UR8][R10.64], R87 ;  /* 0x000000570a002986 */ /* 0x0005e2000c101908 */
[----:B------:R-:W-:Y:S01]  /*38de0*/  ISETP.LT.AND P2, PT, R226, UR12, !P6 ;  /* 0x0000000ce2007c0c */ /* 0x000fe2000f741270 */
[----:B---3--:R-:W-:Y:S01]  /*38df0*/  IMAD.WIDE R12, R17, 0x4, R2 ;  /* 0x00000004110c7825 */ /* 0x008fe200078e0202 */
[----:B------:R-:W3:Y:S01]  /*38e00*/  LDCU UR6, c[0x0][0x39c] ;  /* 0x00007380ff0677ac */ /* 0x000ee20008000800 */
[----:B------:R-:W-:-:S02]  /*38e10*/  ISETP.GE.AND P1, PT, R6, UR10, PT ;  /* 0x0000000a06007c0c */ /* 0x000fc4000bf26270 */
[----:B------:R-:W-:Y:S01]  /*38e20*/  VIADD R17, R17, UR24 ;  /* 0x0000001811117c36 */ /* 0x000fe20008000000 */
[----:B------:R-:W3:Y:S01]  /*38e30*/  LDCU UR25, c[0x0][0x398] ;  /* 0x00007300ff1977ac */ /* 0x000ee20008000800 */
[----:B------:R-:W-:Y:S01]  /*38e40*/  VIADD R6, R7, 0x2a ;  /* 0x0000002a07067836 */ /* 0x000fe20000000000 */
[----:B------:R3:W-:Y:S01]  /*38e50*/  @P4 STG.E desc[UR8][R12.64], R107 ;  /* 0x0000006b0c004986 */ /* 0x0007e2000c101908 */
[----:B-1----:R-:W-:Y:S01]  /*38e60*/  IMAD.WIDE R8, R17, 0x4, R2 ;  /* 0x0000000411087825 */ /* 0x002fe200078e0202 */
[----:B------:R-:W1:Y:S01]  /*38e70*/  LDCU UR26, c[0x0][0x398] ;  /* 0x00007300ff1a77ac */ /* 0x000e620008000800 */
[C---:B--2---:R-:W-:Y:S01]  /*38e80*/  ISETP.LT.AND P6, PT, R225.reuse, UR20, !P6 ;  /* 0x00000014e1007c0c */ /* 0x044fe2000f7c1270 */
[----:B------:R-:W-:Y:S01]  /*38e90*/  @P3 STG.E desc[UR8][R14.64], R111 ;  /* 0x0000006f0e003986 */ /* 0x000fe2000c101908 */
[----:B----4-:R-:W-:Y:S01]  /*38ea0*/  ISETP.GE.AND P5, PT, R6, UR4, PT ;  /* 0x0000000406007c0c */ /* 0x010fe2000bfa6270 */
[----:B------:R-:W2:Y:S01]  /*38eb0*/  LDCU UR16, c[0x0][0x398] ;  /* 0x00007300ff1077ac */ /* 0x000ea20008000800 */
[----:B------:R-:W-:Y:S01]  /*38ec0*/  ISETP.LT.AND P4, PT, R226, UR22, !P1 ;  /* 0x00000016e2007c0c */ /* 0x000fe2000cf81270 */
[----:B------:R4:W-:Y:S01]  /*38ed0*/  @P2 STG.E desc[UR8][R8.64], R88 ;  /* 0x0000005808002986 */ /* 0x0009e2000c101908 */
[----:B------:R-:W-:Y:S01]  /*38ee0*/  ISETP.LT.AND P2, PT, R225, UR14, !P1 ;  /* 0x0000000ee1007c0c */ /* 0x000fe2000cf41270 */
[----:B------:R-:W2:Y:S01]  /*38ef0*/  LDCU UR4, c[0x0][0x39c] ;  /* 0x00007380ff0477ac */ /* 0x000ea20008000800 */
[----:B------:R-:W-:Y:S01]  /*38f00*/  VIADD R19, R17, UR24 ;  /* 0x0000001811137c36 */ /* 0x000fe20008000000 */
[----:B------:R-:W-:Y:S01]  /*38f10*/  IADD3 R6, PT, PT, R7, 0x2b, RZ ;  /* 0x0000002b07067810 */ /* 0x000fe20007ffe0ff */
[----:B------:R-:W-:Y:S01]  /*38f20*/  IMAD.WIDE R10, R17, 0x4, R4 ;  /* 0x00000004110a7825 */ /* 0x000fe200078e0204 */
[----:B------:R-:W2:Y:S02]  /*38f30*/  LDCU UR18, c[0x0][0x398] ;  /* 0x00007300ff1277ac */ /* 0x000ea40008000800 */
[----:B---3--:R-:W-:Y:S01]  /*38f40*/  ISETP.GE.AND P3, PT, R6, UR6, PT ;  /* 0x0000000606007c0c */ /* 0x008fe2000bf66270 */
[C---:B------:R-:W-:Y:S01]  /*38f50*/  IMAD.WIDE R12, R19.reuse, 0x4, R2 ;  /* 0x00000004130c7825 */ /* 0x040fe200078e0202 */
[----:B------:R-:W3:Y:S01]  /*38f60*/  LDCU UR12, c[0x0][0x398] ;  /* 0x00007300ff0c77ac */ /* 0x000ee20008000800 */
[----:B------:R2:W-:Y:S01]  /*38f70*/  @P6 STG.E desc[UR8][R10.64], R92 ;  /* 0x0000005c0a006986 */ /* 0x0005e2000c101908 */
[----:B------:R-:W-:Y:S01]  /*38f80*/  ISETP.LT.AND P6, PT, R226, UR25, !P5 ;  /* 0x00000019e2007c0c */ /* 0x000fe2000efc1270 */
[C---:B----4-:R-:W-:Y:S01]  /*38f90*/  IMAD.WIDE R8, R19.reuse, 0x4, R4 ;  /* 0x0000000413087825 */ /* 0x050fe200078e0204 */
[----:B------:R-:W4:Y:S01]  /*38fa0*/  LDCU UR10, c[0x0][0x39c] ;  /* 0x00007380ff0a77ac */ /* 0x000f220008000800 */
[----:B------:R3:W-:Y:S01]  /*38fb0*/  @P4 STG.E desc[UR8][R12.64], R120 ;  /* 0x000000780c004986 */ /* 0x0007e2000c101908 */
[----:B------:R-:W-:-:S02]  /*38fc0*/  IADD3 R19, PT, PT, R19, UR24, RZ ;  /* 0x0000001813137c10 */ /* 0x000fc4000fffe0ff */
[----:B-1----:R-:W-:Y:S01]  /*38fd0*/  ISETP.LT.AND P5, PT, R225, UR26, !P5 ;  /* 0x0000001ae1007c0c */ /* 0x002fe2000efa1270 */
[----:B------:R1:W-:Y:S01]  /*38fe0*/  @P2 STG.E desc[UR8][R8.64], R116 ;  /* 0x0000007408002986 */ /* 0x0003e2000c101908 */
[----:B------:R-:W-:Y:S01]  /*38ff0*/  IADD3 R6, PT, PT, R7, 0x2c, RZ ;  /* 0x0000002c07067810 */ /* 0x000fe20007ffe0ff */
[C---:B------:R-:W-:Y:S01]  /*39000*/  VIADD R17, R19.reuse, UR24 ;  /* 0x0000001813117c36 */ /* 0x040fe20008000000 */
[----:B--2---:R-:W-:Y:S01]  /*39010*/  ISETP.LT.AND P2, PT, R226, UR16, !P3 ;  /* 0x00000010e2007c0c */ /* 0x004fe2000df41270 */
[----:B------:R-:W-:Y:S01]  /*39020*/  IMAD.WIDE R10, R19, 0x4, R2 ;  /* 0x00000004130a7825 */ /* 0x000fe200078e0202 */
[----:B------:R-:W-:Y:S01]  /*39030*/  ISETP.GE.AND P1, PT, R6, UR4, PT ;  /* 0x0000000406007c0c */ /* 0x000fe2000bf26270 */
[----:B------:R-:W2:Y:S01]  /*39040*/  LDCU UR4, c[0x0][0x39c] ;  /* 0x00007380ff0477ac */ /* 0x000ea20008000800 */
[----:B------:R-:W-:Y:S01]  /*39050*/  ISETP.LT.AND P3, PT, R225, UR18, !P3 ;  /* 0x00000012e1007c0c */ /* 0x000fe2000df61270 */
[----:B---3--:R-:W-:Y:S01]  /*39060*/  IMAD.WIDE R12, R19, 0x4, R4 ;  /* 0x00000004130c7825 */ /* 0x008fe200078e0204 */
[----:B------:R3:W-:Y:S01]  /*39070*/  @P6 STG.E desc[UR8][R10.64], R89 ;  /* 0x000000590a006986 */ /* 0x0007e2000c101908 */
[----:B------:R-:W2:Y:S01]  /*39080*/  LDCU UR20, c[0x0][0x398] ;  /* 0x00007300ff1477ac */ /* 0x000ea20008000800 */
[C---:B------:R-:W-:Y:S01]  /*39090*/  IADD3 R19, PT, PT, R17.reuse, UR24, RZ ;  /* 0x0000001811137c10 */ /* 0x040fe2000fffe0ff */
[----:B------:R-:W-:Y:S01]  /*390a0*/  IMAD.WIDE R14, R17, 0x4, R2 ;  /* 0x00000004110e7825 */ /* 0x000fe200078e0202 */
[----:B------:R2:W-:Y:S01]  /*390b0*/  @P5 STG.E desc[UR8][R12.64], R93 ;  /* 0x0000005d0c005986 */ /* 0x0005e2000c101908 */
[----:B------:R-:W2:Y:S02]  /*390c0*/  LDCU UR22, c[0x0][0x398] ;  /* 0x00007300ff1677ac */ /* 0x000ea40008000800 */
[----:B------:R-:W-:Y:S01]  /*390d0*/  VIADD R6, R7, 0x2d ;  /* 0x0000002d07067836 */ /* 0x000fe20000000000 */
[----:B------:R-:W-:Y:S01]  /*390e0*/  @P2 STG.E desc[UR8][R14.64], R121 ;  /* 0x000000790e002986 */ /* 0x000fe2000c101908 */
[----:B------:R-:W2:Y:S01]  /*390f0*/  LDCU UR6, c[0x0][0x39c] ;  /* 0x00007380ff0677ac */ /* 0x000ea20008000800 */
[----:B------:R-:W-:Y:S01]  /*39100*/  ISETP.LT.AND P2, PT, R226, UR12, !P1 ;  /* 0x0000000ce2007c0c */ /* 0x000fe2000cf41270 */
[----:B-1----:R-:W-:Y:S01]  /*39110*/  IMAD.WIDE R8, R17, 0x4, R4 ;  /* 0x0000000411087825 */ /* 0x002fe200078e0204 */
[----:B----4-:R-:W-:Y:S01]  /*39120*/  ISETP.GE.AND P4, PT, R6, UR10, PT ;  /* 0x0000000a06007c0c */ /* 0x010fe2000bf86270 */
[----:B------:R-:W1:Y:S01]  /*39130*/  LDCU UR14, c[0x0][0x398] ;  /* 0x00007300ff0e77ac */ /* 0x000e620008000800 */
[----:B------:R-:W-:Y:S01]  /*39140*/  IADD3 R6, PT, PT, R7, 0x2e, RZ ;  /* 0x0000002e07067810 */ /* 0x000fe20007ffe0ff */
[----:B---3--:R-:W-:Y:S01]  /*39150*/  IMAD.WIDE R10, R19, 0x4, R2 ;  /* 0x00000004130a7825 */ /* 0x008fe200078e0202 */
[----:B------:R3:W-:Y:S01]  /*39160*/  @P3 STG.E desc[UR8][R8.64], R117 ;  /* 0x0000007508003986 */ /* 0x0007e2000c101908 */
[----:B------:R-:W4:Y:S01]  /*39170*/  LDCU UR10, c[0x0][0x39c] ;  /* 0x00007380ff0a77ac */ /* 0x000f220008000800 */
[----:B--2---:R-:W-:Y:S01]  /*39180*/  ISETP.GE.AND P6, PT, R6, UR4, PT ;  /* 0x0000000406007c0c */ /* 0x004fe2000bfc6270 */
[----:B------:R-:W-:Y:S01]  /*39190*/  VIADD R6, R7, 0x2f ;  /* 0x0000002f07067836 */ /* 0x000fe20000000000 */
[----:B------:R-:W-:Y:S01]  /*391a0*/  ISETP.LT.AND P1, PT, R225, UR20, !P1 ;  /* 0x00000014e1007c0c */ /* 0x000fe2000cf21270 */
[----:B------:R-:W2:Y:S01]  /*391b0*/  LDCU UR25, c[0x0][0x398] ;  /* 0x00007300ff1977ac */ /* 0x000ea20008000800 */
[C---:B------:R-:W-:Y:S01]  /*391c0*/  IMAD.WIDE R12, R19.reuse, 0x4, R4 ;  /* 0x00000004130c7825 */ /* 0x040fe200078e0204 */
[----:B------:R4:W-:Y:S01]  /*391d0*/  @P2 STG.E desc[UR8][R10.64], R90 ;  /* 0x0000005a0a002986 */ /* 0x0009e2000c101908 */
[----:B------:R-:W-:Y:S01]  /*391e0*/  ISETP.LT.AND P2, PT, R226, UR22, !P4 ;  /* 0x00000016e2007c0c */ /* 0x000fe2000e741270 */
[----:B------:R-:W2:Y:S01]  /*391f0*/  LDCU UR4, c[0x0][0x39c] ;  /* 0x00007380ff0477ac */ /* 0x000ea20008000800 */
[----:B------:R-:W-:-:S02]  /*39200*/  IADD3 R19, PT, PT, R19, UR24, RZ ;  /* 0x0000001813137c10 */ /* 0x000fc4000fffe0ff */
[----:B------:R-:W-:Y:S01]  /*39210*/  ISETP.GE.AND P5, PT, R6, UR6, PT ;  /* 0x0000000606007c0c */ /* 0x000fe2000bfa6270 */
[----:B------:R-:W2:Y:S01]  /*39220*/  LDCU UR16, c[0x0][0x398] ;  /* 0x00007300ff1077ac */ /* 0x000ea20008000800 */
[----:B------:R-:W-:Y:S01]  /*39230*/  VIADD R6, R7, 0x30 ;  /* 0x0000003007067836 */ /* 0x000fe20000000000 */
[----:B-1----:R-:W-:Y:S01]  /*39240*/  ISETP.LT.AND P4, PT, R225, UR14, !P4 ;  /* 0x0000000ee1007c0c */ /* 0x002fe2000e781270 */
[----:B---3--:R-:W-:Y:S01]  /*39250*/  IMAD.WIDE R8, R19, 0x4, R2 ;  /* 0x0000000413087825 */ /* 0x008fe200078e0202 */
[----:B------:R-:W1:Y:S01]  /*39260*/  LDCU UR12, c[0x0][0x398] ;  /* 0x00007300ff0c77ac */ /* 0x000e620008000800 */
[----:B------:R3:W-:Y:S01]  /*39270*/  @P1 STG.E desc[UR8][R12.64], R94 ;  /* 0x0000005e0c001986 */ /* 0x0007e2000c101908 */
[----:B----4-:R-:W-:Y:S01]  /*39280*/  ISETP.GE.AND P3, PT, R6, UR10, PT ;  /* 0x0000000a06007c0c */ /* 0x010fe2000bf66270 */
[----:B------:R-:W-:Y:S01]  /*39290*/  VIADD R6, R7, 0x31 ;  /* 0x0000003107067836 */ /* 0x000fe20000000000 */
[----:B------:R-:W4:Y:S01]  /*392a0*/  LDCU UR18, c[0x0][0x398] ;  /* 0x00007300ff1277ac */ /* 0x000f220008000800 */
[C---:B------:R-:W-:Y:S01]  /*392b0*/  IMAD.WIDE R10, R19.reuse, 0x4, R4 ;  /* 0x00000004130a7825 */ /* 0x040fe200078e0204 */
[----:B------:R1:W-:Y:S01]  /*392c0*/  @P2 STG.E desc[UR8][R8.64], R122 ;  /* 0x0000007a08002986 */ /* 0x0003e2000c101908 */
[----:B--2---:R-:W-:Y:S01]  /*392d0*/  ISETP.LT.AND P1, PT, R226, UR25, !P6 ;  /* 0x00000019e2007c0c */ /* 0x004fe2000f721270 */
[----:B------:R-:W2:Y:S01]  /*392e0*/  LDCU UR6, c[0x0][0x39c] ;  /* 0x00007380ff0677ac */ /* 0x000ea20008000800 */
[----:B------:R-:W-:-:S02]  /*392f0*/  IADD3 R17, PT, PT, R19, UR24, RZ ;  /* 0x0000001813117c10 */ /* 0x000fc4000fffe0ff */
[----:B------:R-:W-:Y:S01]  /*39300*/  ISETP.GE.AND P2, PT, R6, UR4, PT ;  /* 0x0000000406007c0c */ /* 0x000fe2000bf46270 */
[----:B------:R-:W2:Y:S01]  /*39310*/  LDCU UR10, c[0x0][0x398] ;  /* 0x00007300ff0a77ac */ /* 0x000ea20008000800 */
[----:B------:R2:W-:Y:S01]  /*39320*/  @P4 STG.E desc[UR8][R10.64], R118 ;  /* 0x000000760a004986 */ /* 0x0005e2000c101908 */
[----:B------:R-:W-:Y:S01]  /*39330*/  ISETP.LT.AND P6, PT, R225, UR16, !P6 ;  /* 0x00000010e1007c0c */ /* 0x000fe2000f7c1270 */
[----:B---3--:R-:W-:Y:S01]  /*39340*/  IMAD.WIDE R12, R17, 0x4, R2 ;  /* 0x00000004110c7825 */ /* 0x008fe200078e0202 */
[----:B------:R-:W3:Y:S01]  /*39350*/  LDCU UR4, c[0x0][0x39c] ;  /* 0x00007380ff0477ac */ /* 0x000ee20008000800 */
[----:B------:R-:W-:Y:S02]  /*39360*/  IADD3 R6, PT, PT, R7, 0x32, RZ ;  /* 0x0000003207067810 */ /* 0x000fe40007ffe0ff */
[----:B-1----:R-:W-:Y:S01]  /*39370*/  ISETP.LT.AND P4, PT, R226, UR12, !P5 ;  /* 0x0000000ce2007c0c */ /* 0x002fe2000ef81270 */
[----:B------:R-:W1:Y:S01]  /*39380*/  LDCU UR14, c[0x0][0x398] ;  /* 0x00007300ff0e77ac */ /* 0x000e620008000800 */
[----:B------:R-:W-:Y:S01]  /*39390*/  IMAD.WIDE R14, R17, 0x4, R4 ;  /* 0x00000004110e7825 */ /* 0x000fe200078e0204 */
[----:B----4-:R-:W-:Y:S01]  /*393a0*/  ISETP.LT.AND P5, PT, R225, UR18, !P5 ;  /* 0x00000012e1007c0c */ /* 0x010fe2000efa1270 */
[----:B------:R4:W-:Y:S01]  /*393b0*/  @P1 STG.E desc[UR8][R12.64], R91 ;  /* 0x0000005b0c001986 */ /* 0x0009e2000c101908 */
[----:B------:R-:W4:Y:S01]  /*393c0*/  LDCU UR16, c[0x0][0x398] ;  /* 0x00007300ff1077ac */ /* 0x000f220008000800 */
[----:B------:R-:W-:Y:S01]  /*393d0*/  VIADD R17, R17, UR24 ;  /* 0x0000001811117c36 */ /* 0x000fe20008000000 */
[----:B--2---:R-:W-:Y:S01]  /*393e0*/  ISETP.GE.AND P1, PT, R6, UR6, PT ;  /* 0x0000000606007c0c */ /* 0x004fe2000bf26270 */
[----:B------:R-:W-:Y:S01]  /*393f0*/  @P6 STG.E desc[UR8][R14.64], R95 ;  /* 0x0000005f0e006986 */ /* 0x000fe2000c101908 */
[----:B------:R-:W2:Y:S01]  /*39400*/  LDCU UR12, c[0x0][0x398] ;  /* 0x00007300ff0c77ac */ /* 0x000ea20008000800 */
[----:B------:R-:W-:Y:S01]  /*39410*/  IMAD.WIDE R8, R17, 0x4, R2 ;  /* 0x0000000411087825 */ /* 0x000fe200078e0202 */
[----:B------:R-:W-:Y:S01]  /*39420*/  IADD3 R6, PT, PT, R7, 0x33, RZ ;  /* 0x0000003307067810 */ /* 0x000fe20007ffe0ff */
[----:B------:R-:W2:Y:S02]  /*39430*/  LDCU UR6, c[0x0][0x39c] ;  /* 0x00007380ff0677ac */ /* 0x000ea40008000800 */
[----:B------:R-:W-:Y:S01]  /*39440*/  IMAD.WIDE R10, R17, 0x4, R4 ;  /* 0x00000004110a7825 */ /* 0x000fe200078e0204 */
[----:B------:R2:W-:Y:S01]  /*39450*/  @P4 STG.E desc[UR8][R8.64], R123 ;  /* 0x0000007b08004986 */ /* 0x0005e2000c101908 */
[----:B------:R-:W-:Y:S01]  /*39460*/  ISETP.LT.AND P6, PT, R226, UR10, !P3 ;  /* 0x0000000ae2007c0c */ /* 0x000fe2000dfc1270 */
[----:B------:R-:W2:Y:S01]  /*39470*/  LDCU UR20, c[0x0][0x398] ;  /* 0x00007300ff1477ac */ /* 0x000ea20008000800 */
[----:B---3--:R-:W-:Y:S01]  /*39480*/  ISETP.GE.AND P4, PT, R6, UR4, PT ;  /* 0x0000000406007c0c */ /* 0x008fe2000bf86270 */
[----:B------:R3:W-:Y:S01]  /*39490*/  @P5 STG.E desc[UR8][R10.64], R119 ;  /* 0x000000770a005986 */ /* 0x0007e2000c101908 */
[----:B-1----:R-:W-:Y:S01]  /*394a0*/  ISETP.LT.AND P3, PT, R225, UR14, !P3 ;  /* 0x0000000ee1007c0c */ /* 0x002fe2000df61270 */
[----:B------:R-:W1:Y:S01]  /*394b0*/  LDCU UR4, c[0x0][0x398] ;  /* 0x00007300ff0477ac */ /* 0x000e620008000800 */
[----:B------:R-:W-:Y:S01]  /*394c0*/  VIADD R19, R17, UR24 ;  /* 0x0000001811137c36 */ /* 0x000fe20008000000 */
[----:B----4-:R-:W-:Y:S01]  /*394d0*/  ISETP.LT.AND P5, PT, R226, UR16, !P2 ;  /* 0x00000010e2007c0c */ /* 0x010fe2000d7a1270 */
[----:B------:R-:W4:Y:S02]  /*394e0*/  LDCU UR10, c[0x0][0x39c] ;  /* 0x00007380ff0a77ac */ /* 0x000f240008000800 */
[----:B------:R-:W-:Y:S01]  /*394f0*/  VIADD R17, R19, UR24 ;  /* 0x0000001813117c36 */ /* 0x000fe20008000000 */
[----:B------:R-:W-:Y:S01]  /*39500*/  IADD3 R6, PT, PT, R7, 0x34, RZ ;  /* 0x0000003407067810 */ /* 0x000fe20007ffe0ff */
[----:B------:R-:W-:Y:S01]  /*39510*/  IMAD.WIDE R12, R19, 0x4, R2 ;  /* 0x00000004130c7825 */ /* 0x000fe200078e0202 */
[----:B------:R-:W4:Y:S01]  /*39520*/  LDCU UR14, c[0x0][0x398] ;  /* 0x00007300ff0e77ac */ /* 0x000f220008000800 */
[----:B--2---:R-:W-:-:S02]  /*39530*/  ISETP.LT.AND P2, PT, R225, UR12, !P2 ;  /* 0x0000000ce1007c0c */ /* 0x004fc4000d741270 */
[----:B------:R-:W-:Y:S01]  /*39540*/  IMAD.WIDE R8, R19, 0x4, R4 ;  /* 0x0000000413087825 */ /* 0x000fe200078e0204 */
[----:B------:R2:W-:Y:S01]  /*39550*/  @P6 STG.E desc[UR8][R12.64], R112 ;  /* 0x000000700c006986 */ /* 0x0005e2000c101908 */
[----:B------:R-:W-:Y:S01]  /*39560*/  ISETP.GE.AND P6, PT, R6, UR6, PT ;  /* 0x0000000606007c0c */ /* 0x000fe2000bfc6270 */
[----:B------:R-:W4:Y:S01]  /*39570*/  LDCU UR12, c[0x0][0x398] ;  /* 0x00007300ff0c77ac */ /* 0x000f220008000800 */
[C---:B------:R-:W-:Y:S01]  /*39580*/  IMAD.WIDE R14, R17.reuse, 0x4, R2 ;  /* 0x00000004110e7825 */ /* 0x040fe200078e0202 */
[----:B------:R4:W-:Y:S01]  /*39590*/  @P3 STG.E desc[UR8][R8.64], R64 ;  /* 0x0000004008003986 */ /* 0x0009e2000c101908 */
[----:B------:R-:W4:Y:S02]  /*395a0*/  LDCU UR6, c[0x0][0x398] ;  /* 0x00007300ff0677ac */ /* 0x000f240008000800 */
[----:B---3--:R-:W-:Y:S01]  /*395b0*/  IMAD.WIDE R10, R17, 0x4, R4 ;  /* 0x00000004110a7825 */ /* 0x008fe200078e0204 */
[----:B------:R-:W-:Y:S01]  /*395c0*/  @P5 STG.E desc[UR8][R14.64], R128 ;  /* 0x000000800e005986 */ /* 0x000fe2000c101908 */
[----:B------:R-:W-:Y:S01]  /*395d0*/  ISETP.LT.AND P5, PT, R226, UR20, !P1 ;  /* 0x00000014e2007c0c */ /* 0x000fe2000cfa1270 */
[----:B------:R-:W3:Y:S01]  /*395e0*/  LDCU UR16, c[0x0][0x398] ;  /* 0x00007300ff1077ac */ /* 0x000ee20008000800 */
[----:B-1----:R-:W-:Y:S01]  /*395f0*/  ISETP.LT.AND P1, PT, R225, UR4, !P1 ;  /* 0x00000004e1007c0c */ /* 0x002fe2000cf21270 */
[----:B------:R-:W-:Y:S01]  /*39600*/  VIADD R6, R7, 0x36 ;  /* 0x0000003607067836 */ /* 0x000fe20000000000 */
[----:B--2---:R-:W-:Y:S01]  /*39610*/  IADD3 R13, PT, PT, R17, UR24, RZ ;  /* 0x00000018110d7c10 */ /* 0x004fe2000fffe0ff */
[----:B------:R-:W1:Y:S01]  /*39620*/  LDCU UR4, c[0x0][0x398] ;  /* 0x00007300ff0477ac */ /* 0x000e620008000800 */
[----:B----4-:R-:W-:Y:S01]  /*39630*/  ISETP.GE.AND P3, PT, R16, UR10, PT ;  /* 0x0000000a10007c0c */ /* 0x010fe2000bf66270 */
[----:B------:R2:W-:Y:S01]  /*39640*/  @P2 STG.E desc[UR8][R10.64], R124 ;  /* 0x0000007c0a002986 */ /* 0x0005e2000c101908 */
[C---:B------:R-:W-:Y:S01]  /*39650*/  IADD3 R17, PT, PT, R13.reuse, UR24, RZ ;  /* 0x000000180d117c10 */ /* 0x040fe2000fffe0ff */
[----:B------:R-:W-:Y:S01]  /*39660*/  IMAD.WIDE R8, R13, 0x4, R2 ;  /* 0x000000040d087825 */ /* 0x000fe200078e0202 */
[----:B------:R-:W4:Y:S01]  /*39670*/  LDCU UR10, c[0x0][0x398] ;  /* 0x00007300ff0a77ac */ /* 0x000f220008000800 */
[----:B------:R-:W-:-:S02]  /*39680*/  ISETP.LT.AND P2, PT, R226, UR14, !P4 ;  /* 0x0000000ee2007c0c */ /* 0x000fc4000e741270 */
[----:B------:R-:W-:Y:S01]  /*39690*/  IMAD.WIDE R12, R13, 0x4, R4 ;  /* 0x000000040d0c7825 */ /* 0x000fe200078e0204 */
[----:B------:R3:W-:Y:S01]  /*396a0*/  @P5 STG.E desc[UR8][R8.64], R113 ;  /* 0x0000007108005986 */ /* 0x0007e2000c101908 */
[----:B------:R-:W-:Y:S01]  /*396b0*/  ISETP.GE.AND P5, PT, R6, UR5, PT ;  /* 0x0000000506007c0c */ /* 0x000fe2000bfa6270 */
[----:B------:R-:W3:Y:S01]  /*396c0*/  LDCU UR5, c[0x0][0x398] ;  /* 0x00007300ff0577ac */ /* 0x000ee20008000800 */
[----:B------:R-:W-:Y:S01]  /*396d0*/  ISETP.LT.AND P4, PT, R225, UR12, !P4 ;  /* 0x0000000ce1007c0c */ /* 0x000fe2000e781270 */
[----:B------:R-:W-:Y:S01]  /*396e0*/  @P1 STG.E desc[UR8][R12.64], R65 ;  /* 0x000000410c001986 */ /* 0x000fe2000c101908 */
[----:B------:R-:W-:Y:S01]  /*396f0*/  ISETP.LT.AND P1, PT, R226, UR6, !P6 ;  /* 0x00000006e2007c0c */ /* 0x000fe2000f721270 */
[----:B------:R-:W3:Y:S01]  /*39700*/  LDCU UR6, c[0x0][0x398] ;  /* 0x00007300ff0677ac */ /* 0x000ee20008000800 */
[----:B--2---:R-:W-:Y:S01]  /*39710*/  IMAD.WIDE R10, R17, 0x4, R2 ;  /* 0x00000004110a7825 */ /* 0x004fe200078e0202 */
[----:B------:R-:W-:Y:S01]  /*39720*/  IADD3 R6, PT, PT, R7, 0x37, RZ ;  /* 0x0000003707067810 */ /* 0x000fe20007ffe0ff */
[----:B------:R-:W2:Y:S01]  /*39730*/  LDCU UR12, c[0x0][0x398] ;  /* 0x00007300ff0c77ac */ /* 0x000ea20008000800 */
[----:B-1----:R-:W-:Y:S01]  /*39740*/  ISETP.LT.AND P6, PT, R225, UR4, !P6 ;  /* 0x00000004e1007c0c */ /* 0x002fe2000f7c1270 */
[C---:B------:R-:W-:Y:S01]  /*39750*/  IMAD.WIDE R14, R17.reuse, 0x4, R4 ;  /* 0x00000004110e7825 */ /* 0x040fe200078e0204 */
[----:B------:R1:W-:Y:S01]  /*39760*/  @P2 STG.E desc[UR8][R10.64], R129 ;  /* 0x000000810a002986 */ /* 0x0003e2000c101908 */
[----:B------:R-:W-:Y:S01]  /*39770*/  ISETP.GE.AND P2, PT, R6, UR11, PT ;  /* 0x0000000b06007c0c */ /* 0x000fe2000bf46270 */
[----:B------:R-:W2:Y:S01]  /*39780*/  LDCU UR4, c[0x0][0x398] ;  /* 0x00007300ff0477ac */ /* 0x000ea20008000800 */
[----:B------:R-:W-:Y:S01]  /*39790*/  VIADD R17, R17, UR24 ;  /* 0x0000001811117c36 */ /* 0x000fe20008000000 */
[----:B------:R-:W-:Y:S01]  /*397a0*/  @P4 STG.E desc[UR8][R14.64], R125 ;  /* 0x0000007d0e004986 */ /* 0x000fe2000c101908 */
[----:B----4-:R-:W-:Y:S01]  /*397b0*/  ISETP.LT.AND P4, PT, R226, UR10, !P3 ;  /* 0x0000000ae2007c0c */ /* 0x010fe2000df81270 */
[----:B------:R-:W4:Y:S01]  /*397c0*/  LDCU UR10, c[0x0][0x398] ;  /* 0x00007300ff0a77ac */ /* 0x000f220008000800 */
[----:B---3--:R-:W-:Y:S01]  /*397d0*/  IMAD.WIDE R8, R17, 0x4, R2 ;  /* 0x0000000411087825 */ /* 0x008fe200078e0202 */
[----:B------:R-:W-:-:S02]  /*397e0*/  IADD3 R6, PT, PT, R7, 0x38, RZ ;  /* 0x0000003807067810 */ /* 0x000fc40007ffe0ff */
[----:B------:R-:W-:Y:S01]  /*397f0*/  ISETP.LT.AND P3, PT, R225, UR5, !P3 ;  /* 0x00000005e1007c0c */ /* 0x000fe2000df61270 */
[C---:B------:R-:W-:Y:S01]  /*39800*/  VIADD R19, R17.reuse, UR24 ;  /* 0x0000001811137c36 */ /* 0x040fe20008000000 */
[----:B------:R3:W-:Y:S01]  /*39810*/  @P1 STG.E desc[UR8][R8.64], R114 ;  /* 0x0000007208001986 */ /* 0x0007e2000c101908 */
[----:B-1----:R-:W-:Y:S01]  /*39820*/  IMAD.WIDE R10, R17, 0x4, R4 ;  /* 0x00000004110a7825 */ /* 0x002fe200078e0204 */
[----:B------:R-:W1:Y:S01]  /*39830*/  LDCU UR5, c[0x0][0x398] ;  /* 0x00007300ff0577ac */ /* 0x000e620008000800 */
[----:B------:R-:W-:Y:S02]  /*39840*/  ISETP.GE.AND P1, PT, R6, UR7, PT ;  /* 0x0000000706007c0c */ /* 0x000fe4000bf26270 */
[----:B------:R-:W-:Y:S01]  /*39850*/  IMAD.WIDE R12, R19, 0x4, R2 ;  /* 0x00000004130c7825 */ /* 0x000fe200078e0202 */
[----:B------:R4:W-:Y:S01]  /*39860*/  @P6 STG.E desc[UR8][R10.64], R66 ;  /* 0x000000420a006986 */ /* 0x0009e2000c101908 */
[----:B------:R-:W-:Y:S01]  /*39870*/  ISETP.LT.AND P6, PT, R226, UR6, !P5 ;  /* 0x00000006e2007c0c */ /* 0x000fe2000efc1270 */
[----:B------:R-:W1:Y:S01]  /*39880*/  LDCU UR7, c[0x0][0x398] ;  /* 0x00007300ff0777ac */ /* 0x000e620008000800 */
[----:B--2---:R-:W-:Y:S01]  /*39890*/  ISETP.LT.AND P5, PT, R225, UR12, !P5 ;  /* 0x0000000ce1007c0c */ /* 0x004fe2000efa1270 */
[----:B------:R2:W-:Y:S01]  /*398a0*/  @P4 STG.E desc[UR8][R12.64], R130 ;  /* 0x000000820c004986 */ /* 0x0005e2000c101908 */
[----:B------:R-:W-:Y:S01]  /*398b0*/  VIADD R6, R7, 0x39 ;  /* 0x0000003907067836 */ /* 0x000fe20000000000 */
[----:B------:R-:W1:Y:S01]  /*398c0*/  LDCU UR6, c[0x0][0x398] ;  /* 0x00007300ff0677ac */ /* 0x000e620008000800 */
[C---:B---3--:R-:W-:Y:S01]  /*398d0*/  IMAD.WIDE R8, R19.reuse, 0x4, R4 ;  /* 0x0000000413087825 */ /* 0x048fe200078e0204 */
[----:B------:R-:W-:Y:S01]  /*398e0*/  IADD3 R19, PT, PT, R19, UR24, RZ ;  /* 0x0000001813137c10 */ /* 0x000fe2000fffe0ff */
[----:B------:R-:W3:Y:S01]  /*398f0*/  LDCU UR11, c[0x0][0x398] ;  /* 0x00007300ff0b77ac */ /* 0x000ee20008000800 */
[----:B------:R-:W-:-:S02]  /*39900*/  ISETP.GE.AND P4, PT, R6, UR15, PT ;  /* 0x0000000f06007c0c */ /* 0x000fc4000bf86270 */
[----:B------:R1:W-:Y:S01]  /*39910*/  @P3 STG.E desc[UR8][R8.64], R126 ;  /* 0x0000007e08003986 */ /* 0x0003e2000c101908 */
[C---:B----4-:R-:W-:Y:S01]  /*39920*/  IMAD.WIDE R10, R19.reuse, 0x4, R2 ;  /* 0x00000004130a7825 */ /* 0x050fe200078e0202 */
[----:B------:R-:W4:Y:S03]  /*39930*/  LDCU UR12, c[0x0][0x398] ;  /* 0x00007300ff0c77ac */ /* 0x000f260008000800 */
[C---:B--2---:R-:W-:Y:S01]  /*39940*/  IMAD.WIDE R12, R19.reuse, 0x4, R4 ;  /* 0x00000004130c7825 */ /* 0x044fe200078e0204 */
[----:B------:R2:W-:Y:S01]  /*39950*/  @P6 STG.E desc[UR8][R10.64], R115 ;  /* 0x000000730a006986 */ /* 0x0005e2000c101908 */
[----:B------:R-:W-:Y:S01]  /*39960*/  IADD3 R19, PT, PT, R19, UR24, RZ ;  /* 0x0000001813137c10 */ /* 0x000fe2000fffe0ff */
[----:B------:R-:W3:Y:S01]  /*39970*/  LDCU UR14, c[0x0][0x398] ;  /* 0x00007300ff0e77ac */ /* 0x000ee20008000800 */
[C---:B-1----:R-:W-:Y:S01]  /*39980*/  ISETP.LT.AND P6, PT, R226.reuse, UR7, !P1 ;  /* 0x00000007e2007c0c */ /* 0x042fe2000cfc1270 */
[----:B------:R1:W-:Y:S01]  /*39990*/  @P5 STG.E desc[UR8][R12.64], R67 ;  /* 0x000000430c005986 */ /* 0x0003e2000c101908 */
[----:B------:R-:W-:Y:S01]  /*399a0*/  ISETP.LT.AND P5, PT, R226, UR4, !P2 ;  /* 0x00000004e2007c0c */ /* 0x000fe2000d7a1270 */
[----:B------:R-:W3:Y:S01]  /*399b0*/  LDCU UR4, c[0x0][0x398] ;  /* 0x00007300ff0477ac */ /* 0x000ee20008000800 */
[----:B------:R-:W-:Y:S01]  /*399c0*/  ISETP.LT.AND P2, PT, R225, UR5, !P2 ;  /* 0x00000005e1007c0c */ /* 0x000fe2000d741270 */
[C---:B------:R-:W-:Y:S01]  /*399d0*/  IMAD.WIDE R8, R19.reuse, 0x4, R2 ;  /* 0x0000000413087825 */ /* 0x040fe200078e0202 */
[----:B------:R-:W-:Y:S01]  /*399e0*/  IADD3 R17, PT, PT, R19, UR24, RZ ;  /* 0x0000001813117c10 */ /* 0x000fe2000fffe0ff */
[----:B------:R-:W4:Y:S01]  /*399f0*/  LDCU UR5, c[0x0][0x398] ;  /* 0x00007300ff0577ac */ /* 0x000f220008000800 */
[----:B------:R-:W-:Y:S01]  /*39a00*/  ISETP.LT.AND P1, PT, R225, UR6, !P1 ;  /* 0x00000006e1007c0c */ /* 0x000fe2000cf21270 */
[----:B------:R-:W-:-:S02]  /*39a10*/  VIADD R6, R7, 0x3a ;  /* 0x0000003a07067836 */ /* 0x000fc40000000000 */
[----:B--2---:R-:W-:Y:S01]  /*39a20*/  IMAD.WIDE R10, R19, 0x4, R4 ;  /* 0x00000004130a7825 */ /* 0x004fe200078e0204 */
[----:B------:R-:W2:Y:S02]  /*39a30*/  LDCU UR7, c[0x0][0x398] ;  /* 0x00007300ff0777ac */ /* 0x000ea40008000800 */
[----:B------:R-:W-:Y:S01]  /*39a40*/  ISETP.GE.AND P3, PT, R6, UR23, PT ;  /* 0x0000001706007c0c */ /* 0x000fe2000bf66270 */
[C---:B-1----:R-:W-:Y:S01]  /*39a50*/  IMAD.WIDE R12, R17.reuse, 0x4, R2 ;  /* 0x00000004110c7825 */ /* 0x042fe200078e0202 */
[----:B------:R1:W-:Y:S01]  /*39a60*/  @P5 STG.E desc[UR8][R8.64], R131 ;  /* 0x0000008308005986 */ /* 0x0003e2000c101908 */
[----:B------:R-:W2:Y:S01]  /*39a70*/  LDCU UR6, c[0x0][0x398] ;  /* 0x00007300ff0677ac */ /* 0x000ea20008000800 */
[----:B------:R-:W-:Y:S01]  /*39a80*/  ISETP.GE.AND P5, PT, R0, UR17, PT ;  /* 0x0000001100007c0c */ /* 0x000fe2000bfa6270 */
[----:B------:R-:W-:Y:S01]  /*39a90*/  IMAD.WIDE R14, R17, 0x4, R4 ;  /* 0x00000004110e7825 */ /* 0x000fe200078e0204 */
[----:B------:R4:W-:Y:S01]  /*39aa0*/  @P2 STG.E desc[UR8][R10.64], R127 ;  /* 0x0000007f0a002986 */ /* 0x0009e2000c101908 */
[C---:B------:R-:W-:Y:S01]  /*39ab0*/  ISETP.LT.AND P2, PT, R226.reuse, UR10, !P4 ;  /* 0x0000000ae2007c0c */ /* 0x040fe2000e741270 */
[----:B------:R-:W2:Y:S01]  /*39ac0*/  LDCU UR10, c[0x0][0x398] ;  /* 0x00007300ff0a77ac */ /* 0x000ea20008000800 */
[----:B---3--:R-:W-:Y:S01]  /*39ad0*/  ISETP.LT.AND P4, PT, R225, UR11, !P4 ;  /* 0x0000000be1007c0c */ /* 0x008fe2000e781270 */
[----:B------:R-:W-:Y:S01]  /*39ae0*/  VIADD R17, R17, UR24 ;  /* 0x0000001811117c36 */ /* 0x000fe20008000000 */
[----:B------:R3:W-:Y:S01]  /*39af0*/  @P6 STG.E desc[UR8][R12.64], R96 ;  /* 0x000000600c006986 */ /* 0x0007e2000c101908 */
[----:B------:R-:W-:Y:S01]  /*39b00*/  ISETP.LT.AND P6, PT, R226, UR4, !P3 ;  /* 0x00000004e2007c0c */ /* 0x000fe2000dfc1270 */
[----:B------:R-:W-:Y:S01]  /*39b10*/  VIADD R0, R7, 0x3c ;  /* 0x0000003c07007836 */ /* 0x000fe20000000000 */
[----:B------:R-:W2:Y:S01]  /*39b20*/  LDCU UR4, c[0x0][0x398] ;  /* 0x00007300ff0477ac */ /* 0x000ea20008000800 */
[C---:B------:R-:W-:Y:S01]  /*39b30*/  IADD3 R19, PT, PT, R17.reuse, UR24, RZ ;  /* 0x0000001811137c10 */ /* 0x040fe2000fffe0ff */
[C---:B-1----:R-:W-:Y:S01]  /*39b40*/  IMAD.WIDE R8, R17.reuse, 0x4, R2 ;  /* 0x0000000411087825 */ /* 0x042fe200078e0202 */
[----:B------:R1:W-:Y:S01]  /*39b50*/  @P1 STG.E desc[UR8][R14.64], R68 ;  /* 0x000000440e001986 */ /* 0x0003e2000c101908 */
[----:B------:R-:W-:Y:S01]  /*39b60*/  ISETP.GE.AND P1, PT, R0, UR19, PT ;  /* 0x0000001300007c0c */ /* 0x000fe2000bf26270 */
[----:B------:R-:W2:Y:S01]  /*39b70*/  LDCU UR11, c[0x0][0x398] ;  /* 0x00007300ff0b77ac */ /* 0x000ea20008000800 */
[----:B----4-:R-:W-:Y:S01]  /*39b80*/  IMAD.WIDE R10, R17, 0x4, R4 ;  /* 0x00000004110a7825 */ /* 0x010fe200078e0204 */
[----:B------:R4:W-:Y:S01]  /*39b90*/  @P2 STG.E desc[UR8][R8.64], R100 ;  /* 0x0000006408002986 */ /* 0x0009e2000c101908 */
[----:B------:R-:W-:Y:S01]  /*39ba0*/  ISETP.LT.AND P3, PT, R225, UR5, !P3 ;  /* 0x00000005e1007c0c */ /* 0x000fe2000df61270 */
[----:B------:R-:W2:Y:S01]  /*39bb0*/  LDCU UR5, c[0x0][0x398] ;  /* 0x00007300ff0577ac */ /* 0x000ea20008000800 */
[----:B---3--:R-:W-:Y:S01]  /*39bc0*/  IMAD.WIDE R12, R19, 0x4, R2 ;  /* 0x00000004130c7825 */ /* 0x008fe200078e0202 */
[----:B------:R3:W-:Y:S01]  /*39bd0*/  @P4 STG.E desc[UR8][R10.64], R20 ;  /* 0x000000140a004986 */ /* 0x0007e2000c101908 */
[----:B--2---:R-:W-:Y:S01]  /*39be0*/  ISETP.LT.AND P4, PT, R226, UR7, !P5 ;  /* 0x00000007e2007c0c */ /* 0x004fe2000ef81270 */
[----:B------:R-:W2:Y:S01]  /*39bf0*/  LDCU UR18, c[0x0][0x398] ;  /* 0x00007300ff1277ac */ /* 0x000ea20008000800 */
[----:B------:R-:W-:Y:S01]  /*39c00*/  ISETP.LT.AND P5, PT, R225, UR6, !P5 ;  /* 0x00000006e1007c0c */ /* 0x000fe2000efa1270 */
[----:B-1----:R-:W-:Y:S01]  /*39c10*/  VIADD R15, R19, UR24 ;  /* 0x00000018130f7c36 */ /* 0x002fe20008000000 */
[----:B------:R1:W-:Y:S01]  /*39c20*/  @P6 STG.E desc[UR8][R12.64], R97 ;  /* 0x000000610c006986 */ /* 0x0003e2000c101908 */
[----:B------:R-:W-:-:S02]  /*39c30*/  IADD3 R0, PT, PT, R7, 0x3d, RZ ;  /* 0x0000003d07007810 */ /* 0x000fc40007ffe0ff */
[----:B------:R-:W-:Y:S01]  /*39c40*/  ISETP.LT.AND P6, PT, R226, UR12, !P1 ;  /* 0x0000000ce2007c0c */ /* 0x000fe2000cfc1270 */
[----:B----4-:R-:W-:Y:S01]  /*39c50*/  IMAD.WIDE R8, R19, 0x4, R4 ;  /* 0x0000000413087825 */ /* 0x010fe200078e0204 */
[----:B------:R-:W-:Y:S02]  /*39c60*/  IADD3 R17, PT, PT, R15, UR24, RZ ;  /* 0x000000180f117c10 */ /* 0x000fe4000fffe0ff */
[----:B------:R-:W-:Y:S01]  /*39c70*/  ISETP.GE.AND P2, PT, R0, UR21, PT ;  /* 0x0000001500007c0c */ /* 0x000fe2000bf46270 */
[----:B------:R-:W-:Y:S01]  /*39c80*/  VIADD R0, R7, 0x3e ;  /* 0x0000003e07007836 */ /* 0x000fe20000000000 */
[----:B------:R4:W-:Y:S01]  /*39c90*/  @P3 STG.E desc[UR8][R8.64], R69 ;  /* 0x0000004508003986 */ /* 0x0009e2000c101908 */
[----:B------:R-:W-:Y:S01]  /*39ca0*/  IMAD.WIDE R6, R15, 0x4, R2 ;  /* 0x000000040f067825 */ /* 0x000fe200078e0202 */
[----:B------:R-:W-:Y:S02]  /*39cb0*/  ISETP.LT.AND P1, PT, R225, UR4, !P1 ;  /* 0x00000004e1007c0c */ /* 0x000fe4000cf21270 */
[----:B------:R-:W-:Y:S01]  /*39cc0*/  ISETP.GE.AND P3, PT, R0, UR13, PT ;  /* 0x0000000d00007c0c */ /* 0x000fe2000bf66270 */
[----:B---3--:R-:W-:Y:S01]  /*39cd0*/  IMAD.WIDE R10, R15, 0x4, R4 ;  /* 0x000000040f0a7825 */ /* 0x008fe200078e0204 */
[----:B------:R3:W-:Y:S01]  /*39ce0*/  @P4 STG.E desc[UR8][R6.64], R101 ;  /* 0x0000006506004986 */ /* 0x0007e2000c101908 */
[----:B------:R-:W-:-:S02]  /*39cf0*/  IADD3 R15, PT, PT, R17, UR24, RZ ;  /* 0x00000018110f7c10 */ /* 0x000fc4000fffe0ff */
[--C-:B-1----:R-:W-:Y:S01]  /*39d00*/  IMAD.WIDE R12, R17, 0x4, R2.reuse ;  /* 0x00000004110c7825 */ /* 0x102fe200078e0202 */
[----:B------:R1:W-:Y:S01]  /*39d10*/  @P5 STG.E desc[UR8][R10.64], R21 ;  /* 0x000000150a005986 */ /* 0x0003e2000c101908 */
[C---:B------:R-:W-:Y:S02]  /*39d20*/  ISETP.LT.AND P5, PT, R226.reuse, UR14, !P3 ;  /* 0x0000000ee2007c0c */ /* 0x040fe4000dfa1270 */
[C---:B------:R-:W-:Y:S01]  /*39d30*/  VIADD R19, R15.reuse, UR24 ;  /* 0x000000180f137c36 */ /* 0x040fe20008000000 */
[----:B------:R1:W-:Y:S01]  /*39d40*/  @P6 STG.E desc[UR8][R12.64], R98 ;  /* 0x000000620c006986 */ /* 0x0003e2000c101908 */
[C---:B------:R-:W-:Y:S01]  /*39d50*/  ISETP.LT.AND P6, PT, R226.reuse, UR10, !P2 ;  /* 0x0000000ae2007c0c */ /* 0x040fe2000d7c1270 */
[----:B----4-:R-:W-:Y:S01]  /*39d60*/  IMAD.WIDE R8, R15, 0x4, R2 ;  /* 0x000000040f087825 */ /* 0x010fe200078e0202 */
[C---:B------:R-:W-:Y:S02]  /*39d70*/  ISETP.LT.AND P2, PT, R225.reuse, UR11, !P2 ;  /* 0x0000000be1007c0c */ /* 0x040fe4000d741270 */
[----:B------:R-:W-:Y:S01]  /*39d80*/  ISETP.LT.AND P3, PT, R225, UR5, !P3 ;  /* 0x00000005e1007c0c */ /* 0x000fe2000df61270 */
[----:B---3--:R-:W-:Y:S01]  /*39d90*/  IMAD.WIDE R6, R17, 0x4, R4 ;  /* 0x0000000411067825 */ /* 0x008fe200078e0204 */
[----:B------:R-:W-:-:S02]  /*39da0*/  ISETP.LT.AND P4, PT, R226, UR16, !P0 ;  /* 0x00000010e2007c0c */ /* 0x000fc4000c781270 */
[----:B--2---:R-:W-:Y:S01]  /*39db0*/  ISETP.LT.AND P0, PT, R225, UR18, !P0 ;  /* 0x00000012e1007c0c */ /* 0x004fe2000c701270 */
[----:B-1----:R-:W-:Y:S01]  /*39dc0*/  IMAD.WIDE R10, R15, 0x4, R4 ;  /* 0x000000040f0a7825 */ /* 0x002fe200078e0204 */
[C---:B------:R-:W-:Y:S01]  /*39dd0*/  IADD3 R17, PT, PT, R19.reuse, UR24, RZ ;  /* 0x0000001813117c10 */ /* 0x040fe2000fffe0ff */
[----:B------:R1:W-:Y:S02]  /*39de0*/  @P1 STG.E desc[UR8][R6.64], R70 ;  /* 0x0000004606001986 */ /* 0x0003e4000c101908 */
[C---:B------:R-:W-:Y:S02]  /*39df0*/  IMAD.WIDE R12, R19.reuse, 0x4, R2 ;  /* 0x00000004130c7825 */ /* 0x040fe400078e0202 */
[----:B------:R1:W-:Y:S02]  /*39e00*/  @P6 STG.E desc[UR8][R8.64], R102 ;  /* 0x0000006608006986 */ /* 0x0003e4000c101908 */
[----:B------:R-:W-:Y:S02]  /*39e10*/  IMAD.WIDE R14, R19, 0x4, R4 ;  /* 0x00000004130e7825 */ /* 0x000fe400078e0204 */
[----:B------:R1:W-:Y:S02]  /*39e20*/  @P2 STG.E desc[UR8][R10.64], R22 ;  /* 0x000000160a002986 */ /* 0x0003e4000c101908 */
[----:B------:R-:W-:-:S02]  /*39e30*/  IMAD.WIDE R2, R17, 0x4, R2 ;  /* 0x0000000411027825 */ /* 0x000fc400078e0202 */
[----:B------:R1:W-:Y:S02]  /*39e40*/  @P5 STG.E desc[UR8][R12.64], R99 ;  /* 0x000000630c005986 */ /* 0x0003e4000c101908 */
[----:B------:R-:W-:Y:S02]  /*39e50*/  IMAD.WIDE R4, R17, 0x4, R4 ;  /* 0x0000000411047825 */ /* 0x000fe400078e0204 */
[----:B------:R1:W-:Y:S04]  /*39e60*/  @P3 STG.E desc[UR8][R14.64], R71 ;  /* 0x000000470e003986 */ /* 0x0003e8000c101908 */
[----:B------:R1:W-:Y:S01]  /*39e70*/  @P4 STG.E desc[UR8][R2.64], R103 ;  /* 0x0000006702004986 */ /* 0x0003e2000c101908 */
[----:B------:R-:W-:Y:S05]  /*39e80*/  @!P0 EXIT ;  /* 0x000000000000894d */ /* 0x000fea0003800000 */
[----:B------:R-:W-:Y:S01]  /*39e90*/  STG.E desc[UR8][R4.64], R23 ;  /* 0x0000001704007986 */ /* 0x000fe2000c101908 */
[----:B------:R-:W-:Y:S05]  /*39ea0*/  EXIT ;  /* 0x000000000000794d */ /* 0x000fea0003800000 */
.L_x_2:
[----:B------:R-:W-:-:S00]  /*39eb0*/  BRA `(.L_x_2) ;  /* 0xfffffffc00fc7947 */ /* 0x000fc0000383ffff */
[----:B------:R-:W-:-:S00]  /*39ec0*/  NOP ;  /* 0x0000000000007918 */ /* 0x000fc00000000000 */
        /* <DEDUP_REMOVED lines=11> */
.L_x_3:


//--------------------- .nv.shared.matmul_kernel  --------------------------
	.section	.nv.shared.matmul_kernel,"aw",@nobits
	.sectionflags	@""
	.align	16
	.zero		1024


//--------------------- .nv.shared.reserved.0     --------------------------
	.section	.nv.shared.reserved.0,"aw",@nobits
	.weak		__nv_reservedSMEM_offset_0_alias
	.size		__nv_reservedSMEM_offset_0_alias, 0, 64
	.other		__nv_reservedSMEM_offset_0_alias,@"STO_CUDA_RESERVED_SHARED STV_DEFAULT"
__nv_reservedSMEM_offset_0_alias:
	.zero		0
	.zero		64


//--------------------- .nv.constant0.matmul_kernel --------------------------
	.section	.nv.constant0.matmul_kernel,"a",@progbits
	.sectionflags	@""
	.align	4
.nv.constant0.matmul_kernel:
	.zero		976


//--------------------- SYMBOLS --------------------------

	.type		.nv.reservedSmem.offset0,@object
	.size		.nv.reservedSmem.offset0,0x4
	.type		.nv.reservedSmem.cap,@object
	.size		.nv.reservedSmem.cap,0x4
